def attn_fwd(
    Q,
    K,
    V,
    Out,
    Lse,
    sm_scale,
    stride_qz,
    stride_qh,
    stride_qm,
    stride_qk,
    stride_kz,
    stride_kh,
    stride_kn,
    stride_kk,
    stride_vz,
    stride_vh,
    stride_vn,
    stride_vk,
    stride_oz,
    stride_oh,
    stride_om,
    stride_ok,
    seqlen_q,
    seqlen_k,
    BLOCK_M: tl.constexpr,
    BLOCK_N: tl.constexpr,
    HEAD_DIM: tl.constexpr,
    CAUSAL: tl.constexpr,
):
    start_m = tl.program_id(0)
    off_hz = tl.program_id(1)
    q_off = off_hz * stride_qh
    k_off = off_hz * stride_kh
    v_off = off_hz * stride_vh
    offs_m = start_m * BLOCK_M + tl.arange(0, BLOCK_M)
    offs_d = tl.arange(0, HEAD_DIM)
    offs_n = tl.arange(0, BLOCK_N)
    q_ptrs = Q + q_off + offs_m[:, None] * stride_qm + offs_d[None, :] * stride_qk
    k_ptrs = K + k_off + offs_d[:, None] * stride_kk + offs_n[None, :] * stride_kn
    v_ptrs = V + v_off + offs_n[:, None] * stride_vn + offs_d[None, :] * stride_vk
    m_i = tl.full([BLOCK_M], float("-inf"), dtype=tl.float32)
    l_i = tl.zeros([BLOCK_M], dtype=tl.float32) + 1.0
    acc = tl.zeros([BLOCK_M, HEAD_DIM], dtype=tl.float32)
    q = tl.load(q_ptrs)
    acc, l_i, m_i = _attn_fwd_inner(
        acc,
        l_i,
        m_i,
        q,
        k_ptrs,
        v_ptrs,
        sm_scale,
        stride_kn,
        stride_vn,
        start_m,
        seqlen_k,
        BLOCK_M,
        BLOCK_N,
        HEAD_DIM,
        CAUSAL,
    )
    acc = acc / l_i[:, None]
    lse = m_i + tl.math.log2(l_i) / 1.4426950408889634
    o_ptrs = (
        Out
        + off_hz * stride_oh
        + offs_m[:, None] * stride_om
        + offs_d[None, :] * stride_ok
    )
    tl.store(o_ptrs, acc.to(Out.dtype.element_ty))
    tl.store(Lse + off_hz * seqlen_q + offs_m, lse)

# config = {"BLOCK_M": 64, "BLOCK_N": 32, "HEAD_DIM": 512, "arch": "sm_90", "causal": true, "dtype": "bf16", "num_stages": 2, "num_warps": 4}
# arch = sm_90


// ===== COMPILED SASS (sm_90a) =====

	.target	sm_90a

	.elftype	@"ET_EXEC"


//--------------------- .note.nv.tkinfo           --------------------------
	.section	.note.nv.tkinfo,"",@"SHT_NOTE"
	.sectionflags	@"SHF_NOTE_NV_TKINFO"
	.tkinfo
        /*0018*/ 	.word	0x00000002
        /*0030*/ 	.string	""
        /*0030*/ 	.string	"ptxas"
        /*0030*/ 	.string	"Cuda compilation tools, release 13.0, V13.0.88"
        /*0030*/ 	.string	"Build cuda_13.0.r13.0/compiler.36424714_0"
        /*0030*/ 	.string	"-v  -suppress-debug-info  -lineinfo  -arch sm_90a "



//--------------------- .note.nv.cuinfo           --------------------------
	.section	.note.nv.cuinfo,"",@"SHT_NOTE"
	.sectionflags	@"SHF_NOTE_NV_CUINFO"
        /*0018*/ 	.short	0x0002
        /*001a*/ 	.short	0x005a
        /*001c*/ 	.short	0x0082
	.zero		2


//--------------------- .nv.info                  --------------------------
	.section	.nv.info,"",@"SHT_CUDA_INFO"
	.align	4


	//----- nvinfo : EIATTR_REGCOUNT
	.align		4
        /*0000*/ 	.byte	0x04, 0x2f
        /*0002*/ 	.short	(.L_2 - .L_1)
	.align		4
.L_1:
        /*0004*/ 	.word	index@(attn_fwd)
        /*0008*/ 	.word	0x000000ff


	//----- nvinfo : EIATTR_FRAME_SIZE
	.align		4
.L_2:
        /*000c*/ 	.byte	0x04, 0x11
        /*000e*/ 	.short	(.L_4 - .L_3)
	.align		4
.L_3:
        /*0010*/ 	.word	index@(attn_fwd)
        /*0014*/ 	.word	0x00000fd0


	//----- nvinfo : EIATTR_MIN_STACK_SIZE
	.align		4
.L_4:
        /*0018*/ 	.byte	0x04, 0x12
        /*001a*/ 	.short	(.L_6 - .L_5)
	.align		4
.L_5:
        /*001c*/ 	.word	index@(attn_fwd)
        /*0020*/ 	.word	0x00000fd0
.L_6:


//--------------------- .nv.compat                --------------------------
	.section	.nv.compat,"",@"SHT_CUDA_COMPAT_INFO"
	.align	4
        /*0000*/ 	.byte	0x02, 0x09, 0x01, 0x00, 0x02, 0x02, 0x04, 0x00, 0x02, 0x05, 0x05, 0x00, 0x03, 0x07, 0x01, 0x01
        /*0010*/ 	.byte	0x02, 0x03, 0x00, 0x00, 0x02, 0x06, 0x01, 0x00, 0x04, 0x0b, 0x08, 0x00, 0x00, 0x00, 0x00, 0x00
        /*0020*/ 	.byte	0x00, 0x00, 0x00, 0x00


//--------------------- .nv.info.attn_fwd         --------------------------
	.section	.nv.info.attn_fwd,"",@"SHT_CUDA_INFO"
	.sectionflags	@""
	.align	4


	//----- nvinfo : EIATTR_CUDA_API_VERSION
	.align		4
        /*0000*/ 	.byte	0x04, 0x37
        /*0002*/ 	.short	(.L_8 - .L_7)
.L_7:
        /*0004*/ 	.word	0x00000082


	//----- nvinfo : EIATTR_KPARAM_INFO
	.align		4
.L_8:
        /*0008*/ 	.byte	0x04, 0x17
        /*000a*/ 	.short	(.L_10 - .L_9)
.L_9:
        /*000c*/ 	.word	0x00000000
        /*0010*/ 	.short	0x0019
        /*0012*/ 	.short	0x0080
        /*0014*/ 	.byte	0x00, 0xf4, 0x21, 0x00


	//----- nvinfo : EIATTR_KPARAM_INFO
	.align		4
.L_10:
        /*0018*/ 	.byte	0x04, 0x17
        /*001a*/ 	.short	(.L_12 - .L_11)
.L_11:
        /*001c*/ 	.word	0x00000000
        /*0020*/ 	.short	0x0018
        /*0022*/ 	.short	0x0078
        /*0024*/ 	.byte	0x00, 0xf4, 0x21, 0x00


	//----- nvinfo : EIATTR_KPARAM_INFO
	.align		4
.L_12:
        /*0028*/ 	.byte	0x04, 0x17
        /*002a*/ 	.short	(.L_14 - .L_13)
.L_13:
        /*002c*/ 	.word	0x00000000
        /*0030*/ 	.short	0x0017
        /*0032*/ 	.short	0x0070
        /*0034*/ 	.byte	0x00, 0xf0, 0x11, 0x00


	//----- nvinfo : EIATTR_KPARAM_INFO
	.align		4
.L_14:
        /*0038*/ 	.byte	0x04, 0x17
        /*003a*/ 	.short	(.L_16 - .L_15)
.L_15:
        /*003c*/ 	.word	0x00000000
        /*0040*/ 	.short	0x0016
        /*0042*/ 	.short	0x006c
        /*0044*/ 	.byte	0x00, 0xf0, 0x11, 0x00


	//----- nvinfo : EIATTR_KPARAM_INFO
	.align		4
.L_16:
        /*0048*/ 	.byte	0x04, 0x17
        /*004a*/ 	.short	(.L_18 - .L_17)
.L_17:
        /*004c*/ 	.word	0x00000000
        /*0050*/ 	.short	0x0015
        /*0052*/ 	.short	0x0068
        /*0054*/ 	.byte	0x00, 0xf0, 0x11, 0x00


	//----- nvinfo : EIATTR_KPARAM_INFO
	.align		4
.L_18:
        /*0058*/ 	.byte	0x04, 0x17
        /*005a*/ 	.short	(.L_20 - .L_19)
.L_19:
        /*005c*/ 	.word	0x00000000
        /*0060*/ 	.short	0x0014
        /*0062*/ 	.short	0x0064
        /*0064*/ 	.byte	0x00, 0xf0, 0x11, 0x00


	//----- nvinfo : EIATTR_KPARAM_INFO
	.align		4
.L_20:
        /*0068*/ 	.byte	0x04, 0x17
        /*006a*/ 	.short	(.L_22 - .L_21)
.L_21:
        /*006c*/ 	.word	0x00000000
        /*0070*/ 	.short	0x0013
        /*0072*/ 	.short	0x0060
        /*0074*/ 	.byte	0x00, 0xf0, 0x11, 0x00


	//----- nvinfo : EIATTR_KPARAM_INFO
	.align		4
.L_22:
        /*0078*/ 	.byte	0x04, 0x17
        /*007a*/ 	.short	(.L_24 - .L_23)
.L_23:
        /*007c*/ 	.word	0x00000000
        /*0080*/ 	.short	0x0012
        /*0082*/ 	.short	0x005c
        /*0084*/ 	.byte	0x00, 0xf0, 0x11, 0x00


	//----- nvinfo : EIATTR_KPARAM_INFO
	.align		4
.L_24:
        /*0088*/ 	.byte	0x04, 0x17
        /*008a*/ 	.short	(.L_26 - .L_25)
.L_25:
        /*008c*/ 	.word	0x00000000
        /*0090*/ 	.short	0x0011
        /*0092*/ 	.short	0x0058
        /*0094*/ 	.byte	0x00, 0xf0, 0x11, 0x00


	//----- nvinfo : EIATTR_KPARAM_INFO
	.align		4
.L_26:
        /*0098*/ 	.byte	0x04, 0x17
        /*009a*/ 	.short	(.L_28 - .L_27)
.L_27:
        /*009c*/ 	.word	0x00000000
        /*00a0*/ 	.short	0x0010
        /*00a2*/ 	.short	0x0054
        /*00a4*/ 	.byte	0x00, 0xf0, 0x11, 0x00


	//----- nvinfo : EIATTR_KPARAM_INFO
	.align		4
.L_28:
        /*00a8*/ 	.byte	0x04, 0x17
        /*00aa*/ 	.short	(.L_30 - .L_29)
.L_29:
        /*00ac*/ 	.word	0x00000000
        /*00b0*/ 	.short	0x000f
        /*00b2*/ 	.short	0x0050
        /*00b4*/ 	.byte	0x00, 0xf0, 0x11, 0x00


	//----- nvinfo : EIATTR_KPARAM_INFO
	.align		4
.L_30:
        /*00b8*/ 	.byte	0x04, 0x17
        /*00ba*/ 	.short	(.L_32 - .L_31)
.L_31:
        /*00bc*/ 	.word	0x00000000
        /*00c0*/ 	.short	0x000e
        /*00c2*/ 	.short	0x004c
        /*00c4*/ 	.byte	0x00, 0xf0, 0x11, 0x00


	//----- nvinfo : EIATTR_KPARAM_INFO
	.align		4
.L_32:
        /*00c8*/ 	.byte	0x04, 0x17
        /*00ca*/ 	.short	(.L_34 - .L_33)
.L_33:
        /*00cc*/ 	.word	0x00000000
        /*00d0*/ 	.short	0x000d
        /*00d2*/ 	.short	0x0048
        /*00d4*/ 	.byte	0x00, 0xf0, 0x11, 0x00


	//----- nvinfo : EIATTR_KPARAM_INFO
	.align		4
.L_34:
        /*00d8*/ 	.byte	0x04, 0x17
        /*00da*/ 	.short	(.L_36 - .L_35)
.L_35:
        /*00dc*/ 	.word	0x00000000
        /*00e0*/ 	.short	0x000c
        /*00e2*/ 	.short	0x0044
        /*00e4*/ 	.byte	0x00, 0xf0, 0x11, 0x00


	//----- nvinfo : EIATTR_KPARAM_INFO
	.align		4
.L_36:
        /*00e8*/ 	.byte	0x04, 0x17
        /*00ea*/ 	.short	(.L_38 - .L_37)
.L_37:
        /*00ec*/ 	.word	0x00000000
        /*00f0*/ 	.short	0x000b
        /*00f2*/ 	.short	0x0040
        /*00f4*/ 	.byte	0x00, 0xf0, 0x11, 0x00


	//----- nvinfo : EIATTR_KPARAM_INFO
	.align		4
.L_38:
        /*00f8*/ 	.byte	0x04, 0x17
        /*00fa*/ 	.short	(.L_40 - .L_39)
.L_39:
        /*00fc*/ 	.word	0x00000000
        /*0100*/ 	.short	0x000a
        /*0102*/ 	.short	0x003c
        /*0104*/ 	.byte	0x00, 0xf0, 0x11, 0x00


	//----- nvinfo : EIATTR_KPARAM_INFO
	.align		4
.L_40:
        /*0108*/ 	.byte	0x04, 0x17
        /*010a*/ 	.short	(.L_42 - .L_41)
.L_41:
        /*010c*/ 	.word	0x00000000
        /*0110*/ 	.short	0x0009
        /*0112*/ 	.short	0x0038
        /*0114*/ 	.byte	0x00, 0xf0, 0x11, 0x00


	//----- nvinfo : EIATTR_KPARAM_INFO
	.align		4
.L_42:
        /*0118*/ 	.byte	0x04, 0x17
        /*011a*/ 	.short	(.L_44 - .L_43)
.L_43:
        /*011c*/ 	.word	0x00000000
        /*0120*/ 	.short	0x0008
        /*0122*/ 	.short	0x0034
        /*0124*/ 	.byte	0x00, 0xf0, 0x11, 0x00


	//----- nvinfo : EIATTR_KPARAM_INFO
	.align		4
.L_44:
        /*0128*/ 	.byte	0x04, 0x17
        /*012a*/ 	.short	(.L_46 - .L_45)
.L_45:
        /*012c*/ 	.word	0x00000000
        /*0130*/ 	.short	0x0007
        /*0132*/ 	.short	0x0030
        /*0134*/ 	.byte	0x00, 0xf0, 0x11, 0x00


	//----- nvinfo : EIATTR_KPARAM_INFO
	.align		4
.L_46:
        /*0138*/ 	.byte	0x04, 0x17
        /*013a*/ 	.short	(.L_48 - .L_47)
.L_47:
        /*013c*/ 	.word	0x00000000
        /*0140*/ 	.short	0x0006
        /*0142*/ 	.short	0x002c
        /*0144*/ 	.byte	0x00, 0xf0, 0x11, 0x00


	//----- nvinfo : EIATTR_KPARAM_INFO
	.align		4
.L_48:
        /*0148*/ 	.byte	0x04, 0x17
        /*014a*/ 	.short	(.L_50 - .L_49)
.L_49:
        /*014c*/ 	.word	0x00000000
        /*0150*/ 	.short	0x0005
        /*0152*/ 	.short	0x0028
        /*0154*/ 	.byte	0x00, 0xf0, 0x11, 0x00


	//----- nvinfo : EIATTR_KPARAM_INFO
	.align		4
.L_50:
        /*0158*/ 	.byte	0x04, 0x17
        /*015a*/ 	.short	(.L_52 - .L_51)
.L_51:
        /*015c*/ 	.word	0x00000000
        /*0160*/ 	.short	0x0004
        /*0162*/ 	.short	0x0020
        /*0164*/ 	.byte	0x00, 0xf4, 0x21, 0x00


	//----- nvinfo : EIATTR_KPARAM_INFO
	.align		4
.L_52:
        /*0168*/ 	.byte	0x04, 0x17
        /*016a*/ 	.short	(.L_54 - .L_53)
.L_53:
        /*016c*/ 	.word	0x00000000
        /*0170*/ 	.short	0x0003
        /*0172*/ 	.short	0x0018
        /*0174*/ 	.byte	0x00, 0xf4, 0x21, 0x00


	//----- nvinfo : EIATTR_KPARAM_INFO
	.align		4
.L_54:
        /*0178*/ 	.byte	0x04, 0x17
        /*017a*/ 	.short	(.L_56 - .L_55)
.L_55:
        /*017c*/ 	.word	0x00000000
        /*0180*/ 	.short	0x0002
        /*0182*/ 	.short	0x0010
        /*0184*/ 	.byte	0x00, 0xf4, 0x21, 0x00


	//----- nvinfo : EIATTR_KPARAM_INFO
	.align		4
.L_56:
        /*0188*/ 	.byte	0x04, 0x17
        /*018a*/ 	.short	(.L_58 - .L_57)
.L_57:
        /*018c*/ 	.word	0x00000000
        /*0190*/ 	.short	0x0001
        /*0192*/ 	.short	0x0008
        /*0194*/ 	.byte	0x00, 0xf4, 0x21, 0x00


	//----- nvinfo : EIATTR_KPARAM_INFO
	.align		4
.L_58:
        /*0198*/ 	.byte	0x04, 0x17
        /*019a*/ 	.short	(.L_60 - .L_59)
.L_59:
        /*019c*/ 	.word	0x00000000
        /*01a0*/ 	.short	0x0000
        /*01a2*/ 	.short	0x0000
        /*01a4*/ 	.byte	0x00, 0xf4, 0x21, 0x00


	//----- nvinfo : EIATTR_SPARSE_MMA_MASK
	.align		4
.L_60:
        /*01a8*/ 	.byte	0x03, 0x50
        /*01aa*/ 	.short	0x0000


	//----- nvinfo : EIATTR_MAXREG_COUNT
	.align		4
        /*01ac*/ 	.byte	0x03, 0x1b
        /*01ae*/ 	.short	0x00ff


	//----- nvinfo : EIATTR_NUM_BARRIERS
	.align		4
        /*01b0*/ 	.byte	0x02, 0x4c
        /*01b2*/ 	.byte	0x01
	.zero		1


	//----- nvinfo : EIATTR_ANNOTATIONS
	.align		4
        /*01b4*/ 	.byte	0x04, 0x55
        /*01b6*/ 	.short	(.L_62 - .L_61)


	//   ....[0]....
.L_61:
        /*01b8*/ 	.word	0x00000001
        /*01bc*/ 	.byte	0xf0, 0x03, 0x00, 0x00, 0x01, 0x00, 0x00, 0x00, 0x10, 0x04, 0x00, 0x00, 0x01, 0x00, 0x00, 0x00
        /* <DEDUP_REMOVED lines=770> */
        /*31ec*/ 	.byte	0x00, 0x17, 0x02, 0x00


	//----- nvinfo : EIATTR_MERCURY_ISA_VERSION
	.align		4
.L_62:
        /*31f0*/ 	.byte	0x03, 0x5f
        /*31f2*/ 	.short	0x0101


	//----- nvinfo : EIATTR_COOP_GROUP_MASK_REGIDS
	.align		4
        /*31f4*/ 	.byte	0x04, 0x29
        /*31f6*/ 	.short	(.L_64 - .L_63)


	//   ....[0]....
.L_63:
        /*31f8*/ 	.word	0xffffffff


	//   ....[1]....
        /*31fc*/ 	.word	0xffffffff


	//   ....[2]....
        /*3200*/ 	.word	0xffffffff


	//   ....[3]....
        /*3204*/ 	.word	0xffffffff


	//   ....[4]....
        /*3208*/ 	.word	0xffffffff


	//   ....[5]....
        /*320c*/ 	.word	0xffffffff


	//   ....[6]....
        /*3210*/ 	.word	0xffffffff


	//   ....[7]....
        /*3214*/ 	.word	0xffffffff


	//----- nvinfo : EIATTR_COOP_GROUP_INSTR_OFFSETS
	.align		4
.L_64:
        /*3218*/ 	.byte	0x04, 0x28
        /*321a*/ 	.short	(.L_66 - .L_65)


	//   ....[0]....
.L_65:
        /*321c*/ 	.word	0x00010780


	//   ....[1]....
        /*3220*/ 	.word	0x000108d0


	//   ....[2]....
        /*3224*/ 	.word	0x000108e0


	//   ....[3]....
        /*3228*/ 	.word	0x00010910


	//   ....[4]....
        /*322c*/ 	.word	0x00014d40


	//   ....[5]....
        /*3230*/ 	.word	0x00014d50


	//   ....[6]....
        /*3234*/ 	.word	0x00014d80


	//   ....[7]....
        /*3238*/ 	.word	0x00014d90


	//----- nvinfo : EIATTR_EXIT_INSTR_OFFSETS
	.align		4
.L_66:
        /*323c*/ 	.byte	0x04, 0x1c
        /*323e*/ 	.short	(.L_68 - .L_67)


	//   ....[0]....
.L_67:
        /*3240*/ 	.word	0x000216f0


	//   ....[1]....
        /*3244*/ 	.word	0x000217b0


	//----- nvinfo : EIATTR_REQNTID
	.align		4
.L_68:
        /*3248*/ 	.byte	0x04, 0x10
        /*324a*/ 	.short	(.L_70 - .L_69)
.L_69:
        /*324c*/ 	.word	0x00000080
        /*3250*/ 	.word	0x00000001
        /*3254*/ 	.word	0x00000001


	//----- nvinfo : EIATTR_CBANK_PARAM_SIZE
	.align		4
.L_70:
        /*3258*/ 	.byte	0x03, 0x19
        /*325a*/ 	.short	0x0088


	//----- nvinfo : EIATTR_PARAM_CBANK
	.align		4
        /*325c*/ 	.byte	0x04, 0x0a
        /*325e*/ 	.short	(.L_72 - .L_71)
	.align		4
.L_71:
        /*3260*/ 	.word	index@(.nv.constant0.attn_fwd)
        /*3264*/ 	.short	0x0210
        /*3266*/ 	.short	0x0088


	//----- nvinfo : EIATTR_SW_WAR
	.align		4
.L_72:
        /*3268*/ 	.byte	0x04, 0x36
        /*326a*/ 	.short	(.L_74 - .L_73)
.L_73:
        /*326c*/ 	.word	0x00000008
.L_74:


//--------------------- .nv.callgraph             --------------------------
	.section	.nv.callgraph,"",@"SHT_CUDA_CALLGRAPH"
	.align	4
	.sectionentsize	8
	.align		4
        /*0000*/ 	.word	0x00000000
	.align		4
        /*0004*/ 	.word	0xffffffff
	.align		4
        /*0008*/ 	.word	0x00000000
	.align		4
        /*000c*/ 	.word	0xfffffffe
	.align		4
        /*0010*/ 	.word	0x00000000
	.align		4
        /*0014*/ 	.word	0xfffffffd
	.align		4
        /*0018*/ 	.word	0x00000000
	.align		4
        /*001c*/ 	.word	0xfffffffc


//--------------------- .nv.constant4             --------------------------
	.section	.nv.constant4,"a",@progbits
	.align	8
	.align		8
.nv.constant4:
        /*0000*/ 	.dword	_$_str


//--------------------- .text.attn_fwd            --------------------------
	.section	.text.attn_fwd,"ax",@progbits
	.align	128
        .global         attn_fwd
        .type           attn_fwd,@function
        .size           attn_fwd,(.L_x_3 - attn_fwd)
        .other          attn_fwd,@"STO_CUDA_ENTRY STV_DEFAULT"
attn_fwd:
.text.attn_fwd:
[----:B------:R-:W0:Y:S01]  /*0000*/  LDC R1, c[0x0][0x28] ;  /* 0x00000a00ff017b82 */ /* 0x000e220000000800 */
[----:B------:R-:W1:Y:S07]  /*0010*/  S2R R0, SR_CTAID.X ;  /* 0x0000000000007919 */ /* 0x000e6e0000002500 */
[----:B------:R-:W2:Y:S01]  /*0020*/  LDC.64 R2, c[0x0][0x240] ;  /* 0x00009000ff027b82 */ /* 0x000ea20000000a00 */
[----:B------:R-:W-:Y:S01]  /*0030*/  ULDC.64 UR60, c[0x0][0x208] ;  /* 0x00008200003c7ab9 */ /* 0x000fe20000000a00 */
[----:B0-----:R-:W-:Y:S01]  /*0040*/  VIADD R1, R1, 0xfffff030 ;  /* 0xfffff03001017836 */ /* 0x001fe20000000000 */
[----:B------:R-:W0:Y:S01]  /*0050*/  S2R R5, SR_TID.X ;  /* 0x0000000000057919 */ /* 0x000e220000002100 */
[----:B------:R-:W2:Y:S04]  /*0060*/  S2R R8, SR_CTAID.Y ;  /* 0x0000000000087919 */ /* 0x000ea80000002600 */
[----:B------:R-:W3:Y:S08]  /*0070*/  LDC R56, c[0x0][0x248] ;  /* 0x00009200ff387b82 */ /* 0x000ef00000000800 */
[----:B------:R-:W4:Y:S01]  /*0080*/  LDC.64 R6, c[0x0][0x210] ;  /* 0x00008400ff067b82 */ /* 0x000f220000000a00 */
[----:B-1----:R-:W-:-:S05]  /*0090*/  IMAD.SHL.U32 R4, R0, 0x40, RZ ;  /* 0x0000004000047824 */ /* 0x002fca00078e00ff */
[--C-:B0-----:R-:W-:Y:S02]  /*00a0*/  LOP3.LUT R4, R4, 0x3f, R5.reuse, 0xf8, !PT ;  /* 0x0000003f04047812 */ /* 0x101fe400078ef805 */
[----:B------:R-:W-:Y:S01]  /*00b0*/  SHF.R.U32.HI R5, RZ, 0x6, R5 ;  /* 0x00000006ff057819 */ /* 0x000fe20000011605 */
[----:B--2---:R-:W-:Y:S02]  /*00c0*/  IMAD R0, R8, R2, RZ ;  /* 0x0000000208007224 */ /* 0x004fe400078e02ff */
[----:B------:R-:W-:Y:S01]  /*00d0*/  IMAD R2, R4, R3, RZ ;  /* 0x0000000304027224 */ /* 0x000fe200078e02ff */
[----:B------:R-:W-:Y:S01]  /*00e0*/  SGXT.U32 R5, R5, 0x1 ;  /* 0x000000010505781a */ /* 0x000fe20000000000 */
[----:B------:R-:W-:Y:S02]  /*00f0*/  IMAD.SHL.U32 R3, R0, 0x2, RZ ;  /* 0x0000000200037824 */ /* 0x000fe400078e00ff */
[----:B------:R-:W-:Y:S02]  /*0100*/  IMAD.SHL.U32 R178, R2, 0x2, RZ ;  /* 0x0000000202b27824 */ /* 0x000fe400078e00ff */
[----:B---3--:R-:W-:-:S02]  /*0110*/  IMAD R5, R5, R56, RZ ;  /* 0x0000003805057224 */ /* 0x008fc400078e02ff */
[----:B------:R-:W-:Y:S01]  /*0120*/  IMAD.HI R0, R0, 0x2, RZ ;  /* 0x0000000200007827 */ /* 0x000fe200078e02ff */
[----:B----4-:R-:W-:-:S03]  /*0130*/  IADD3 R178, P0, P1, R178, R6, R3 ;  /* 0x00000006b2b27210 */ /* 0x010fc6000791e003 */
[----:B------:R-:W-:-:S04]  /*0140*/  IMAD.HI R179, R2, 0x2, RZ ;  /* 0x0000000202b37827 */ /* 0x000fc800078e02ff */
[C---:B------:R-:W-:Y:S01]  /*0150*/  IMAD R3, R56.reuse, 0x2, R5 ;  /* 0x0000000238037824 */ /* 0x040fe200078e0205 */
[----:B------:R-:W-:Y:S02]  /*0160*/  IADD3.X R179, R179, R7, R0, P0, P1 ;  /* 0x00000007b3b37210 */ /* 0x000fe400007e2400 */
[-C--:B------:R-:W-:Y:S02]  /*0170*/  LEA R76, P0, R5, R178.reuse, 0x1 ;  /* 0x000000b2054c7211 */ /* 0x080fe400078008ff */
[CC--:B------:R-:W-:Y:S02]  /*0180*/  LEA R2, P1, R3.reuse, R178.reuse, 0x1 ;  /* 0x000000b203027211 */ /* 0x0c0fe400078208ff */
[C---:B------:R-:W-:Y:S02]  /*0190*/  LEA R7, R56.reuse, R3, 0x1 ;  /* 0x0000000338077211 */ /* 0x040fe400078e08ff */
[-C--:B------:R-:W-:Y:S02]  /*01a0*/  LEA.HI.X.SX32 R3, R3, R179.reuse, 0x1, P1 ;  /* 0x000000b303037211 */ /* 0x080fe400008f0eff */
[-C--:B------:R-:W-:Y:S01]  /*01b0*/  LEA.HI.X.SX32 R77, R5, R179.reuse, 0x1, P0 ;  /* 0x000000b3054d7211 */ /* 0x080fe200000f0eff */
[C---:B------:R-:W-:Y:S01]  /*01c0*/  IMAD R9, R56.reuse, 0x2, R7 ;  /* 0x0000000238097824 */ /* 0x040fe200078e0207 */
[C---:B------:R-:W-:Y:S01]  /*01d0*/  LEA R4, P0, R7.reuse, R178, 0x1 ;  /* 0x000000b207047211 */ /* 0x040fe200078008ff */
[----:B------:R0:W2:Y:S03]  /*01e0*/  LDG.E.U16 R10, desc[UR60][R2.64] ;  /* 0x0000003c020a7981 */ /* 0x0000a6000c1e1500 */
[----:B------:R-:W-:Y:S01]  /*01f0*/  LEA.HI.X.SX32 R5, R7, R179, 0x1, P0 ;  /* 0x000000b307057211 */ /* 0x000fe200000f0eff */
[----:B------:R-:W3:Y:S01]  /*0200*/  LDG.E.U16 R76, desc[UR60][R76.64] ;  /* 0x0000003c4c4c7981 */ /* 0x000ee2000c1e1500 */
[----:B------:R-:W-:-:S03]  /*0210*/  IMAD R11, R56, 0x2, R9 ;  /* 0x00000002380b7824 */ /* 0x000fc600078e0209 */
[----:B------:R1:W4:Y:S01]  /*0220*/  LDG.E.U16 R0, desc[UR60][R4.64] ;  /* 0x0000003c04007981 */ /* 0x000322000c1e1500 */
[-C--:B------:R-:W-:Y:S01]  /*0230*/  LEA R6, P0, R9, R178.reuse, 0x1 ;  /* 0x000000b209067211 */ /* 0x080fe200078008ff */
[C---:B------:R-:W-:Y:S01]  /*0240*/  IMAD R13, R56.reuse, 0x2, R11 ;  /* 0x00000002380d7824 */ /* 0x040fe200078e020b */
[-C--:B------:R-:W-:Y:S02]  /*0250*/  LEA R102, P1, R11, R178.reuse, 0x1 ;  /* 0x000000b20b667211 */ /* 0x080fe400078208ff */
[-C--:B------:R-:W-:Y:S02]  /*0260*/  LEA.HI.X.SX32 R7, R9, R179.reuse, 0x1, P0 ;  /* 0x000000b309077211 */ /* 0x080fe400000f0eff */
[-C--:B------:R-:W-:Y:S01]  /*0270*/  LEA.HI.X.SX32 R103, R11, R179.reuse, 0x1, P1 ;  /* 0x000000b30b677211 */ /* 0x080fe200008f0eff */
[C---:B------:R-:W-:Y:S01]  /*0280*/  IMAD R11, R56.reuse, 0x2, R13 ;  /* 0x00000002380b7824 */ /* 0x040fe200078e020d */
[CC--:B------:R-:W-:Y:S01]  /*0290*/  LEA R8, P0, R13.reuse, R178.reuse, 0x1 ;  /* 0x000000b20d087211 */ /* 0x0c0fe200078008ff */
[----:B------:R5:W3:Y:S03]  /*02a0*/  LDG.E.U16 R17, desc[UR60][R6.64] ;  /* 0x0000003c06117981 */ /* 0x000ae6000c1e1500 */
[-C--:B------:R-:W-:Y:S01]  /*02b0*/  LEA.HI.X.SX32 R9, R13, R179.reuse, 0x1, P0 ;  /* 0x000000b30d097211 */ /* 0x080fe200000f0eff */
[C---:B------:R-:W-:Y:S01]  /*02c0*/  IMAD R13, R56.reuse, 0x2, R11 ;  /* 0x00000002380d7824 */ /* 0x040fe200078e020b */
[C---:B0-----:R-:W-:Y:S01]  /*02d0*/  LEA R2, P0, R11.reuse, R178, 0x1 ;  /* 0x000000b20b027211 */ /* 0x041fe200078008ff */
[----:B------:R-:W3:Y:S03]  /*02e0*/  LDG.E.U16 R102, desc[UR60][R102.64] ;  /* 0x0000003c66667981 */ /* 0x000ee6000c1e1500 */
[----:B------:R-:W-:Y:S01]  /*02f0*/  LEA.HI.X.SX32 R3, R11, R179, 0x1, P0 ;  /* 0x000000b30b037211 */ /* 0x000fe200000f0eff */
[----:B------:R0:W3:Y:S01]  /*0300*/  LDG.E.U16 R16, desc[UR60][R8.64] ;  /* 0x0000003c08107981 */ /* 0x0000e2000c1e1500 */
[----:B------:R-:W-:-:S02]  /*0310*/  LEA R11, R56, R13, 0x1 ;  /* 0x0000000d380b7211 */ /* 0x000fc400078e08ff */
[C---:B-1----:R-:W-:Y:S01]  /*0320*/  LEA R4, P0, R13.reuse, R178, 0x1 ;  /* 0x000000b20d047211 */ /* 0x042fe200078008ff */
[----:B------:R1:W3:Y:S02]  /*0330*/  LDG.E.U16 R14, desc[UR60][R2.64] ;  /* 0x0000003c020e7981 */ /* 0x0002e4000c1e1500 */
[----:B------:R-:W-:Y:S01]  /*0340*/  IMAD R15, R56, 0x2, R11 ;  /* 0x00000002380f7824 */ /* 0x000fe200078e020b */
[----:B------:R-:W-:-:S04]  /*0350*/  LEA.HI.X.SX32 R5, R13, R179, 0x1, P0 ;  /* 0x000000b30d057211 */ /* 0x000fc800000f0eff */
[CC--:B-----5:R-:W-:Y:S01]  /*0360*/  LEA R6, P0, R15.reuse, R178.reuse, 0x1 ;  /* 0x000000b20f067211 */ /* 0x0e0fe200078008ff */
[----:B------:R5:W3:Y:S03]  /*0370*/  LDG.E.U16 R12, desc[UR60][R4.64] ;  /* 0x0000003c040c7981 */ /* 0x000ae6000c1e1500 */
[----:B------:R-:W-:Y:S02]  /*0380*/  LEA.HI.X.SX32 R7, R15, R179, 0x1, P0 ;  /* 0x000000b30f077211 */ /* 0x000fe400000f0eff */
[----:B------:R-:W-:-:S04]  /*0390*/  LEA R58, P1, R11, R178, 0x1 ;  /* 0x000000b20b3a7211 */ /* 0x000fc800078208ff */
[----:B------:R-:W-:Y:S01]  /*03a0*/  LEA.HI.X.SX32 R59, R11, R179, 0x1, P1 ;  /* 0x000000b30b3b7211 */ /* 0x000fe200008f0eff */
[----:B------:R-:W-:-:S04]  /*03b0*/  IMAD R11, R56, 0x2, R15 ;  /* 0x00000002380b7824 */ /* 0x000fc800078e020f */
[----:B------:R-:W3:Y:S01]  /*03c0*/  LDG.E.U16 R58, desc[UR60][R58.64] ;  /* 0x0000003c3a3a7981 */ /* 0x000ee2000c1e1500 */
[----:B0-----:R-:W-:-:S04]  /*03d0*/  LEA R8, P0, R11, R178, 0x1 ;  /* 0x000000b20b087211 */ /* 0x001fc800078008ff */
[----:B------:R-:W-:Y:S01]  /*03e0*/  LEA.HI.X.SX32 R9, R11, R179, 0x1, P0 ;  /* 0x000000b30b097211 */ /* 0x000fe200000f0eff */
[----:B--2---:R0:W-:Y:S04]  /*03f0*/  STL [R1+0x34], R10 ;  /* 0x0000340a01007387 */ /* 0x0041e80000100800 */
[----:B0-----:R0:W2:Y:S04]  /*0400*/  LDG.E.U16 R10, desc[UR60][R6.64] ;  /* 0x0000003c060a7981 */ /* 0x0010a8000c1e1500 */
[----:B----4-:R4:W-:Y:S04]  /*0410*/  STL [R1+0x30], R0 ;  /* 0x0000300001007387 */ /* 0x0109e80000100800 */
[----:B----4-:R4:W2:Y:S01]  /*0420*/  LDG.E.U16 R0, desc[UR60][R8.64] ;  /* 0x0000003c08007981 */ /* 0x0108a2000c1e1500 */
[----:B------:R-:W-:-:S04]  /*0430*/  IMAD R13, R56, 0x2, R11 ;  /* 0x00000002380d7824 */ /* 0x000fc800078e020b */
[----:B------:R-:W-:Y:S01]  /*0440*/  IMAD R11, R56, 0x2, R13 ;  /* 0x00000002380b7824 */ /* 0x000fe200078e020d */
[----:B-1----:R-:W-:-:S03]  /*0450*/  LEA R2, P0, R13, R178, 0x1 ;  /* 0x000000b20d027211 */ /* 0x002fc600078008ff */
[C---:B------:R-:W-:Y:S01]  /*0460*/  IMAD R15, R56.reuse, 0x2, R11 ;  /* 0x00000002380f7824 */ /* 0x040fe200078e020b */
[----:B------:R-:W-:Y:S02]  /*0470*/  LEA.HI.X.SX32 R3, R13, R179, 0x1, P0 ;  /* 0x000000b30d037211 */ /* 0x000fe400000f0eff */
[-C--:B------:R-:W-:Y:S02]  /*0480*/  LEA R162, P1, R11, R178.reuse, 0x1 ;  /* 0x000000b20ba27211 */ /* 0x080fe400078208ff */
[C---:B------:R-:W-:Y:S01]  /*0490*/  LEA R13, R56.reuse, R15, 0x1 ;  /* 0x0000000f380d7211 */ /* 0x040fe200078e08ff */
[----:B------:R1:W2:Y:S01]  /*04a0*/  LDG.E.U16 R18, desc[UR60][R2.64] ;  /* 0x0000003c02127981 */ /* 0x0002a2000c1e1500 */
[----:B-----5:R-:W-:Y:S02]  /*04b0*/  LEA R4, P0, R15, R178, 0x1 ;  /* 0x000000b20f047211 */ /* 0x020fe400078008ff */
[-C--:B------:R-:W-:Y:S01]  /*04c0*/  LEA.HI.X.SX32 R163, R11, R179.reuse, 0x1, P1 ;  /* 0x000000b30ba37211 */ /* 0x080fe200008f0eff */
[----:B------:R-:W-:Y:S01]  /*04d0*/  IMAD R11, R56, 0x2, R13 ;  /* 0x00000002380b7824 */ /* 0x000fe200078e020d */
[----:B------:R-:W-:-:S02]  /*04e0*/  LEA.HI.X.SX32 R5, R15, R179, 0x1, P0 ;  /* 0x000000b30f057211 */ /* 0x000fc400000f0eff */
[CC--:B0-----:R-:W-:Y:S01]  /*04f0*/  LEA R6, P0, R13.reuse, R178.reuse, 0x1 ;  /* 0x000000b20d067211 */ /* 0x0c1fe200078008ff */
[C---:B------:R-:W-:Y:S01]  /*0500*/  IMAD R15, R56.reuse, 0x2, R11 ;  /* 0x00000002380f7824 */ /* 0x040fe200078e020b */
[----:B---3--:R-:W-:Y:S02]  /*0510*/  STL [R1+0x2c], R17 ;  /* 0x00002c1101007387 */ /* 0x008fe40000100800 */
[-C--:B------:R-:W-:Y:S01]  /*0520*/  LEA.HI.X.SX32 R7, R13, R179.reuse, 0x1, P0 ;  /* 0x000000b30d077211 */ /* 0x080fe200000f0eff */
[----:B------:R-:W-:Y:S01]  /*0530*/  IMAD R13, R56, 0x2, R15 ;  /* 0x00000002380d7824 */ /* 0x000fe200078e020f */
[C---:B----4-:R-:W-:Y:S01]  /*0540*/  LEA R8, P0, R11.reuse, R178, 0x1 ;  /* 0x000000b20b087211 */ /* 0x050fe200078008ff */
[----:B------:R-:W3:Y:S03]  /*0550*/  LDG.E.U16 R162, desc[UR60][R162.64] ;  /* 0x0000003ca2a27981 */ /* 0x000ee6000c1e1500 */
[----:B------:R-:W-:-:S02]  /*0560*/  LEA.HI.X.SX32 R9, R11, R179, 0x1, P0 ;  /* 0x000000b30b097211 */ /* 0x000fc400000f0eff */
[CC--:B-1----:R-:W-:Y:S01]  /*0570*/  LEA R2, P0, R13.reuse, R178.reuse, 0x1 ;  /* 0x000000b20d027211 */ /* 0x0c2fe200078008ff */
[----:B------:R0:W-:Y:S03]  /*0580*/  STL [R1+0x28], R16 ;  /* 0x0000281001007387 */ /* 0x0001e60000100800 */
[----:B------:R-:W-:Y:S01]  /*0590*/  LEA.HI.X.SX32 R3, R13, R179, 0x1, P0 ;  /* 0x000000b30d037211 */ /* 0x000fe200000f0eff */
[----:B------:R1:W-:Y:S04]  /*05a0*/  STL [R1+0x24], R14 ;  /* 0x0000240e01007387 */ /* 0x0003e80000100800 */
[----:B------:R4:W-:Y:S04]  /*05b0*/  STL [R1+0x20], R12 ;  /* 0x0000200c01007387 */ /* 0x0009e80000100800 */
[----:B0-----:R0:W5:Y:S04]  /*05c0*/  LDG.E.U16 R16, desc[UR60][R4.64] ;  /* 0x0000003c04107981 */ /* 0x001168000c1e1500 */
[----:B-1----:R1:W3:Y:S04]  /*05d0*/  LDG.E.U16 R14, desc[UR60][R6.64] ;  /* 0x0000003c060e7981 */ /* 0x0022e8000c1e1500 */
[----:B----4-:R4:W3:Y:S01]  /*05e0*/  LDG.E.U16 R12, desc[UR60][R8.64] ;  /* 0x0000003c080c7981 */ /* 0x0108e2000c1e1500 */
[----:B------:R-:W-:Y:S01]  /*05f0*/  IMAD R17, R56, 0x2, R13 ;  /* 0x0000000238117824 */ /* 0x000fe200078e020d */
[----:B------:R-:W-:-:S03]  /*0600*/  LEA R80, P1, R15, R178, 0x1 ;  /* 0x000000b20f507211 */ /* 0x000fc600078208ff */
[----:B------:R-:W-:Y:S01]  /*0610*/  IMAD R11, R56, 0x2, R17 ;  /* 0x00000002380b7824 */ /* 0x000fe200078e0211 */
[----:B------:R-:W-:-:S04]  /*0620*/  LEA.HI.X.SX32 R81, R15, R179, 0x1, P1 ;  /* 0x000000b30f517211 */ /* 0x000fc800008f0eff */
[----:B------:R-:W-:Y:S01]  /*0630*/  LEA R15, R56, R11, 0x1 ;  /* 0x0000000b380f7211 */ /* 0x000fe200078e08ff */
[----:B------:R-:W3:Y:S01]  /*0640*/  LDG.E.U16 R80, desc[UR60][R80.64] ;  /* 0x0000003c50507981 */ /* 0x000ee2000c1e1500 */
[----:B0-----:R-:W-:-:S03]  /*0650*/  LEA R4, P0, R17, R178, 0x1 ;  /* 0x000000b211047211 */ /* 0x001fc600078008ff */
[----:B------:R-:W-:Y:S01]  /*0660*/  IMAD R13, R56, 0x2, R15 ;  /* 0x00000002380d7824 */ /* 0x000fe200078e020f */
[----:B------:R-:W-:-:S03]  /*0670*/  LEA.HI.X.SX32 R5, R17, R179, 0x1, P0 ;  /* 0x000000b311057211 */ /* 0x000fc600000f0eff */
[----:B------:R-:W-:Y:S01]  /*0680*/  IMAD R19, R56, 0x2, R13 ;  /* 0x0000000238137824 */ /* 0x000fe200078e020d */
[----:B-1----:R-:W-:-:S03]  /*0690*/  LEA R6, P0, R11, R178, 0x1 ;  /* 0x000000b20b067211 */ /* 0x002fc600078008ff */
[----:B------:R-:W-:Y:S01]  /*06a0*/  IMAD R17, R56, 0x2, R19 ;  /* 0x0000000238117824 */ /* 0x000fe200078e0213 */
[----:B------:R-:W-:-:S03]  /*06b0*/  LEA.HI.X.SX32 R7, R11, R179, 0x1, P0 ;  /* 0x000000b30b077211 */ /* 0x000fc600000f0eff */
[C---:B------:R-:W-:Y:S01]  /*06c0*/  IMAD R21, R56.reuse, 0x2, R17 ;  /* 0x0000000238157824 */ /* 0x040fe200078e0211 */
[CC--:B------:R-:W-:Y:S01]  /*06d0*/  LEA R130, P1, R15.reuse, R178.reuse, 0x1 ;  /* 0x000000b20f827211 */ /* 0x0c0fe200078208ff */
[----:B------:R-:W3:Y:S02]  /*06e0*/  LDG.E.U16 R252, desc[UR60][R6.64] ;  /* 0x0000003c06fc7981 */ /* 0x000ee4000c1e1500 */
[C---:B------:R-:W-:Y:S01]  /*06f0*/  IMAD R11, R56.reuse, 0x2, R21 ;  /* 0x00000002380b7824 */ /* 0x040fe200078e0215 */
[----:B------:R-:W-:Y:S02]  /*0700*/  LEA.HI.X.SX32 R131, R15, R179, 0x1, P1 ;  /* 0x000000b30f837211 */ /* 0x000fe400008f0eff */
[C---:B----4-:R-:W-:Y:S02]  /*0710*/  LEA R8, P0, R13.reuse, R178, 0x1 ;  /* 0x000000b20d087211 */ /* 0x050fe400078008ff */
[----:B------:R-:W-:Y:S01]  /*0720*/  LEA R15, R56, R11, 0x1 ;  /* 0x0000000b380f7211 */ /* 0x000fe200078e08ff */
[----:B------:R-:W4:Y:S01]  /*0730*/  LDG.E.U16 R130, desc[UR60][R130.64] ;  /* 0x0000003c82827981 */ /* 0x000f22000c1e1500 */
[----:B------:R-:W-:-:S03]  /*0740*/  LEA.HI.X.SX32 R9, R13, R179, 0x1, P0 ;  /* 0x000000b30d097211 */ /* 0x000fc600000f0eff */
[----:B------:R-:W-:Y:S01]  /*0750*/  IMAD R13, R56, 0x2, R15 ;  /* 0x00000002380d7824 */ /* 0x000fe200078e020f */
[C---:B------:R-:W-:Y:S01]  /*0760*/  LEA R132, P1, R21.reuse, R178, 0x1 ;  /* 0x000000b215847211 */ /* 0x040fe200078208ff */
[----:B------:R-:W4:Y:S03]  /*0770*/  LDG.E.U16 R251, desc[UR60][R8.64] ;  /* 0x0000003c08fb7981 */ /* 0x000f26000c1e1500 */
[----:B------:R-:W-:-:S05]  /*0780*/  LEA.HI.X.SX32 R133, R21, R179, 0x1, P1 ;  /* 0x000000b315857211 */ /* 0x000fca00008f0eff */
[----:B------:R-:W4:Y:S04]  /*0790*/  LDG.E.U16 R132, desc[UR60][R132.64] ;  /* 0x0000003c84847981 */ /* 0x000f28000c1e1500 */
[----:B--2---:R0:W-:Y:S04]  /*07a0*/  STL [R1+0x1c], R10 ;  /* 0x00001c0a01007387 */ /* 0x0041e80000100800 */
[----:B0-----:R0:W2:Y:S04]  /*07b0*/  LDG.E.U16 R10, desc[UR60][R2.64] ;  /* 0x0000003c020a7981 */ /* 0x0010a8000c1e1500 */
[----:B------:R1:W-:Y:S01]  /*07c0*/  STL [R1+0x18], R0 ;  /* 0x0000180001007387 */ /* 0x0003e20000100800 */
[----:B0-----:R-:W-:-:S04]  /*07d0*/  LEA R2, P0, R19, R178, 0x1 ;  /* 0x000000b213027211 */ /* 0x001fc800078008ff */
[----:B------:R-:W-:Y:S01]  /*07e0*/  LEA.HI.X.SX32 R3, R19, R179, 0x1, P0 ;  /* 0x000000b313037211 */ /* 0x000fe200000f0eff */
[C---:B------:R-:W-:Y:S01]  /*07f0*/  IMAD R19, R56.reuse, 0x2, R13 ;  /* 0x0000000238137824 */ /* 0x040fe200078e020d */
[----:B-1----:R0:W4:Y:S03]  /*0800*/  LDG.E.U16 R0, desc[UR60][R4.64] ;  /* 0x0000003c04007981 */ /* 0x002126000c1e1500 */
[----:B------:R-:W-:Y:S01]  /*0810*/  IMAD R23, R56, 0x2, R19 ;  /* 0x0000000238177824 */ /* 0x000fe200078e0213 */
[----:B------:R1:W4:Y:S01]  /*0820*/  LDG.E.U16 R250, desc[UR60][R2.64] ;  /* 0x0000003c02fa7981 */ /* 0x000322000c1e1500 */
[----:B0-----:R-:W-:-:S04]  /*0830*/  LEA R4, P0, R17, R178, 0x1 ;  /* 0x000000b211047211 */ /* 0x001fc800078008ff */
[----:B------:R-:W-:Y:S01]  /*0840*/  LEA.HI.X.SX32 R5, R17, R179, 0x1, P0 ;  /* 0x000000b311057211 */ /* 0x000fe200000f0eff */
[----:B------:R-:W-:Y:S01]  /*0850*/  IMAD R17, R56, 0x2, R23 ;  /* 0x0000000238117824 */ /* 0x000fe200078e0217 */
[----:B------:R-:W-:-:S03]  /*0860*/  LEA R6, P0, R11, R178, 0x1 ;  /* 0x000000b20b067211 */ /* 0x000fc600078008ff */
[C---:B------:R-:W-:Y:S01]  /*0870*/  IMAD R21, R56.reuse, 0x2, R17 ;  /* 0x0000000238157824 */ /* 0x040fe200078e0211 */
[----:B------:R-:W-:Y:S01]  /*0880*/  LEA.HI.X.SX32 R7, R11, R179, 0x1, P0 ;  /* 0x000000b30b077211 */ /* 0x000fe200000f0eff */
[----:B------:R0:W4:Y:S01]  /*0890*/  LDG.E.U16 R249, desc[UR60][R4.64] ;  /* 0x0000003c04f97981 */ /* 0x000122000c1e1500 */
[C---:B------:R-:W-:Y:S02]  /*08a0*/  LEA R8, P0, R15.reuse, R178, 0x1 ;  /* 0x000000b20f087211 */ /* 0x040fe400078008ff */
[----:B------:R-:W-:Y:S01]  /*08b0*/  LEA R11, R56, R21, 0x1 ;  /* 0x00000015380b7211 */ /* 0x000fe200078e08ff */
[----:B------:R5:W4:Y:S01]  /*08c0*/  LDG.E.U16 R248, desc[UR60][R6.64] ;  /* 0x0000003c06f87981 */ /* 0x000b22000c1e1500 */
[----:B------:R-:W-:-:S03]  /*08d0*/  LEA.HI.X.SX32 R9, R15, R179, 0x1, P0 ;  /* 0x000000b30f097211 */ /* 0x000fc600000f0eff */
[C---:B------:R-:W-:Y:S01]  /*08e0*/  IMAD R15, R56.reuse, 0x2, R11 ;  /* 0x00000002380f7824 */ /* 0x040fe200078e020b */
[-C--:B-1----:R-:W-:Y:S01]  /*08f0*/  LEA R2, P0, R13, R178.reuse, 0x1 ;  /* 0x000000b20d027211 */ /* 0x082fe200078008ff */
[----:B------:R1:W4:Y:S02]  /*0900*/  LDG.E.U16 R247, desc[UR60][R8.64] ;  /* 0x0000003c08f77981 */ /* 0x000324000c1e1500 */
[----:B------:R-:W-:Y:S01]  /*0910*/  IMAD R25, R56, 0x2, R15 ;  /* 0x0000000238197824 */ /* 0x000fe200078e020f */
[----:B------:R-:W-:-:S03]  /*0920*/  LEA R86, P1, R19, R178, 0x1 ;  /* 0x000000b213567211 */ /* 0x000fc600078208ff */
[----:B------:R-:W-:Y:S01]  /*0930*/  IMAD R59, R56, 0x2, R25 ;  /* 0x00000002383b7824 */ /* 0x000fe200078e0219 */
[----:B------:R-:W-:-:S03]  /*0940*/  LEA.HI.X.SX32 R3, R13, R179, 0x1, P0 ;  /* 0x000000b30d037211 */ /* 0x000fc600000f0eff */
[C---:B------:R-:W-:Y:S01]  /*0950*/  IMAD R13, R56.reuse, 0x2, R59 ;  /* 0x00000002380d7824 */ /* 0x040fe200078e023b */
[-C--:B------:R-:W-:Y:S01]  /*0960*/  LEA.HI.X.SX32 R87, R19, R179.reuse, 0x1, P1 ;  /* 0x000000b313577211 */ /* 0x080fe200008f0eff */
[----:B------:R1:W4:Y:S01]  /*0970*/  LDG.E.U16 R246, desc[UR60][R2.64] ;  /* 0x0000003c02f67981 */ /* 0x000322000c1e1500 */
[-C--:B0-----:R-:W-:Y:S01]  /*0980*/  LEA R4, P0, R23, R178.reuse, 0x1 ;  /* 0x000000b217047211 */ /* 0x081fe200078008ff */
[C---:B------:R-:W-:Y:S01]  /*0990*/  IMAD R19, R56.reuse, 0x2, R13 ;  /* 0x0000000238137824 */ /* 0x040fe200078e020d */
[-C--:B------:R-:W-:Y:S01]  /*09a0*/  LEA R116, P1, R11, R178.reuse, 0x1 ;  /* 0x000000b20b747211 */ /* 0x080fe200078208ff */
[----:B------:R-:W4:Y:S01]  /*09b0*/  LDG.E.U16 R86, desc[UR60][R86.64] ;  /* 0x0000003c56567981 */ /* 0x000f22000c1e1500 */
[----:B------:R-:W-:Y:S02]  /*09c0*/  LEA.HI.X.SX32 R5, R23, R179, 0x1, P0 ;  /* 0x000000b317057211 */ /* 0x000fe400000f0eff */
[C---:B------:R-:W-:Y:S02]  /*09d0*/  LEA R23, R56.reuse, R19, 0x1 ;  /* 0x0000001338177211 */ /* 0x040fe400078e08ff */
[C---:B-----5:R-:W-:Y:S01]  /*09e0*/  LEA R6, P0, R17.reuse, R178, 0x1 ;  /* 0x000000b211067211 */ /* 0x060fe200078008ff */
[----:B------:R0:W5:Y:S02]  /*09f0*/  LDG.E.U16 R245, desc[UR60][R4.64] ;  /* 0x0000003c04f57981 */ /* 0x000164000c1e1500 */
[----:B------:R-:W-:Y:S01]  /*0a00*/  IMAD R71, R56, 0x2, R23 ;  /* 0x0000000238477824 */ /* 0x000fe200078e0217 */
[----:B------:R-:W-:-:S03]  /*0a10*/  LEA.HI.X.SX32 R7, R17, R179, 0x1, P0 ;  /* 0x000000b311077211 */ /* 0x000fc600000f0eff */
[C---:B------:R-:W-:Y:S01]  /*0a20*/  IMAD R17, R56.reuse, 0x2, R71 ;  /* 0x0000000238117824 */ /* 0x040fe200078e0247 */
[----:B-1----:R-:W-:Y:S01]  /*0a30*/  LEA R8, P0, R21, R178, 0x1 ;  /* 0x000000b215087211 */ /* 0x002fe200078008ff */
[----:B------:R1:W5:Y:S01]  /*0a40*/  LDG.E.U16 R244, desc[UR60][R6.64] ;  /* 0x0000003c06f47981 */ /* 0x000362000c1e1500 */
[-C--:B------:R-:W-:Y:S01]  /*0a50*/  LEA.HI.X.SX32 R117, R11, R179.reuse, 0x1, P1 ;  /* 0x000000b30b757211 */ /* 0x080fe200008f0eff */
[----:B------:R-:W-:Y:S01]  /*0a60*/  IMAD R11, R56, 0x2, R17 ;  /* 0x00000002380b7824 */ /* 0x000fe200078e0211 */
[----:B------:R-:W-:-:S03]  /*0a70*/  LEA.HI.X.SX32 R9, R21, R179, 0x1, P0 ;  /* 0x000000b315097211 */ /* 0x000fc600000f0eff */
[C---:B------:R-:W-:Y:S01]  /*0a80*/  IMAD R21, R56.reuse, 0x2, R11 ;  /* 0x0000000238157824 */ /* 0x040fe200078e020b */
[CC--:B------:R-:W-:Y:S01]  /*0a90*/  LEA R2, P0, R15.reuse, R178.reuse, 0x1 ;  /* 0x000000b20f027211 */ /* 0x0c0fe200078008ff */
[----:B------:R3:W5:Y:S02]  /*0aa0*/  LDG.E.U16 R243, desc[UR60][R8.64] ;  /* 0x0000003c08f37981 */ /* 0x000764000c1e1500 */
[C---:B------:R-:W-:Y:S01]  /*0ab0*/  IMAD R73, R56.reuse, 0x2, R21 ;  /* 0x0000000238497824 */ /* 0x040fe200078e0215 */
[----:B------:R-:W-:Y:S01]  /*0ac0*/  LEA.HI.X.SX32 R3, R15, R179, 0x1, P0 ;  /* 0x000000b30f037211 */ /* 0x000fe200000f0eff */
[----:B------:R-:W-:Y:S01]  /*0ad0*/  STL [R1+0x14], R18 ;  /* 0x0000141201007387 */ /* 0x000fe20000100800 */
[-C--:B------:R-:W-:Y:S02]  /*0ae0*/  LEA R78, P1, R13, R178.reuse, 0x1 ;  /* 0x000000b20d4e7211 */ /* 0x080fe400078208ff */
[----:B------:R-:W-:Y:S01]  /*0af0*/  LEA R15, R56, R73, 0x1 ;  /* 0x00000049380f7211 */ /* 0x000fe200078e08ff */
[----:B------:R3:W5:Y:S01]  /*0b00*/  LDG.E.U16 R242, desc[UR60][R2.64] ;  /* 0x0000003c02f27981 */ /* 0x000762000c1e1500 */
[----:B0-----:R-:W-:-:S02]  /*0b10*/  LEA R4, P0, R25, R178, 0x1 ;  /* 0x000000b219047211 */ /* 0x001fc400078008ff */
[-C--:B------:R-:W-:Y:S01]  /*0b20*/  LEA.HI.X.SX32 R79, R13, R179.reuse, 0x1, P1 ;  /* 0x000000b30d4f7211 */ /* 0x080fe200008f0eff */
[C---:B------:R-:W-:Y:S01]  /*0b30*/  IMAD R13, R56.reuse, 0x2, R15 ;  /* 0x00000002380d7824 */ /* 0x040fe200078e020f */
[-C--:B------:R-:W-:Y:S01]  /*0b40*/  LEA.HI.X.SX32 R5, R25, R179.reuse, 0x1, P0 ;  /* 0x000000b319057211 */ /* 0x080fe200000f0eff */
[----:B------:R-:W5:Y:S02]  /*0b50*/  LDG.E.U16 R116, desc[UR60][R116.64] ;  /* 0x0000003c74747981 */ /* 0x000f64000c1e1500 */
[C---:B------:R-:W-:Y:S01]  /*0b60*/  IMAD R25, R56.reuse, 0x2, R13 ;  /* 0x0000000238197824 */ /* 0x040fe200078e020d */
[CC--:B-1----:R-:W-:Y:S01]  /*0b70*/  LEA R6, P0, R19.reuse, R178.reuse, 0x1 ;  /* 0x000000b213067211 */ /* 0x0c2fe200078008ff */
[----:B------:R0:W5:Y:S02]  /*0b80*/  LDG.E.U16 R241, desc[UR60][R4.64] ;  /* 0x0000003c04f17981 */ /* 0x000164000c1e1500 */
[C---:B------:R-:W-:Y:S01]  /*0b90*/  IMAD R75, R56.reuse, 0x2, R25 ;  /* 0x00000002384b7824 */ /* 0x040fe200078e0219 */
[-C--:B------:R-:W-:Y:S01]  /*0ba0*/  LEA.HI.X.SX32 R7, R19, R179.reuse, 0x1, P0 ;  /* 0x000000b313077211 */ /* 0x080fe200000f0eff */
[----:B------:R-:W5:Y:S01]  /*0bb0*/  LDG.E.U16 R78, desc[UR60][R78.64] ;  /* 0x0000003c4e4e7981 */ /* 0x000f62000c1e1500 */
[-C--:B------:R-:W-:Y:S01]  /*0bc0*/  LEA R106, P1, R17, R178.reuse, 0x1 ;  /* 0x000000b2116a7211 */ /* 0x080fe200078208ff */
[C---:B------:R-:W-:Y:S01]  /*0bd0*/  IMAD R19, R56.reuse, 0x2, R75 ;  /* 0x0000000238137824 */ /* 0x040fe200078e024b */
[----:B---3--:R-:W-:Y:S01]  /*0be0*/  LEA R8, P0, R23, R178, 0x1 ;  /* 0x000000b217087211 */ /* 0x008fe200078008ff */
[----:B------:R1:W3:Y:S01]  /*0bf0*/  LDG.E.U16 R240, desc[UR60][R6.64] ;  /* 0x0000003c06f07981 */ /* 0x0002e2000c1e1500 */
[-C--:B------:R-:W-:Y:S01]  /*0c00*/  LEA.HI.X.SX32 R107, R17, R179.reuse, 0x1, P1 ;  /* 0x000000b3116b7211 */ /* 0x080fe200008f0eff */
[----:B------:R-:W-:Y:S01]  /*0c10*/  IMAD R17, R56, 0x2, R19 ;  /* 0x0000000238117824 */ /* 0x000fe200078e0213 */
[----:B------:R-:W-:-:S02]  /*0c20*/  LEA.HI.X.SX32 R9, R23, R179, 0x1, P0 ;  /* 0x000000b317097211 */ /* 0x000fc400000f0eff */
[-C--:B------:R-:W-:Y:S01]  /*0c30*/  LEA R84, P1, R15, R178.reuse, 0x1 ;  /* 0x000000b20f547211 */ /* 0x080fe200078208ff */
[----:B------:R-:W-:Y:S01]  /*0c40*/  STL [R1+0x10], R16 ;  /* 0x0000101001007387 */ /* 0x000fe20000100800 */
[C---:B------:R-:W-:Y:S02]  /*0c50*/  LEA R23, R56.reuse, R17, 0x1 ;  /* 0x0000001138177211 */ /* 0x040fe400078e08ff */
[CC--:B------:R-:W-:Y:S01]  /*0c60*/  LEA R2, P0, R11.reuse, R178.reuse, 0x1 ;  /* 0x000000b20b027211 */ /* 0x0c0fe200078008ff */
[----:B------:R1:W3:Y:S02]  /*0c70*/  LDG.E.U16 R239, desc[UR60][R8.64] ;  /* 0x0000003c08ef7981 */ /* 0x0002e4000c1e1500 */
[C---:B------:R-:W-:Y:S01]  /*0c80*/  IMAD R77, R56.reuse, 0x2, R23 ;  /* 0x00000002384d7824 */ /* 0x040fe200078e0217 */
[-C--:B------:R-:W-:Y:S01]  /*0c90*/  LEA.HI.X.SX32 R3, R11, R179.reuse, 0x1, P0 ;  /* 0x000000b30b037211 */ /* 0x080fe200000f0eff */
[----:B------:R-:W3:Y:S02]  /*0ca0*/  LDG.E.U16 R106, desc[UR60][R106.64] ;  /* 0x0000003c6a6a7981 */ /* 0x000ee4000c1e1500 */
[C---:B------:R-:W-:Y:S01]  /*0cb0*/  IMAD R11, R56.reuse, 0x2, R77 ;  /* 0x00000002380b7824 */ /* 0x040fe200078e024d */
[----:B0-----:R-:W-:Y:S01]  /*0cc0*/  LEA R4, P0, R21, R178, 0x1 ;  /* 0x000000b215047211 */ /* 0x001fe200078008ff */
[----:B------:R0:W3:Y:S01]  /*0cd0*/  LDG.E.U16 R238, desc[UR60][R2.64] ;  /* 0x0000003c02ee7981 */ /* 0x0000e2000c1e1500 */
[-C--:B------:R-:W-:Y:S01]  /*0ce0*/  LEA.HI.X.SX32 R85, R15, R179.reuse, 0x1, P1 ;  /* 0x000000b30f557211 */ /* 0x080fe200008f0eff */
[----:B------:R-:W-:Y:S01]  /*0cf0*/  IMAD R15, R56, 0x2, R11 ;  /* 0x00000002380f7824 */ /* 0x000fe200078e020b */
[----:B------:R-:W-:-:S03]  /*0d00*/  LEA.HI.X.SX32 R5, R21, R179, 0x1, P0 ;  /* 0x000000b315057211 */ /* 0x000fc600000f0eff */
[C---:B------:R-:W-:Y:S01]  /*0d10*/  IMAD R21, R56.reuse, 0x2, R15 ;  /* 0x0000000238157824 */ /* 0x040fe200078e020f */
[CC--:B-1----:R-:W-:Y:S01]  /*0d20*/  LEA R6, P0, R13.reuse, R178.reuse, 0x1 ;  /* 0x000000b20d067211 */ /* 0x0c2fe200078008ff */
[----:B------:R1:W3:Y:S02]  /*0d30*/  LDG.E.U16 R237, desc[UR60][R4.64] ;  /* 0x0000003c04ed7981 */ /* 0x0002e4000c1e1500 */
[C---:B------:R-:W-:Y:S01]  /*0d40*/  IMAD R79, R56.reuse, 0x2, R21 ;  /* 0x00000002384f7824 */ /* 0x040fe200078e0215 */
[----:B------:R-:W-:Y:S01]  /*0d50*/  LEA.HI.X.SX32 R7, R13, R179, 0x1, P0 ;  /* 0x000000b30d077211 */ /* 0x000fe200000f0eff */
[----:B------:R-:W3:Y:S01]  /*0d60*/  LDG.E.U16 R84, desc[UR60][R84.64] ;  /* 0x0000003c54547981 */ /* 0x000ee2000c1e1500 */
[-C--:B------:R-:W-:Y:S02]  /*0d70*/  LEA R108, P1, R19, R178.reuse, 0x1 ;  /* 0x000000b2136c7211 */ /* 0x080fe400078208ff */
[----:B------:R-:W-:Y:S01]  /*0d80*/  LEA R13, R56, R79, 0x1 ;  /* 0x0000004f380d7211 */ /* 0x000fe200078e08ff */
[----:B------:R1:W3:Y:S01]  /*0d90*/  LDG.E.U16 R236, desc[UR60][R6.64] ;  /* 0x0000003c06ec7981 */ /* 0x0002e2000c1e1500 */
[----:B------:R-:W-:-:S02]  /*0da0*/  LEA R8, P0, R25, R178, 0x1 ;  /* 0x000000b219087211 */ /* 0x000fc400078008ff */
[-C--:B------:R-:W-:Y:S01]  /*0db0*/  LEA.HI.X.SX32 R109, R19, R179.reuse, 0x1, P1 ;  /* 0x000000b3136d7211 */ /* 0x080fe200008f0eff */
[----:B------:R-:W-:Y:S01]  /*0dc0*/  IMAD R19, R56, 0x2, R13 ;  /* 0x0000000238137824 */ /* 0x000fe200078e020d */
[----:B------:R-:W-:-:S03]  /*0dd0*/  LEA.HI.X.SX32 R9, R25, R179, 0x1, P0 ;  /* 0x000000b319097211 */ /* 0x000fc600000f0eff */
[C---:B------:R-:W-:Y:S01]  /*0de0*/  IMAD R25, R56.reuse, 0x2, R19 ;  /* 0x0000000238197824 */ /* 0x040fe200078e0213 */
[CC--:B0-----:R-:W-:Y:S01]  /*0df0*/  LEA R2, P0, R17.reuse, R178.reuse, 0x1 ;  /* 0x000000b211027211 */ /* 0x0c1fe200078008ff */
[----:B------:R0:W3:Y:S02]  /*0e00*/  LDG.E.U16 R235, desc[UR60][R8.64] ;  /* 0x0000003c08eb7981 */ /* 0x0000e4000c1e1500 */
[C---:B------:R-:W-:Y:S01]  /*0e10*/  IMAD R81, R56.reuse, 0x2, R25 ;  /* 0x0000000238517824 */ /* 0x040fe200078e0219 */
[-C--:B------:R-:W-:Y:S01]  /*0e20*/  LEA.HI.X.SX32 R3, R17, R179.reuse, 0x1, P0 ;  /* 0x000000b311037211 */ /* 0x080fe200000f0eff */
[----:B------:R-:W-:Y:S01]  /*0e30*/  STL [R1+0xc], R14 ;  /* 0x00000c0e01007387 */ /* 0x000fe20000100800 */
[-C--:B------:R-:W-:Y:S01]  /*0e40*/  LEA R142, P1, R11, R178.reuse, 0x1 ;  /* 0x000000b20b8e7211 */ /* 0x080fe200078208ff */
[C---:B------:R-:W-:Y:S01]  /*0e50*/  IMAD R17, R56.reuse, 0x2, R81 ;  /* 0x0000000238117824 */ /* 0x040fe200078e0251 */
[-C--:B-1----:R-:W-:Y:S01]  /*0e60*/  LEA R4, P0, R23, R178.reuse, 0x1 ;  /* 0x000000b217047211 */ /* 0x082fe200078008ff */
[----:B------:R1:W3:Y:S01]  /*0e70*/  LDG.E.U16 R234, desc[UR60][R2.64] ;  /* 0x0000003c02ea7981 */ /* 0x0002e2000c1e1500 */
[-C--:B------:R-:W-:Y:S01]  /*0e80*/  LEA.HI.X.SX32 R143, R11, R179.reuse, 0x1, P1 ;  /* 0x000000b30b8f7211 */ /* 0x080fe200008f0eff */
[C---:B------:R-:W-:Y:S01]  /*0e90*/  IMAD R11, R56.reuse, 0x2, R17 ;  /* 0x00000002380b7824 */ /* 0x040fe200078e0211 */
[----:B------:R-:W-:Y:S01]  /*0ea0*/  LEA.HI.X.SX32 R5, R23, R179, 0x1, P0 ;  /* 0x000000b317057211 */ /* 0x000fe200000f0eff */
[----:B------:R-:W3:Y:S03]  /*0eb0*/  LDG.E.U16 R108, desc[UR60][R108.64] ;  /* 0x0000003c6c6c7981 */ /* 0x000ee6000c1e1500 */
[----:B------:R-:W-:Y:S01]  /*0ec0*/  LEA R23, R56, R11, 0x1 ;  /* 0x0000000b38177211 */ /* 0x000fe200078e08ff */
[----:B------:R1:W3:Y:S01]  /*0ed0*/  LDG.E.U16 R233, desc[UR60][R4.64] ;  /* 0x0000003c04e97981 */ /* 0x0002e2000c1e1500 */
[----:B------:R-:W-:-:S03]  /*0ee0*/  LEA R6, P0, R15, R178, 0x1 ;  /* 0x000000b20f067211 */ /* 0x000fc600078008ff */
[C---:B------:R-:W-:Y:S01]  /*0ef0*/  IMAD R83, R56.reuse, 0x2, R23 ;  /* 0x0000000238537824 */ /* 0x040fe200078e0217 */
[-C--:B------:R-:W-:Y:S01]  /*0f00*/  LEA.HI.X.SX32 R7, R15, R179.reuse, 0x1, P0 ;  /* 0x000000b30f077211 */ /* 0x080fe200000f0eff */
[----:B------:R-:W-:Y:S01]  /*0f10*/  STL [R1+0x8], R12 ;  /* 0x0000080c01007387 */ /* 0x000fe20000100800 */
[-C--:B------:R-:W-:Y:S01]  /*0f20*/  LEA R136, P1, R13, R178.reuse, 0x1 ;  /* 0x000000b20d887211 */ /* 0x080fe200078208ff */
[C---:B------:R-:W-:Y:S01]  /*0f30*/  IMAD R15, R56.reuse, 0x2, R83 ;  /* 0x00000002380f7824 */ /* 0x040fe200078e0253 */
[-C--:B0-----:R-:W-:Y:S01]  /*0f40*/  LEA R8, P0, R21, R178.reuse, 0x1 ;  /* 0x000000b215087211 */ /* 0x081fe200078008ff */
[----:B------:R0:W3:Y:S01]  /*0f50*/  LDG.E.U16 R232, desc[UR60][R6.64] ;  /* 0x0000003c06e87981 */ /* 0x0000e2000c1e1500 */
[-C--:B------:R-:W-:Y:S01]  /*0f60*/  LEA.HI.X.SX32 R137, R13, R179.reuse, 0x1, P1 ;  /* 0x000000b30d897211 */ /* 0x080fe200008f0eff */
[C---:B------:R-:W-:Y:S01]  /*0f70*/  IMAD R13, R56.reuse, 0x2, R15 ;  /* 0x00000002380d7824 */ /* 0x040fe200078e020f */
[-C--:B------:R-:W-:Y:S01]  /*0f80*/  LEA.HI.X.SX32 R9, R21, R179.reuse, 0x1, P0 ;  /* 0x000000b315097211 */ /* 0x080fe200000f0eff */
[----:B------:R-:W3:Y:S02]  /*0f90*/  LDG.E.U16 R142, desc[UR60][R142.64] ;  /* 0x0000003c8e8e7981 */ /* 0x000ee4000c1e1500 */
[C---:B------:R-:W-:Y:S01]  /*0fa0*/  IMAD R21, R56.reuse, 0x2, R13 ;  /* 0x0000000238157824 */ /* 0x040fe200078e020d */
[CC--:B-1----:R-:W-:Y:S01]  /*0fb0*/  LEA R2, P0, R19.reuse, R178.reuse, 0x1 ;  /* 0x000000b213027211 */ /* 0x0c2fe200078008ff */
[----:B------:R1:W3:Y:S02]  /*0fc0*/  LDG.E.U16 R231, desc[UR60][R8.64] ;  /* 0x0000003c08e77981 */ /* 0x0002e4000c1e1500 */
[----:B------:R-:W-:Y:S01]  /*0fd0*/  IMAD R85, R56, 0x2, R21 ;  /* 0x0000000238557824 */ /* 0x000fe200078e0215 */
[----:B------:R-:W-:Y:S01]  /*0fe0*/  LEA.HI.X.SX32 R3, R19, R179, 0x1, P0 ;  /* 0x000000b313037211 */ /* 0x000fe200000f0eff */
[----:B------:R-:W3:Y:S01]  /*0ff0*/  LDG.E.U16 R136, desc[UR60][R136.64] ;  /* 0x0000003c88887981 */ /* 0x000ee2000c1e1500 */
[----:B------:R-:W-:-:S02]  /*1000*/  LEA R144, P1, R17, R178, 0x1 ;  /* 0x000000b211907211 */ /* 0x000fc400078208ff */
[C---:B------:R-:W-:Y:S01]  /*1010*/  LEA R19, R56.reuse, R85, 0x1 ;  /* 0x0000005538137211 */ /* 0x040fe200078e08ff */
[----:B------:R1:W3:Y:S01]  /*1020*/  LDG.E.U16 R230, desc[UR60][R2.64] ;  /* 0x0000003c02e67981 */ /* 0x0002e2000c1e1500 */
[----:B------:R-:W-:Y:S02]  /*1030*/  LEA R4, P0, R25, R178, 0x1 ;  /* 0x000000b219047211 */ /* 0x000fe400078008ff */
        /* <DEDUP_REMOVED lines=8> */
[----:B------:R-:W3:Y:S01]  /*10c0*/  LDG.E.U16 R144, desc[UR60][R144.64] ;  /* 0x0000003c90907981 */ /* 0x000ee2000c1e1500 */
[-C--:B------:R-:W-:Y:S01]  /*10d0*/  LEA R146, P1, R15, R178.reuse, 0x1 ;  /* 0x000000b20f927211 */ /* 0x080fe200078208ff */
[C---:B------:R-:W-:Y:S01]  /*10e0*/  IMAD R11, R56.reuse, 0x2, R87 ;  /* 0x00000002380b7824 */ /* 0x040fe200078e0257 */
[----:B-1----:R-:W-:Y:S01]  /*10f0*/  LEA R8, P0, R23, R178, 0x1 ;  /* 0x000000b217087211 */ /* 0x002fe200078008ff */
[----:B------:R1:W3:Y:S01]  /*1100*/  LDG.E.U16 R228, desc[UR60][R6.64] ;  /* 0x0000003c06e47981 */ /* 0x0002e2000c1e1500 */
[-C--:B------:R-:W-:Y:S01]  /*1110*/  LEA.HI.X.SX32 R147, R15, R179.reuse, 0x1, P1 ;  /* 0x000000b30f937211 */ /* 0x080fe200008f0eff */
[----:B------:R-:W-:Y:S01]  /*1120*/  IMAD R15, R56, 0x2, R11 ;  /* 0x00000002380f7824 */ /* 0x000fe200078e020b */
[----:B------:R-:W-:-:S02]  /*1130*/  LEA.HI.X.SX32 R9, R23, R179, 0x1, P0 ;  /* 0x000000b317097211 */ /* 0x000fc400000f0eff */
[-C--:B------:R-:W-:Y:S01]  /*1140*/  LEA R104, P1, R19, R178.reuse, 0x1 ;  /* 0x000000b213687211 */ /* 0x080fe200078208ff */
[----:B------:R-:W3:Y:S01]  /*1150*/  LDG.E.U16 R146, desc[UR60][R146.64] ;  /* 0x0000003c92927981 */ /* 0x000ee2000c1e1500 */
[C---:B------:R-:W-:Y:S02]  /*1160*/  LEA R23, R56.reuse, R15, 0x1 ;  /* 0x0000000f38177211 */ /* 0x040fe400078e08ff */
[C---:B------:R-:W-:Y:S01]  /*1170*/  LEA R2, P0, R13.reuse, R178, 0x1 ;  /* 0x000000b20d027211 */ /* 0x040fe200078008ff */
[----:B------:R1:W3:Y:S02]  /*1180*/  LDG.E.U16 R227, desc[UR60][R8.64] ;  /* 0x0000003c08e37981 */ /* 0x0002e4000c1e1500 */
[----:B------:R-:W-:Y:S01]  /*1190*/  IMAD R89, R56, 0x2, R23 ;  /* 0x0000000238597824 */ /* 0x000fe200078e0217 */
[----:B------:R-:W-:-:S03]  /*11a0*/  LEA.HI.X.SX32 R3, R13, R179, 0x1, P0 ;  /* 0x000000b30d037211 */ /* 0x000fc600000f0eff */
        /* <DEDUP_REMOVED lines=12> */
[C---:B------:R-:W-:Y:S02]  /*1270*/  LEA R8, P0, R25.reuse, R178, 0x1 ;  /* 0x000000b219087211 */ /* 0x040fe400078008ff */
[----:B------:R-:W-:Y:S01]  /*1280*/  LEA R17, R56, R91, 0x1 ;  /* 0x0000005b38117211 */ /* 0x000fe200078e08ff */
[----:B------:R1:W3:Y:S01]  /*1290*/  LDG.E.U16 R224, desc[UR60][R6.64] ;  /* 0x0000003c06e07981 */ /* 0x0002e2000c1e1500 */
[----:B------:R-:W-:-:S03]  /*12a0*/  LEA.HI.X.SX32 R9, R25, R179, 0x1, P0 ;  /* 0x000000b319097211 */ /* 0x000fc600000f0eff */
[C---:B------:R-:W-:Y:S01]  /*12b0*/  IMAD R25, R56.reuse, 0x2, R17 ;  /* 0x0000000238197824 */ /* 0x040fe200078e0211 */
[C---:B0-----:R-:W-:Y:S01]  /*12c0*/  LEA R2, P0, R15.reuse, R178, 0x1 ;  /* 0x000000b20f027211 */ /* 0x041fe200078008ff */
[----:B------:R0:W3:Y:S02]  /*12d0*/  LDG.E.U16 R223, desc[UR60][R8.64] ;  /* 0x0000003c08df7981 */ /* 0x0000e4000c1e1500 */
[----:B------:R-:W-:Y:S01]  /*12e0*/  IMAD R27, R56, 0x2, R25 ;  /* 0x00000002381b7824 */ /* 0x000fe200078e0219 */
[----:B------:R-:W-:-:S03]  /*12f0*/  LEA.HI.X.SX32 R3, R15, R179, 0x1, P0 ;  /* 0x000000b30f037211 */ /* 0x000fc600000f0eff */
[C---:B------:R-:W-:Y:S01]  /*1300*/  IMAD R93, R56.reuse, 0x2, R27 ;  /* 0x00000002385d7824 */ /* 0x040fe200078e021b */
[C---:B-1----:R-:W-:Y:S01]  /*1310*/  LEA R4, P0, R23.reuse, R178, 0x1 ;  /* 0x000000b217047211 */ /* 0x042fe200078008ff */
[----:B------:R-:W3:Y:S02]  /*1320*/  LDG.E.U16 R222, desc[UR60][R2.64] ;  /* 0x0000003c02de7981 */ /* 0x000ee4000c1e1500 */
[----:B------:R-:W-:Y:S01]  /*1330*/  IMAD R15, R56, 0x2, R93 ;  /* 0x00000002380f7824 */ /* 0x000fe200078e025d */
[----:B------:R-:W-:-:S04]  /*1340*/  LEA.HI.X.SX32 R5, R23, R179, 0x1, P0 ;  /* 0x000000b317057211 */ /* 0x000fc800000f0eff */
[----:B------:R-:W-:Y:S01]  /*1350*/  LEA R23, R56, R15, 0x1 ;  /* 0x0000000f38177211 */ /* 0x000fe200078e08ff */
[----:B------:R-:W3:Y:S01]  /*1360*/  LDG.E.U16 R221, desc[UR60][R4.64] ;  /* 0x0000003c04dd7981 */ /* 0x000ee2000c1e1500 */
[----:B------:R-:W-:-:S04]  /*1370*/  LEA R6, P0, R19, R178, 0x1 ;  /* 0x000000b213067211 */ /* 0x000fc800078008ff */
[----:B------:R-:W-:Y:S01]  /*1380*/  LEA.HI.X.SX32 R7, R19, R179, 0x1, P0 ;  /* 0x000000b313077211 */ /* 0x000fe200000f0eff */
[----:B--2---:R1:W-:Y:S01]  /*1390*/  STL [R1+0x4], R10 ;  /* 0x0000040a01007387 */ /* 0x0043e20000100800 */
[----:B0-----:R-:W-:-:S03]  /*13a0*/  LEA R8, P0, R21, R178, 0x1 ;  /* 0x000000b215087211 */ /* 0x001fc600078008ff */
[----:B------:R-:W2:Y:S01]  /*13b0*/  LDG.E.U16 R220, desc[UR60][R6.64] ;  /* 0x0000003c06dc7981 */ /* 0x000ea2000c1e1500 */
[----:B-1----:R-:W-:-:S04]  /*13c0*/  LEA R10, P1, R11, R178, 0x1 ;  /* 0x000000b20b0a7211 */ /* 0x002fc800078208ff */
[----:B------:R-:W-:Y:S02]  /*13d0*/  LEA.HI.X.SX32 R11, R11, R179, 0x1, P1 ;  /* 0x000000b30b0b7211 */ /* 0x000fe400008f0eff */
[----:B------:R-:W-:-:S03]  /*13e0*/  LEA R12, P1, R13, R178, 0x1 ;  /* 0x000000b20d0c7211 */ /* 0x000fc600078208ff */
[----:B------:R0:W3:Y:S01]  /*13f0*/  LDG.E.U16 R82, desc[UR60][R10.64] ;  /* 0x0000003c0a527981 */ /* 0x0000e2000c1e1500 */
[----:B------:R-:W-:Y:S02]  /*1400*/  LEA.HI.X.SX32 R13, R13, R179, 0x1, P1 ;  /* 0x000000b30d0d7211 */ /* 0x000fe400008f0eff */
[----:B------:R-:W-:-:S03]  /*1410*/  LEA R150, P1, R17, R178, 0x1 ;  /* 0x000000b211967211 */ /* 0x000fc600078208ff */
[----:B------:R1:W2:Y:S01]  /*1420*/  LDG.E.U16 R92, desc[UR60][R12.64] ;  /* 0x0000003c0c5c7981 */ /* 0x0002a2000c1e1500 */
[----:B0-----:R-:W-:-:S04]  /*1430*/  IMAD R11, R56, 0x2, R23 ;  /* 0x00000002380b7824 */ /* 0x001fc800078e0217 */
[----:B------:R-:W-:Y:S01]  /*1440*/  IMAD R95, R56, 0x2, R11 ;  /* 0x00000002385f7824 */ /* 0x000fe200078e020b */
[----:B------:R-:W-:-:S03]  /*1450*/  LEA.HI.X.SX32 R151, R17, R179, 0x1, P1 ;  /* 0x000000b311977211 */ /* 0x000fc600008f0eff */
[C---:B------:R-:W-:Y:S01]  /*1460*/  IMAD R19, R56.reuse, 0x2, R95 ;  /* 0x0000000238137824 */ /* 0x040fe200078e025f */
[----:B------:R-:W-:Y:S01]  /*1470*/  LEA.HI.X.SX32 R9, R21, R179, 0x1, P0 ;  /* 0x000000b315097211 */ /* 0x000fe200000f0eff */
[----:B------:R-:W2:Y:S02]  /*1480*/  LDG.E.U16 R150, desc[UR60][R150.64] ;  /* 0x0000003c96967981 */ /* 0x000ea4000c1e1500 */
[C---:B------:R-:W-:Y:S01]  /*1490*/  IMAD R17, R56.reuse, 0x2, R19 ;  /* 0x0000000238117824 */ /* 0x040fe200078e0213 */
[----:B------:R-:W-:Y:S01]  /*14a0*/  LEA R138, P1, R15, R178, 0x1 ;  /* 0x000000b20f8a7211 */ /* 0x000fe200078208ff */
[----:B------:R0:W2:Y:S03]  /*14b0*/  LDG.E.U16 R219, desc[UR60][R8.64] ;  /* 0x0000003c08db7981 */ /* 0x0000a6000c1e1500 */
[----:B-1----:R-:W-:-:S05]  /*14c0*/  LEA R13, R56, R17, 0x1 ;  /* 0x00000011380d7211 */ /* 0x002fca00078e08ff */
[----:B------:R-:W-:Y:S01]  /*14d0*/  IMAD R97, R56, 0x2, R13 ;  /* 0x0000000238617824 */ /* 0x000fe200078e020d */
[----:B------:R-:W-:-:S03]  /*14e0*/  LEA R2, P0, R25, R178, 0x1 ;  /* 0x000000b219027211 */ /* 0x000fc600078008ff */
[----:B------:R-:W-:Y:S01]  /*14f0*/  IMAD R21, R56, 0x2, R97 ;  /* 0x0000000238157824 */ /* 0x000fe200078e0261 */
[----:B------:R-:W-:-:S03]  /*1500*/  LEA.HI.X.SX32 R139, R15, R179, 0x1, P1 ;  /* 0x000000b30f8b7211 */ /* 0x000fc600008f0eff */
[C---:B------:R-:W-:Y:S01]  /*1510*/  IMAD R15, R56.reuse, 0x2, R21 ;  /* 0x00000002380f7824 */ /* 0x040fe200078e0215 */
[-C--:B------:R-:W-:Y:S01]  /*1520*/  LEA.HI.X.SX32 R3, R25, R179.reuse, 0x1, P0 ;  /* 0x000000b319037211 */ /* 0x080fe200000f0eff */
[----:B------:R-:W2:Y:S01]  /*1530*/  LDG.E.U16 R138, desc[UR60][R138.64] ;  /* 0x0000003c8a8a7981 */ /* 0x000ea2000c1e1500 */
[-C--:B------:R-:W-:Y:S01]  /*1540*/  LEA R4, P0, R27, R178.reuse, 0x1 ;  /* 0x000000b21b047211 */ /* 0x080fe200078008ff */
[C---:B------:R-:W-:Y:S01]  /*1550*/  IMAD R25, R56.reuse, 0x2, R15 ;  /* 0x0000000238197824 */ /* 0x040fe200078e020f */
[-C--:B------:R-:W-:Y:S01]  /*1560*/  LEA R148, P1, R19, R178.reuse, 0x1 ;  /* 0x000000b213947211 */ /* 0x080fe200078208ff */
[----:B------:R1:W2:Y:S01]  /*1570*/  LDG.E.U16 R218, desc[UR60][R2.64] ;  /* 0x0000003c02da7981 */ /* 0x0002a2000c1e1500 */
[----:B------:R-:W-:Y:S02]  /*1580*/  LEA.HI.X.SX32 R5, R27, R179, 0x1, P0 ;  /* 0x000000b31b057211 */ /* 0x000fe400000f0eff */
[C---:B------:R-:W-:Y:S02]  /*1590*/  LEA R6, P0, R23.reuse, R178, 0x1 ;  /* 0x000000b217067211 */ /* 0x040fe400078008ff */
[----:B------:R-:W-:Y:S01]  /*15a0*/  LEA R99, R56, R25, 0x1 ;  /* 0x0000001938637211 */ /* 0x000fe200078e08ff */
[----:B------:R4:W2:Y:S01]  /*15b0*/  LDG.E.U16 R217, desc[UR60][R4.64] ;  /* 0x0000003c04d97981 */ /* 0x0008a2000c1e1500 */
[----:B------:R-:W-:-:S03]  /*15c0*/  LEA.HI.X.SX32 R7, R23, R179, 0x1, P0 ;  /* 0x000000b317077211 */ /* 0x000fc600000f0eff */
[C---:B------:R-:W-:Y:S01]  /*15d0*/  IMAD R23, R56.reuse, 0x2, R99 ;  /* 0x0000000238177824 */ /* 0x040fe200078e0263 */
[-C--:B------:R-:W-:Y:S01]  /*15e0*/  LEA.HI.X.SX32 R149, R19, R179.reuse, 0x1, P1 ;  /* 0x000000b313957211 */ /* 0x080fe200008f0eff */
[----:B------:R4:W2:Y:S02]  /*15f0*/  LDG.E.U16 R216, desc[UR60][R6.64] ;  /* 0x0000003c06d87981 */ /* 0x0008a4000c1e1500 */
[C---:B------:R-:W-:Y:S01]  /*1600*/  IMAD R19, R56.reuse, 0x2, R23 ;  /* 0x0000000238137824 */ /* 0x040fe200078e0217 */
[CC--:B0-----:R-:W-:Y:S01]  /*1610*/  LEA R8, P0, R11.reuse, R178.reuse, 0x1 ;  /* 0x000000b20b087211 */ /* 0x0c1fe200078008ff */
[----:B------:R-:W2:Y:S02]  /*1620*/  LDG.E.U16 R148, desc[UR60][R148.64] ;  /* 0x0000003c94947981 */ /* 0x000ea4000c1e1500 */
[C---:B------:R-:W-:Y:S01]  /*1630*/  IMAD R27, R56.reuse, 0x2, R19 ;  /* 0x00000002381b7824 */ /* 0x040fe200078e0213 */
[-C--:B------:R-:W-:Y:S02]  /*1640*/  LEA.HI.X.SX32 R9, R11, R179.reuse, 0x1, P0 ;  /* 0x000000b30b097211 */ /* 0x080fe400000f0eff */
[-C--:B-1----:R-:W-:Y:S01]  /*1650*/  LEA R2, P0, R17, R178.reuse, 0x1 ;  /* 0x000000b211027211 */ /* 0x082fe200078008ff */
[----:B------:R-:W-:Y:S01]  /*1660*/  IMAD R101, R56, 0x2, R27 ;  /* 0x0000000238657824 */ /* 0x000fe200078e021b */
[----:B------:R-:W-:Y:S01]  /*1670*/  LEA R10, P1, R21, R178, 0x1 ;  /* 0x000000b2150a7211 */ /* 0x000fe200078208ff */
[----:B------:R0:W2:Y:S01]  /*1680*/  LDG.E.U16 R215, desc[UR60][R8.64] ;  /* 0x0000003c08d77981 */ /* 0x0000a2000c1e1500 */
[----:B------:R-:W-:-:S02]  /*1690*/  LEA.HI.X.SX32 R3, R17, R179, 0x1, P0 ;  /* 0x000000b311037211 */ /* 0x000fc400000f0eff */
[C---:B----4-:R-:W-:Y:S02]  /*16a0*/  LEA R4, P0, R13.reuse, R178, 0x1 ;  /* 0x000000b20d047211 */ /* 0x050fe400078008ff */
[----:B------:R-:W-:Y:S01]  /*16b0*/  LEA R17, R56, R101, 0x1 ;  /* 0x0000006538117211 */ /* 0x000fe200078e08ff */
[----:B------:R1:W4:Y:S01]  /*16c0*/  LDG.E.U16 R214, desc[UR60][R2.64] ;  /* 0x0000003c02d67981 */ /* 0x000322000c1e1500 */
[----:B------:R-:W-:-:S03]  /*16d0*/  LEA.HI.X.SX32 R5, R13, R179, 0x1, P0 ;  /* 0x000000b30d057211 */ /* 0x000fc600000f0eff */
[C---:B------:R-:W-:Y:S01]  /*16e0*/  IMAD R13, R56.reuse, 0x2, R17 ;  /* 0x00000002380d7824 */ /* 0x040fe200078e0211 */
[-C--:B------:R-:W-:Y:S01]  /*16f0*/  LEA.HI.X.SX32 R11, R21, R179.reuse, 0x1, P1 ;  /* 0x000000b3150b7211 */ /* 0x080fe200008f0eff */
[----:B------:R-:W4:Y:S02]  /*1700*/  LDG.E.U16 R213, desc[UR60][R4.64] ;  /* 0x0000003c04d57981 */ /* 0x000f24000c1e1500 */
[C---:B------:R-:W-:Y:S01]  /*1710*/  IMAD R21, R56.reuse, 0x2, R13 ;  /* 0x0000000238157824 */ /* 0x040fe200078e020d */
[CC--:B------:R-:W-:Y:S01]  /*1720*/  LEA R6, P0, R15.reuse, R178.reuse, 0x1 ;  /* 0x000000b20f067211 */ /* 0x0c0fe200078008ff */
[----:B------:R-:W2:Y:S02]  /*1730*/  LDG.E.U16 R90, desc[UR60][R10.64] ;  /* 0x0000003c0a5a7981 */ /* 0x000ea4000c1e1500 */
[C---:B------:R-:W-:Y:S01]  /*1740*/  IMAD R103, R56.reuse, 0x2, R21 ;  /* 0x0000000238677824 */ /* 0x040fe200078e0215 */
[-C--:B------:R-:W-:Y:S02]  /*1750*/  LEA.HI.X.SX32 R7, R15, R179.reuse, 0x1, P0 ;  /* 0x000000b30f077211 */ /* 0x080fe400000f0eff */
[-C--:B------:R-:W-:Y:S01]  /*1760*/  LEA R152, P1, R23, R178.reuse, 0x1 ;  /* 0x000000b217987211 */ /* 0x080fe200078208ff */
[----:B------:R-:W-:Y:S01]  /*1770*/  IMAD R15, R56, 0x2, R103 ;  /* 0x00000002380f7824 */ /* 0x000fe200078e0267 */
[----:B0-----:R-:W-:Y:S01]  /*1780*/  LEA R8, P0, R25, R178, 0x1 ;  /* 0x000000b219087211 */ /* 0x001fe200078008ff */
[----:B------:R0:W4:Y:S01]  /*1790*/  LDG.E.U16 R212, desc[UR60][R6.64] ;  /* 0x0000003c06d47981 */ /* 0x000122000c1e1500 */
[----:B------:R-:W-:-:S02]  /*17a0*/  LEA.HI.X.SX32 R153, R23, R179, 0x1, P1 ;  /* 0x000000b317997211 */ /* 0x000fc400008f0eff */
[C---:B------:R-:W-:Y:S02]  /*17b0*/  LEA R23, R56.reuse, R15, 0x1 ;  /* 0x0000000f38177211 */ /* 0x040fe400078e08ff */
[----:B------:R-:W-:Y:S01]  /*17c0*/  LEA.HI.X.SX32 R9, R25, R179, 0x1, P0 ;  /* 0x000000b319097211 */ /* 0x000fe200000f0eff */
[----:B------:R-:W4:Y:S02]  /*17d0*/  LDG.E.U16 R152, desc[UR60][R152.64] ;  /* 0x0000003c98987981 */ /* 0x000f24000c1e1500 */
[C---:B------:R-:W-:Y:S01]  /*17e0*/  IMAD R25, R56.reuse, 0x2, R23 ;  /* 0x0000000238197824 */ /* 0x040fe200078e0217 */
[-C--:B------:R-:W-:Y:S01]  /*17f0*/  LEA R140, P1, R17, R178.reuse, 0x1 ;  /* 0x000000b2118c7211 */ /* 0x080fe200078208ff */
[----:B------:R5:W4:Y:S02]  /*1800*/  LDG.E.U16 R211, desc[UR60][R8.64] ;  /* 0x0000003c08d37981 */ /* 0x000b24000c1e1500 */
[----:B------:R-:W-:Y:S01]  /*1810*/  IMAD R105, R56, 0x2, R25 ;  /* 0x0000000238697824 */ /* 0x000fe200078e0219 */
[----:B-1----:R-:W-:-:S03]  /*1820*/  LEA R2, P0, R19, R178, 0x1 ;  /* 0x000000b213027211 */ /* 0x002fc600078008ff */
[----:B0-----:R-:W-:Y:S01]  /*1830*/  IMAD R7, R56, 0x2, R105 ;  /* 0x0000000238077824 */ /* 0x001fe200078e0269 */
[----:B------:R-:W-:-:S03]  /*1840*/  LEA.HI.X.SX32 R141, R17, R179, 0x1, P1 ;  /* 0x000000b3118d7211 */ /* 0x000fc600008f0eff */
[C---:B------:R-:W-:Y:S01]  /*1850*/  IMAD R17, R56.reuse, 0x2, R7 ;  /* 0x0000000238117824 */ /* 0x040fe200078e0207 */
[----:B------:R-:W-:Y:S01]  /*1860*/  LEA.HI.X.SX32 R3, R19, R179, 0x1, P0 ;  /* 0x000000b313037211 */ /* 0x000fe200000f0eff */
[----:B------:R-:W4:Y:S01]  /*1870*/  LDG.E.U16 R140, desc[UR60][R140.64] ;  /* 0x0000003c8c8c7981 */ /* 0x000f22000c1e1500 */
[CC--:B------:R-:W-:Y:S02]  /*1880*/  LEA R4, P0, R27.reuse, R178.reuse, 0x1 ;  /* 0x000000b21b047211 */ /* 0x0c0fe400078008ff */
[C---:B------:R-:W-:Y:S01]  /*1890*/  LEA R19, R56.reuse, R17, 0x1 ;  /* 0x0000001138137211 */ /* 0x040fe200078e08ff */
[----:B------:R0:W4:Y:S01]  /*18a0*/  LDG.E.U16 R210, desc[UR60][R2.64] ;  /* 0x0000003c02d27981 */ /* 0x000122000c1e1500 */
[-C--:B------:R-:W-:Y:S02]  /*18b0*/  LEA.HI.X.SX32 R5, R27, R179.reuse, 0x1, P0 ;  /* 0x000000b31b057211 */ /* 0x080fe400000f0eff */
[-C--:B-----5:R-:W-:Y:S01]  /*18c0*/  LEA R8, P0, R13, R178.reuse, 0x1 ;  /* 0x000000b20d087211 */ /* 0x0a0fe200078008ff */
[C---:B------:R-:W-:Y:S01]  /*18d0*/  IMAD R107, R56.reuse, 0x2, R19 ;  /* 0x00000002386b7824 */ /* 0x040fe200078e0213 */
[-C--:B------:R-:W-:Y:S01]  /*18e0*/  LEA R118, P1, R15, R178.reuse, 0x1 ;  /* 0x000000b20f767211 */ /* 0x080fe200078208ff */
[----:B------:R1:W5:Y:S01]  /*18f0*/  LDG.E.U16 R209, desc[UR60][R4.64] ;  /* 0x0000003c04d17981 */ /* 0x000362000c1e1500 */
[----:B------:R-:W-:Y:S01]  /*1900*/  LEA.HI.X.SX32 R9, R13, R179, 0x1, P0 ;  /* 0x000000b30d097211 */ /* 0x000fe200000f0eff */
[----:B------:R-:W-:Y:S01]  /*1910*/  IMAD R13, R56, 0x2, R107 ;  /* 0x00000002380d7824 */ /* 0x000fe200078e026b */
[----:B------:R-:W-:-:S02]  /*1920*/  LEA R10, P0, R21, R178, 0x1 ;  /* 0x000000b2150a7211 */ /* 0x000fc400078008ff */
[-C--:B------:R-:W-:Y:S01]  /*1930*/  LEA.HI.X.SX32 R119, R15, R179.reuse, 0x1, P1 ;  /* 0x000000b30f777211 */ /* 0x080fe200008f0eff */
[C---:B------:R-:W-:Y:S01]  /*1940*/  IMAD R15, R56.reuse, 0x2, R13 ;  /* 0x00000002380f7824 */ /* 0x040fe200078e020d */
[----:B------:R-:W-:Y:S01]  /*1950*/  LEA.HI.X.SX32 R11, R21, R179, 0x1, P0 ;  /* 0x000000b3150b7211 */ /* 0x000fe200000f0eff */
[----:B------:R1:W5:Y:S02]  /*1960*/  LDG.E.U16 R208, desc[UR60][R8.64] ;  /* 0x0000003c08d07981 */ /* 0x000364000c1e1500 */
[C---:B------:R-:W-:Y:S01]  /*1970*/  IMAD R21, R56.reuse, 0x2, R15 ;  /* 0x0000000238157824 */ /* 0x040fe200078e020f */
[C---:B0-----:R-:W-:Y:S01]  /*1980*/  LEA R2, P0, R23.reuse, R178, 0x1 ;  /* 0x000000b217027211 */ /* 0x041fe200078008ff */
[----:B------:R0:W5:Y:S03]  /*1990*/  LDG.E.U16 R207, desc[UR60][R10.64] ;  /* 0x0000003c0acf7981 */ /* 0x000166000c1e1500 */
[----:B------:R-:W-:Y:S01]  /*19a0*/  LEA R109, R56, R21, 0x1 ;  /* 0x00000015386d7211 */ /* 0x000fe200078e08ff */
[----:B------:R-:W4:Y:S01]  /*19b0*/  LDG.E.U16 R118, desc[UR60][R118.64] ;  /* 0x0000003c76767981 */ /* 0x000f22000c1e1500 */
[----:B------:R-:W-:-:S02]  /*19c0*/  LEA.HI.X.SX32 R3, R23, R179, 0x1, P0 ;  /* 0x000000b317037211 */ /* 0x000fc400000f0eff */
[-C--:B-1----:R-:W-:Y:S01]  /*19d0*/  LEA R4, P0, R25, R178.reuse, 0x1 ;  /* 0x000000b219047211 */ /* 0x082fe200078008ff */
[C---:B------:R-:W-:Y:S01]  /*19e0*/  IMAD R23, R56.reuse, 0x2, R109 ;  /* 0x0000000238177824 */ /* 0x040fe200078e026d */
[----:B------:R-:W-:Y:S01]  /*19f0*/  LEA R6, P1, R7, R178, 0x1 ;  /* 0x000000b207067211 */ /* 0x000fe200078208ff */
[----:B------:R-:W5:Y:S01]  /*1a00*/  LDG.E.U16 R206, desc[UR60][R2.64] ;  /* 0x0000003c02ce7981 */ /* 0x000f62000c1e1500 */
[----:B------:R-:W-:Y:S01]  /*1a10*/  LEA.HI.X.SX32 R5, R25, R179, 0x1, P0 ;  /* 0x000000b319057211 */ /* 0x000fe200000f0eff */
[----:B------:R-:W-:-:S04]  /*1a20*/  IMAD R25, R56, 0x2, R23 ;  /* 0x0000000238197824 */ /* 0x000fc800078e0217 */
[C---:B------:R-:W-:Y:S01]  /*1a30*/  IMAD R27, R56.reuse, 0x2, R25 ;  /* 0x00000002381b7824 */ /* 0x040fe200078e0219 */
[-C--:B------:R-:W-:Y:S01]  /*1a40*/  LEA R8, P0, R17, R178.reuse, 0x1 ;  /* 0x000000b211087211 */ /* 0x080fe200078008ff */
[----:B------:R1:W5:Y:S02]  /*1a50*/  LDG.E.U16 R205, desc[UR60][R4.64] ;  /* 0x0000003c04cd7981 */ /* 0x000364000c1e1500 */
[C---:B------:R-:W-:Y:S01]  /*1a60*/  IMAD R111, R56.reuse, 0x2, R27 ;  /* 0x00000002386f7824 */ /* 0x040fe200078e021b */
[-C--:B------:R-:W-:Y:S02]  /*1a70*/  LEA.HI.X.SX32 R7, R7, R179.reuse, 0x1, P1 ;  /* 0x000000b307077211 */ /* 0x080fe400008f0eff */
[----:B------:R-:W-:Y:S02]  /*1a80*/  LEA.HI.X.SX32 R9, R17, R179, 0x1, P0 ;  /* 0x000000b311097211 */ /* 0x000fe400000f0eff */
[----:B------:R-:W-:Y:S01]  /*1a90*/  LEA R154, P1, R13, R178, 0x1 ;  /* 0x000000b20d9a7211 */ /* 0x000fe200078208ff */
[----:B------:R-:W2:Y:S01]  /*1aa0*/  LDG.E.U16 R88, desc[UR60][R6.64] ;  /* 0x0000003c06587981 */ /* 0x000ea2000c1e1500 */
[----:B------:R-:W-:-:S02]  /*1ab0*/  LEA R17, R56, R111, 0x1 ;  /* 0x0000006f38117211 */ /* 0x000fc400078e08ff */
[----:B0-----:R-:W-:Y:S01]  /*1ac0*/  LEA R10, P0, R19, R178, 0x1 ;  /* 0x000000b2130a7211 */ /* 0x001fe200078008ff */
[----:B------:R0:W5:Y:S01]  /*1ad0*/  LDG.E.U16 R204, desc[UR60][R8.64] ;  /* 0x0000003c08cc7981 */ /* 0x000162000c1e1500 */
[-C--:B------:R-:W-:Y:S01]  /*1ae0*/  LEA.HI.X.SX32 R155, R13, R179.reuse, 0x1, P1 ;  /* 0x000000b30d9b7211 */ /* 0x080fe200008f0eff */
[----:B------:R-:W-:Y:S01]  /*1af0*/  IMAD R13, R56, 0x2, R17 ;  /* 0x00000002380d7824 */ /* 0x000fe200078e0211 */
[----:B------:R-:W-:-:S03]  /*1b00*/  LEA.HI.X.SX32 R11, R19, R179, 0x1, P0 ;  /* 0x000000b3130b7211 */ /* 0x000fc600000f0eff */
[C---:B------:R-:W-:Y:S01]  /*1b10*/  IMAD R19, R56.reuse, 0x2, R13 ;  /* 0x0000000238137824 */ /* 0x040fe200078e020d */
[-C--:B-1----:R-:W-:Y:S01]  /*1b20*/  LEA R4, P0, R15, R178.reuse, 0x1 ;  /* 0x000000b20f047211 */ /* 0x082fe200078008ff */
[----:B------:R1:W5:Y:S02]  /*1b30*/  LDG.E.U16 R203, desc[UR60][R10.64] ;  /* 0x0000003c0acb7981 */ /* 0x000364000c1e1500 */
[C---:B------:R-:W-:Y:S01]  /*1b40*/  IMAD R113, R56.reuse, 0x2, R19 ;  /* 0x0000000238717824 */ /* 0x040fe200078e0213 */
[----:B------:R-:W-:Y:S01]  /*1b50*/  LEA R2, P1, R23, R178, 0x1 ;  /* 0x000000b217027211 */ /* 0x000fe200078208ff */
[----:B------:R-:W5:Y:S02]  /*1b60*/  LDG.E.U16 R154, desc[UR60][R154.64] ;  /* 0x0000003c9a9a7981 */ /* 0x000f64000c1e1500 */
[----:B0-----:R-:W-:Y:S01]  /*1b70*/  IMAD R9, R56, 0x2, R113 ;  /* 0x0000000238097824 */ /* 0x001fe200078e0271 */
[----:B------:R-:W-:-:S04]  /*1b80*/  LEA.HI.X.SX32 R5, R15, R179, 0x1, P0 ;  /* 0x000000b30f057211 */ /* 0x000fc800000f0eff */
[----:B-1----:R-:W-:Y:S01]  /*1b90*/  LEA R11, R56, R9, 0x1 ;  /* 0x00000009380b7211 */ /* 0x002fe200078e08ff */
[----:B------:R0:W5:Y:S01]  /*1ba0*/  LDG.E.U16 R202, desc[UR60][R4.64] ;  /* 0x0000003c04ca7981 */ /* 0x000162000c1e1500 */
[----:B------:R-:W-:-:S03]  /*1bb0*/  LEA R6, P0, R21, R178, 0x1 ;  /* 0x000000b215067211 */ /* 0x000fc600078008ff */
[----:B------:R-:W-:Y:S01]  /*1bc0*/  IMAD R15, R56, 0x2, R11 ;  /* 0x00000002380f7824 */ /* 0x000fe200078e020b */
[----:B------:R-:W-:-:S03]  /*1bd0*/  LEA.HI.X.SX32 R3, R23, R179, 0x1, P1 ;  /* 0x000000b317037211 */ /* 0x000fc600008f0eff */
[C---:B------:R-:W-:Y:S01]  /*1be0*/  IMAD R115, R56.reuse, 0x2, R15 ;  /* 0x0000000238737824 */ /* 0x040fe200078e020f */
[-C--:B------:R-:W-:Y:S01]  /*1bf0*/  LEA.HI.X.SX32 R7, R21, R179.reuse, 0x1, P0 ;  /* 0x000000b315077211 */ /* 0x080fe200000f0eff */
[----:B------:R1:W4:Y:S01]  /*1c00*/  LDG.E.U16 R112, desc[UR60][R2.64] ;  /* 0x0000003c02707981 */ /* 0x000322000c1e1500 */
[-C--:B------:R-:W-:Y:S01]  /*1c10*/  LEA R120, P1, R17, R178.reuse, 0x1 ;  /* 0x000000b211787211 */ /* 0x080fe200078208ff */
[C---:B------:R-:W-:Y:S01]  /*1c20*/  IMAD R21, R56.reuse, 0x2, R115 ;  /* 0x0000000238157824 */ /* 0x040fe200078e0273 */
[-C--:B0-----:R-:W-:Y:S01]  /*1c30*/  LEA R4, P0, R25, R178.reuse, 0x1 ;  /* 0x000000b219047211 */ /* 0x081fe200078008ff */
[----:B------:R-:W5:Y:S01]  /*1c40*/  LDG.E.U16 R201, desc[UR60][R6.64] ;  /* 0x0000003c06c97981 */ /* 0x000f62000c1e1500 */
[-C--:B------:R-:W-:Y:S01]  /*1c50*/  LEA.HI.X.SX32 R121, R17, R179.reuse, 0x1, P1 ;  /* 0x000000b311797211 */ /* 0x080fe200008f0eff */
[C---:B------:R-:W-:Y:S01]  /*1c60*/  IMAD R17, R56.reuse, 0x2, R21 ;  /* 0x0000000238117824 */ /* 0x040fe200078e0215 */
[----:B------:R-:W-:Y:S02]  /*1c70*/  LEA.HI.X.SX32 R5, R25, R179, 0x1, P0 ;  /* 0x000000b319057211 */ /* 0x000fe400000f0eff */
[----:B-1----:R-:W-:Y:S01]  /*1c80*/  LEA R2, P0, R27, R178, 0x1 ;  /* 0x000000b21b027211 */ /* 0x002fe200078008ff */
[----:B------:R-:W5:Y:S01]  /*1c90*/  LDG.E.U16 R120, desc[UR60][R120.64] ;  /* 0x0000003c78787981 */ /* 0x000f62000c1e1500 */
[----:B------:R-:W-:-:S02]  /*1ca0*/  LEA R23, R56, R17, 0x1 ;  /* 0x0000001138177211 */ /* 0x000fc400078e08ff */
[----:B------:R-:W-:Y:S01]  /*1cb0*/  LEA.HI.X.SX32 R3, R27, R179, 0x1, P0 ;  /* 0x000000b31b037211 */ /* 0x000fe200000f0eff */
[----:B------:R0:W5:Y:S02]  /*1cc0*/  LDG.E.U16 R200, desc[UR60][R4.64] ;  /* 0x0000003c04c87981 */ /* 0x000164000c1e1500 */
[----:B------:R-:W-:Y:S02]  /*1cd0*/  IMAD R117, R56, 0x2, R23 ;  /* 0x0000000238757824 */ /* 0x000fe400078e0217 */
[----:B------:R1:W5:Y:S01]  /*1ce0*/  LDG.E.U16 R199, desc[UR60][R2.64] ;  /* 0x0000003c02c77981 */ /* 0x000362000c1e1500 */
[----:B0-----:R-:W-:-:S04]  /*1cf0*/  LEA R4, P0, R13, R178, 0x1 ;  /* 0x000000b20d047211 */ /* 0x001fc800078008ff */
[-C--:B------:R-:W-:Y:S01]  /*1d00*/  LEA.HI.X.SX32 R5, R13, R179.reuse, 0x1, P0 ;  /* 0x000000b30d057211 */ /* 0x080fe200000f0eff */
[C---:B------:R-:W-:Y:S01]  /*1d10*/  IMAD R13, R56.reuse, 0x2, R117 ;  /* 0x00000002380d7824 */ /* 0x040fe200078e0275 */
[-C--:B-1----:R-:W-:Y:S02]  /*1d20*/  LEA R2, P1, R9, R178.reuse, 0x1 ;  /* 0x000000b209027211 */ /* 0x082fe400078208ff */
[----:B------:R-:W-:Y:S01]  /*1d30*/  LEA R6, P0, R19, R178, 0x1 ;  /* 0x000000b213067211 */ /* 0x000fe200078008ff */
[----:B------:R0:W5:Y:S01]  /*1d40*/  LDG.E.U16 R198, desc[UR60][R4.64] ;  /* 0x0000003c04c67981 */ /* 0x000162000c1e1500 */
[-C--:B------:R-:W-:Y:S01]  /*1d50*/  LEA.HI.X.SX32 R3, R9, R179.reuse, 0x1, P1 ;  /* 0x000000b309037211 */ /* 0x080fe200008f0eff */
[----:B------:R-:W-:Y:S01]  /*1d60*/  IMAD R9, R56, 0x2, R13 ;  /* 0x0000000238097824 */ /* 0x000fe200078e020d */
[----:B------:R-:W-:-:S03]  /*1d70*/  LEA.HI.X.SX32 R7, R19, R179, 0x1, P0 ;  /* 0x000000b313077211 */ /* 0x000fc600000f0eff */
[----:B------:R-:W-:Y:S01]  /*1d80*/  IMAD R19, R56, 0x2, R9 ;  /* 0x0000000238137824 */ /* 0x000fe200078e0209 */
[----:B------:R1:W4:Y:S01]  /*1d90*/  LDG.E.U16 R98, desc[UR60][R2.64] ;  /* 0x0000003c02627981 */ /* 0x000322000c1e1500 */
[----:B0-----:R-:W-:-:S03]  /*1da0*/  LEA R4, P0, R11, R178, 0x1 ;  /* 0x000000b20b047211 */ /* 0x001fc600078008ff */
[----:B------:R-:W5:Y:S01]  /*1db0*/  LDG.E.U16 R197, desc[UR60][R6.64] ;  /* 0x0000003c06c57981 */ /* 0x000f62000c1e1500 */
[C---:B------:R-:W-:Y:S02]  /*1dc0*/  LEA R119, R56.reuse, R19, 0x1 ;  /* 0x0000001338777211 */ /* 0x040fe400078e08ff */
[-C--:B------:R-:W-:Y:S02]  /*1dd0*/  LEA.HI.X.SX32 R5, R11, R179.reuse, 0x1, P0 ;  /* 0x000000b30b057211 */ /* 0x080fe400000f0eff */
[-C--:B-1----:R-:W-:Y:S01]  /*1de0*/  LEA R2, P0, R15, R178.reuse, 0x1 ;  /* 0x000000b20f027211 */ /* 0x082fe200078008ff */
[C---:B------:R-:W-:Y:S01]  /*1df0*/  IMAD R11, R56.reuse, 0x2, R119 ;  /* 0x00000002380b7824 */ /* 0x040fe200078e0277 */
[----:B------:R-:W-:Y:S01]  /*1e00*/  LEA R156, P1, R21, R178, 0x1 ;  /* 0x000000b2159c7211 */ /* 0x000fe200078208ff */
[----:B------:R0:W5:Y:S01]  /*1e10*/  LDG.E.U16 R196, desc[UR60][R4.64] ;  /* 0x0000003c04c47981 */ /* 0x000162000c1e1500 */
[-C--:B------:R-:W-:Y:S01]  /*1e20*/  LEA.HI.X.SX32 R3, R15, R179.reuse, 0x1, P0 ;  /* 0x000000b30f037211 */ /* 0x080fe200000f0eff */
[----:B------:R-:W-:Y:S01]  /*1e30*/  IMAD R15, R56, 0x2, R11 ;  /* 0x00000002380f7824 */ /* 0x000fe200078e020b */
[----:B------:R-:W-:-:S03]  /*1e40*/  LEA.HI.X.SX32 R157, R21, R179, 0x1, P1 ;  /* 0x000000b3159d7211 */ /* 0x000fc600008f0eff */
[C---:B------:R-:W-:Y:S01]  /*1e50*/  IMAD R21, R56.reuse, 0x2, R15 ;  /* 0x0000000238157824 */ /* 0x040fe200078e020f */
[----:B------:R1:W5:Y:S01]  /*1e60*/  LDG.E.U16 R195, desc[UR60][R2.64] ;  /* 0x0000003c02c37981 */ /* 0x000362000c1e1500 */
[C---:B0-----:R-:W-:Y:S02]  /*1e70*/  LEA R4, P0, R17.reuse, R178, 0x1 ;  /* 0x000000b211047211 */ /* 0x041fe400078008ff */
[----:B------:R-:W-:Y:S01]  /*1e80*/  IMAD R121, R56, 0x2, R21 ;  /* 0x0000000238797824 */ /* 0x000fe200078e0215 */
[----:B------:R-:W5:Y:S01]  /*1e90*/  LDG.E.U16 R156, desc[UR60][R156.64] ;  /* 0x0000003c9c9c7981 */ /* 0x000f62000c1e1500 */
[----:B------:R-:W-:-:S03]  /*1ea0*/  LEA.HI.X.SX32 R5, R17, R179, 0x1, P0 ;  /* 0x000000b311057211 */ /* 0x000fc600000f0eff */
[C---:B------:R-:W-:Y:S02]  /*1eb0*/  LEA R17, R56.reuse, R121, 0x1 ;  /* 0x0000007938117211 */ /* 0x040fe400078e08ff */
[-C--:B-1----:R-:W-:Y:S01]  /*1ec0*/  LEA R2, P1, R13, R178.reuse, 0x1 ;  /* 0x000000b20d027211 */ /* 0x082fe200078208ff */
[----:B------:R0:W5:Y:S01]  /*1ed0*/  LDG.E.U16 R194, desc[UR60][R4.64] ;  /* 0x0000003c04c27981 */ /* 0x000162000c1e1500 */
[----:B------:R-:W-:Y:S02]  /*1ee0*/  LEA R6, P0, R23, R178, 0x1 ;  /* 0x000000b217067211 */ /* 0x000fe400078008ff */
[-C--:B------:R-:W-:Y:S01]  /*1ef0*/  LEA.HI.X.SX32 R3, R13, R179.reuse, 0x1, P1 ;  /* 0x000000b30d037211 */ /* 0x080fe200008f0eff */
[----:B------:R-:W-:Y:S01]  /*1f00*/  IMAD R13, R56, 0x2, R17 ;  /* 0x00000002380d7824 */ /* 0x000fe200078e0211 */
[----:B------:R-:W-:-:S03]  /*1f10*/  LEA.HI.X.SX32 R7, R23, R179, 0x1, P0 ;  /* 0x000000b317077211 */ /* 0x000fc600000f0eff */
[C---:B------:R-:W-:Y:S01]  /*1f20*/  IMAD R23, R56.reuse, 0x2, R13 ;  /* 0x0000000238177824 */ /* 0x040fe200078e020d */
[----:B------:R1:W5:Y:S01]  /*1f30*/  LDG.E.U16 R114, desc[UR60][R2.64] ;  /* 0x0000003c02727981 */ /* 0x000362000c1e1500 */
[CC--:B0-----:R-:W-:Y:S02]  /*1f40*/  LEA R4, P0, R9.reuse, R178.reuse, 0x1 ;  /* 0x000000b209047211 */ /* 0x0c1fe400078008ff */
[C---:B------:R-:W-:Y:S01]  /*1f50*/  IMAD R123, R56.reuse, 0x2, R23 ;  /* 0x00000002387b7824 */ /* 0x040fe200078e0217 */
[----:B------:R0:W5:Y:S01]  /*1f60*/  LDG.E.U16 R193, desc[UR60][R6.64] ;  /* 0x0000003c06c17981 */ /* 0x000162000c1e1500 */
[-C--:B------:R-:W-:Y:S02]  /*1f70*/  LEA.HI.X.SX32 R5, R9, R179.reuse, 0x1, P0 ;  /* 0x000000b309057211 */ /* 0x080fe400000f0eff */
[----:B------:R-:W-:Y:S01]  /*1f80*/  IMAD R9, R56, 0x2, R123 ;  /* 0x0000000238097824 */ /* 0x000fe200078e027b */
[C---:B-1----:R-:W-:Y:S02]  /*1f90*/  LEA R2, P1, R11.reuse, R178, 0x1 ;  /* 0x000000b20b027211 */ /* 0x042fe400078208ff */
[----:B------:R1:W5:Y:S02]  /*1fa0*/  LDG.E.U16 R192, desc[UR60][R4.64] ;  /* 0x0000003c04c07981 */ /* 0x000364000c1e1500 */
[----:B------:R-:W-:-:S02]  /*1fb0*/  LEA.HI.X.SX32 R3, R11, R179, 0x1, P1 ;  /* 0x000000b30b037211 */ /* 0x000fc400008f0eff */
[C---:B0-----:R-:W-:Y:S02]  /*1fc0*/  LEA R6, P0, R19.reuse, R178, 0x1 ;  /* 0x000000b213067211 */ /* 0x041fe400078008ff */
[----:B------:R-:W-:Y:S01]  /*1fd0*/  LEA R11, R56, R9, 0x1 ;  /* 0x00000009380b7211 */ /* 0x000fe200078e08ff */
[----:B------:R0:W5:Y:S01]  /*1fe0*/  LDG.E.U16 R122, desc[UR60][R2.64] ;  /* 0x0000003c027a7981 */ /* 0x000162000c1e1500 */
[----:B------:R-:W-:-:S03]  /*1ff0*/  LEA.HI.X.SX32 R7, R19, R179, 0x1, P0 ;  /* 0x000000b313077211 */ /* 0x000fc600000f0eff */
[C---:B------:R-:W-:Y:S01]  /*2000*/  IMAD R19, R56.reuse, 0x2, R11 ;  /* 0x0000000238137824 */ /* 0x040fe200078e020b */
[CC--:B-1----:R-:W-:Y:S01]  /*2010*/  LEA R4, P0, R15.reuse, R178.reuse, 0x1 ;  /* 0x000000b20f047211 */ /* 0x0c2fe200078008ff */
[----:B------:R1:W5:Y:S02]  /*2020*/  LDG.E.U16 R191, desc[UR60][R6.64] ;  /* 0x0000003c06bf7981 */ /* 0x000364000c1e1500 */
[C---:B------:R-:W-:Y:S01]  /*2030*/  IMAD R125, R56.reuse, 0x2, R19 ;  /* 0x00000002387d7824 */ /* 0x040fe200078e0213 */
[-C--:B------:R-:W-:Y:S02]  /*2040*/  LEA.HI.X.SX32 R5, R15, R179.reuse, 0x1, P0 ;  /* 0x000000b30f057211 */ /* 0x080fe400000f0eff */
[CC--:B0-----:R-:W-:Y:S01]  /*2050*/  LEA R2, P1, R17.reuse, R178.reuse, 0x1 ;  /* 0x000000b211027211 */ /* 0x0c1fe200078208ff */
[C---:B------:R-:W-:Y:S02]  /*2060*/  IMAD R15, R56.reuse, 0x2, R125 ;  /* 0x00000002380f7824 */ /* 0x040fe400078e027d */
[----:B------:R0:W5:Y:S01]  /*2070*/  LDG.E.U16 R190, desc[UR60][R4.64] ;  /* 0x0000003c04be7981 */ /* 0x000162000c1e1500 */
[----:B------:R-:W-:Y:S01]  /*2080*/  LEA.HI.X.SX32 R3, R17, R179, 0x1, P1 ;  /* 0x000000b311037211 */ /* 0x000fe200008f0eff */
[----:B------:R-:W-:Y:S01]  /*2090*/  IMAD R17, R56, 0x2, R15 ;  /* 0x0000000238117824 */ /* 0x000fe200078e020f */
[----:B-1----:R-:W-:-:S02]  /*20a0*/  LEA R6, P0, R21, R178, 0x1 ;  /* 0x000000b215067211 */ /* 0x002fc400078008ff */
[-C--:B------:R-:W-:Y:S01]  /*20b0*/  LEA R158, P1, R9, R178.reuse, 0x1 ;  /* 0x000000b2099e7211 */ /* 0x080fe200078208ff */
[----:B------:R1:W4:Y:S01]  /*20c0*/  LDG.E.U16 R96, desc[UR60][R2.64] ;  /* 0x0000003c02607981 */ /* 0x000322000c1e1500 */
[----:B------:R-:W-:Y:S02]  /*20d0*/  LEA.HI.X.SX32 R7, R21, R179, 0x1, P0 ;  /* 0x000000b315077211 */ /* 0x000fe400000f0eff */
[C---:B------:R-:W-:Y:S02]  /*20e0*/  LEA R21, R56.reuse, R17, 0x1 ;  /* 0x0000001138157211 */ /* 0x040fe400078e08ff */
[C---:B0-----:R-:W-:Y:S01]  /*20f0*/  LEA R4, P0, R13.reuse, R178, 0x1 ;  /* 0x000000b20d047211 */ /* 0x041fe200078008ff */
[----:B------:R-:W5:Y:S02]  /*2100*/  LDG.E.U16 R189, desc[UR60][R6.64] ;  /* 0x0000003c06bd7981 */ /* 0x000f64000c1e1500 */
        /* <DEDUP_REMOVED lines=8> */
[----:B------:R-:W-:Y:S01]  /*2190*/  IMAD R23, R56, 0x2, R9 ;  /* 0x0000000238177824 */ /* 0x000fe200078e0209 */
[----:B------:R-:W5:Y:S01]  /*21a0*/  LDG.E.U16 R158, desc[UR60][R158.64] ;  /* 0x0000003c9e9e7981 */ /* 0x000f62000c1e1500 */
[----:B0-----:R-:W-:-:S03]  /*21b0*/  LEA R4, P0, R11, R178, 0x1 ;  /* 0x000000b20b047211 */ /* 0x001fc600078008ff */
[----:B------:R0:W5:Y:S01]  /*21c0*/  LDG.E.U16 R187, desc[UR60][R2.64] ;  /* 0x0000003c02bb7981 */ /* 0x000162000c1e1500 */
[----:B------:R-:W-:Y:S02]  /*21d0*/  LEA R129, R56, R23, 0x1 ;  /* 0x0000001738817211 */ /* 0x000fe400078e08ff */
[----:B------:R-:W-:-:S03]  /*21e0*/  LEA.HI.X.SX32 R5, R11, R179, 0x1, P0 ;  /* 0x000000b30b057211 */ /* 0x000fc600000f0eff */
[C---:B------:R-:W-:Y:S01]  /*21f0*/  IMAD R11, R56.reuse, 0x2, R129 ;  /* 0x00000002380b7824 */ /* 0x040fe200078e0281 */
[-C--:B0-----:R-:W-:Y:S01]  /*2200*/  LEA R2, P1, R15, R178.reuse, 0x1 ;  /* 0x000000b20f027211 */ /* 0x081fe200078208ff */
[----:B------:R0:W5:Y:S01]  /*2210*/  LDG.E.U16 R186, desc[UR60][R4.64] ;  /* 0x0000003c04ba7981 */ /* 0x000162000c1e1500 */
[----:B------:R-:W-:Y:S02]  /*2220*/  LEA R6, P0, R19, R178, 0x1 ;  /* 0x000000b213067211 */ /* 0x000fe400078008ff */
[-C--:B------:R-:W-:Y:S01]  /*2230*/  LEA.HI.X.SX32 R3, R15, R179.reuse, 0x1, P1 ;  /* 0x000000b30f037211 */ /* 0x080fe200008f0eff */
[----:B------:R-:W-:Y:S01]  /*2240*/  IMAD R15, R56, 0x2, R11 ;  /* 0x00000002380f7824 */ /* 0x000fe200078e020b */
[----:B------:R-:W-:-:S03]  /*2250*/  LEA.HI.X.SX32 R7, R19, R179, 0x1, P0 ;  /* 0x000000b313077211 */ /* 0x000fc600000f0eff */
[C---:B------:R-:W-:Y:S01]  /*2260*/  IMAD R19, R56.reuse, 0x2, R15 ;  /* 0x0000000238137824 */ /* 0x040fe200078e020f */
[----:B------:R1:W5:Y:S01]  /*2270*/  LDG.E.U16 R110, desc[UR60][R2.64] ;  /* 0x0000003c026e7981 */ /* 0x000362000c1e1500 */
[C---:B0-----:R-:W-:Y:S02]  /*2280*/  LEA R4, P0, R17.reuse, R178, 0x1 ;  /* 0x000000b211047211 */ /* 0x041fe400078008ff */
[----:B------:R-:W-:Y:S01]  /*2290*/  IMAD R131, R56, 0x2, R19 ;  /* 0x0000000238837824 */ /* 0x000fe200078e0213 */
[----:B------:R0:W5:Y:S01]  /*22a0*/  LDG.E.U16 R185, desc[UR60][R6.64] ;  /* 0x0000003c06b97981 */ /* 0x000162000c1e1500 */
[----:B------:R-:W-:-:S03]  /*22b0*/  LEA.HI.X.SX32 R5, R17, R179, 0x1, P0 ;  /* 0x000000b311057211 */ /* 0x000fc600000f0eff */
[C---:B------:R-:W-:Y:S02]  /*22c0*/  LEA R17, R56.reuse, R131, 0x1 ;  /* 0x0000008338117211 */ /* 0x040fe400078e08ff */
[-C--:B-1----:R-:W-:Y:S01]  /*22d0*/  LEA R2, P1, R13, R178.reuse, 0x1 ;  /* 0x000000b20d027211 */ /* 0x082fe200078208ff */
[----:B------:R1:W5:Y:S01]  /*22e0*/  LDG.E.U16 R184, desc[UR60][R4.64] ;  /* 0x0000003c04b87981 */ /* 0x000362000c1e1500 */
[----:B0-----:R-:W-:Y:S02]  /*22f0*/  LEA R6, P0, R21, R178, 0x1 ;  /* 0x000000b215067211 */ /* 0x001fe400078008ff */
[-C--:B------:R-:W-:Y:S01]  /*2300*/  LEA.HI.X.SX32 R3, R13, R179.reuse, 0x1, P1 ;  /* 0x000000b30d037211 */ /* 0x080fe200008f0eff */
[----:B------:R-:W-:Y:S01]  /*2310*/  IMAD R13, R56, 0x2, R17 ;  /* 0x00000002380d7824 */ /* 0x000fe200078e0211 */
[----:B------:R-:W-:-:S03]  /*2320*/  LEA.HI.X.SX32 R7, R21, R179, 0x1, P0 ;  /* 0x000000b315077211 */ /* 0x000fc600000f0eff */
[C---:B------:R-:W-:Y:S01]  /*2330*/  IMAD R21, R56.reuse, 0x2, R13 ;  /* 0x0000000238157824 */ /* 0x040fe200078e020d */
[CC--:B-1----:R-:W-:Y:S01]  /*2340*/  LEA R4, P0, R9.reuse, R178.reuse, 0x1 ;  /* 0x000000b209047211 */ /* 0x0c2fe200078008ff */
[----:B------:R0:W5:Y:S02]  /*2350*/  LDG.E.U16 R124, desc[UR60][R2.64] ;  /* 0x0000003c027c7981 */ /* 0x000164000c1e1500 */
[C---:B------:R-:W-:Y:S01]  /*2360*/  IMAD R133, R56.reuse, 0x2, R21 ;  /* 0x0000000238857824 */ /* 0x040fe200078e0215 */
[----:B------:R-:W-:Y:S01]  /*2370*/  LEA.HI.X.SX32 R5, R9, R179, 0x1, P0 ;  /* 0x000000b309057211 */ /* 0x000fe200000f0eff */
[----:B------:R1:W5:Y:S02]  /*2380*/  LDG.E.U16 R183, desc[UR60][R6.64] ;  /* 0x0000003c06b77981 */ /* 0x000364000c1e1500 */
[----:B------:R-:W-:Y:S02]  /*2390*/  IMAD R9, R56, 0x2, R133 ;  /* 0x0000000238097824 */ /* 0x000fe400078e0285 */
[----:B------:R3:W5:Y:S01]  /*23a0*/  LDG.E.U16 R182, desc[UR60][R4.64] ;  /* 0x0000003c04b67981 */ /* 0x000762000c1e1500 */
[----:B0-----:R-:W-:-:S04]  /*23b0*/  LEA R2, P1, R11, R178, 0x1 ;  /* 0x000000b20b027211 */ /* 0x001fc800078208ff */
[----:B------:R-:W-:Y:S02]  /*23c0*/  LEA.HI.X.SX32 R3, R11, R179, 0x1, P1 ;  /* 0x000000b30b037211 */ /* 0x000fe400008f0eff */
[C---:B------:R-:W-:Y:S02]  /*23d0*/  LEA R11, R56.reuse, R9, 0x1 ;  /* 0x00000009380b7211 */ /* 0x040fe400078e08ff */
[CC--:B-1----:R-:W-:Y:S01]  /*23e0*/  LEA R6, P0, R23.reuse, R178.reuse, 0x1 ;  /* 0x000000b217067211 */ /* 0x0c2fe200078008ff */
[----:B------:R0:W4:Y:S02]  /*23f0*/  LDG.E.U16 R94, desc[UR60][R2.64] ;  /* 0x0000003c025e7981 */ /* 0x000124000c1e1500 */
[C---:B------:R-:W-:Y:S01]  /*2400*/  IMAD R27, R56.reuse, 0x2, R11 ;  /* 0x00000002381b7824 */ /* 0x040fe200078e020b */
[-C--:B------:R-:W-:Y:S02]  /*2410*/  LEA.HI.X.SX32 R7, R23, R179.reuse, 0x1, P0 ;  /* 0x000000b317077211 */ /* 0x080fe400000f0eff */
[-C--:B---3--:R-:W-:Y:S01]  /*2420*/  LEA R4, P0, R15, R178.reuse, 0x1 ;  /* 0x000000b20f047211 */ /* 0x088fe200078008ff */
[C---:B------:R-:W-:Y:S01]  /*2430*/  IMAD R135, R56.reuse, 0x2, R27 ;  /* 0x0000000238877824 */ /* 0x040fe200078e021b */
[----:B------:R-:W-:Y:S01]  /*2440*/  LEA R160, P1, R17, R178, 0x1 ;  /* 0x000000b211a07211 */ /* 0x000fe200078208ff */
[----:B------:R-:W3:Y:S01]  /*2450*/  LDG.E.U16 R25, desc[UR60][R6.64] ;  /* 0x0000003c06197981 */ /* 0x000ee2000c1e1500 */
[-C--:B------:R-:W-:Y:S01]  /*2460*/  LEA.HI.X.SX32 R5, R15, R179.reuse, 0x1, P0 ;  /* 0x000000b30f057211 */ /* 0x080fe200000f0eff */
[----:B------:R-:W-:Y:S01]  /*2470*/  IMAD R15, R56, 0x2, R135 ;  /* 0x00000002380f7824 */ /* 0x000fe200078e0287 */
[----:B------:R-:W-:-:S02]  /*2480*/  LEA.HI.X.SX32 R161, R17, R179, 0x1, P1 ;  /* 0x000000b311a17211 */ /* 0x000fc400008f0eff */
[CC--:B0-----:R-:W-:Y:S01]  /*2490*/  LEA R2, P0, R19.reuse, R178.reuse, 0x1 ;  /* 0x000000b213027211 */ /* 0x0c1fe200078008ff */
[C---:B------:R-:W-:Y:S01]  /*24a0*/  IMAD R17, R56.reuse, 0x2, R15 ;  /* 0x0000000238117824 */ /* 0x040fe200078e020f */
[----:B------:R0:W3:Y:S02]  /*24b0*/  LDG.E.U16 R49, desc[UR60][R4.64] ;  /* 0x0000003c04317981 */ /* 0x0000e4000c1e1500 */
[----:B------:R-:W-:Y:S02]  /*24c0*/  LEA.HI.X.SX32 R3, R19, R179, 0x1, P0 ;  /* 0x000000b313037211 */ /* 0x000fe400000f0eff */
[C---:B------:R-:W-:Y:S01]  /*24d0*/  LEA R19, R56.reuse, R17, 0x1 ;  /* 0x0000001138137211 */ /* 0x040fe200078e08ff */
[----:B------:R-:W3:Y:S04]  /*24e0*/  LDG.E.U16 R160, desc[UR60][R160.64] ;  /* 0x0000003ca0a07981 */ /* 0x000ee8000c1e1500 */
[C---:B------:R-:W-:Y:S01]  /*24f0*/  IMAD R137, R56.reuse, 0x2, R19 ;  /* 0x0000000238897824 */ /* 0x040fe200078e0213 */
[CC--:B0-----:R-:W-:Y:S01]  /*2500*/  LEA R4, P0, R13.reuse, R178.reuse, 0x1 ;  /* 0x000000b20d047211 */ /* 0x0c1fe200078008ff */
[----:B------:R0:W3:Y:S03]  /*2510*/  LDG.E.U16 R24, desc[UR60][R2.64] ;  /* 0x0000003c02187981 */ /* 0x0000e6000c1e1500 */
[----:B------:R-:W-:Y:S01]  /*2520*/  LEA.HI.X.SX32 R5, R13, R179, 0x1, P0 ;  /* 0x000000b30d057211 */ /* 0x000fe200000f0eff */
[----:B------:R-:W-:Y:S01]  /*2530*/  IMAD R13, R56, 0x2, R137 ;  /* 0x00000002380d7824 */ /* 0x000fe200078e0289 */
[----:B0-----:R-:W-:-:S03]  /*2540*/  LEA R2, P1, R9, R178, 0x1 ;  /* 0x000000b209027211 */ /* 0x001fc600078208ff */
[----:B------:R0:W3:Y:S01]  /*2550*/  LDG.E.U16 R48, desc[UR60][R4.64] ;  /* 0x0000003c04307981 */ /* 0x0000e2000c1e1500 */
[----:B------:R-:W-:Y:S01]  /*2560*/  LEA.HI.X.SX32 R3, R9, R179, 0x1, P1 ;  /* 0x000000b309037211 */ /* 0x000fe200008f0eff */
[----:B------:R-:W-:Y:S01]  /*2570*/  IMAD R9, R56, 0x2, R13 ;  /* 0x0000000238097824 */ /* 0x000fe200078e020d */
[----:B------:R-:W-:-:S03]  /*2580*/  LEA R6, P0, R21, R178, 0x1 ;  /* 0x000000b215067211 */ /* 0x000fc600078008ff */
[C---:B------:R-:W-:Y:S01]  /*2590*/  IMAD R29, R56.reuse, 0x2, R9 ;  /* 0x00000002381d7824 */ /* 0x040fe200078e0209 */
[----:B------:R-:W-:Y:S01]  /*25a0*/  LEA.HI.X.SX32 R7, R21, R179, 0x1, P0 ;  /* 0x000000b315077211 */ /* 0x000fe200000f0eff */
[----:B------:R1:W3:Y:S01]  /*25b0*/  LDG.E.U16 R134, desc[UR60][R2.64] ;  /* 0x0000003c02867981 */ /* 0x0002e2000c1e1500 */
[C---:B0-----:R-:W-:Y:S02]  /*25c0*/  LEA R4, P0, R11.reuse, R178, 0x1 ;  /* 0x000000b20b047211 */ /* 0x041fe400078008ff */
[----:B------:R-:W-:Y:S01]  /*25d0*/  LEA R139, R56, R29, 0x1 ;  /* 0x0000001d388b7211 */ /* 0x000fe200078e08ff */
[----:B------:R0:W3:Y:S01]  /*25e0*/  LDG.E.U16 R23, desc[UR60][R6.64] ;  /* 0x0000003c06177981 */ /* 0x0000e2000c1e1500 */
[----:B------:R-:W-:-:S03]  /*25f0*/  LEA.HI.X.SX32 R5, R11, R179, 0x1, P0 ;  /* 0x000000b30b057211 */ /* 0x000fc600000f0eff */
[C---:B------:R-:W-:Y:S01]  /*2600*/  IMAD R11, R56.reuse, 0x2, R139 ;  /* 0x00000002380b7824 */ /* 0x040fe200078e028b */
[-C--:B-1----:R-:W-:Y:S01]  /*2610*/  LEA R2, P1, R15, R178.reuse, 0x1 ;  /* 0x000000b20f027211 */ /* 0x082fe200078208ff */
[----:B------:R1:W3:Y:S01]  /*2620*/  LDG.E.U16 R47, desc[UR60][R4.64] ;  /* 0x0000003c042f7981 */ /* 0x0002e2000c1e1500 */
[----:B0-----:R-:W-:Y:S02]  /*2630*/  LEA R6, P0, R27, R178, 0x1 ;  /* 0x000000b21b067211 */ /* 0x001fe400078008ff */
        /* <DEDUP_REMOVED lines=8> */
[----:B------:R1:W3:Y:S03]  /*26c0*/  LDG.E.U16 R22, desc[UR60][R6.64] ;  /* 0x0000003c06167981 */ /* 0x0002e6000c1e1500 */
[----:B------:R-:W-:Y:S01]  /*26d0*/  LEA R17, R56, R141, 0x1 ;  /* 0x0000008d38117211 */ /* 0x000fe200078e08ff */
[----:B------:R2:W3:Y:S01]  /*26e0*/  LDG.E.U16 R46, desc[UR60][R4.64] ;  /* 0x0000003c042e7981 */ /* 0x0004e2000c1e1500 */
[----:B0-----:R-:W-:-:S04]  /*26f0*/  LEA R2, P1, R13, R178, 0x1 ;  /* 0x000000b20d027211 */ /* 0x001fc800078208ff */
[----:B------:R-:W-:Y:S01]  /*2700*/  LEA.HI.X.SX32 R3, R13, R179, 0x1, P1 ;  /* 0x000000b30d037211 */ /* 0x000fe200008f0eff */
[----:B------:R-:W-:Y:S01]  /*2710*/  IMAD R13, R56, 0x2, R17 ;  /* 0x00000002380d7824 */ /* 0x000fe200078e0211 */
[----:B-1----:R-:W-:-:S03]  /*2720*/  LEA R6, P0, R19, R178, 0x1 ;  /* 0x000000b213067211 */ /* 0x002fc600078008ff */
[C---:B------:R-:W-:Y:S01]  /*2730*/  IMAD R31, R56.reuse, 0x2, R13 ;  /* 0x00000002381f7824 */ /* 0x040fe200078e020d */
[-C--:B------:R-:W-:Y:S01]  /*2740*/  LEA.HI.X.SX32 R7, R19, R179.reuse, 0x1, P0 ;  /* 0x000000b313077211 */ /* 0x080fe200000f0eff */
[----:B------:R0:W3:Y:S01]  /*2750*/  LDG.E.U16 R100, desc[UR60][R2.64] ;  /* 0x0000003c02647981 */ /* 0x0000e2000c1e1500 */
[-C--:B--2---:R-:W-:Y:S01]  /*2760*/  LEA R4, P0, R9, R178.reuse, 0x1 ;  /* 0x000000b209047211 */ /* 0x084fe200078008ff */
[C---:B------:R-:W-:Y:S01]  /*2770*/  IMAD R143, R56.reuse, 0x2, R31 ;  /* 0x00000002388f7824 */ /* 0x040fe200078e021f */
[-C--:B------:R-:W-:Y:S01]  /*2780*/  LEA R164, P1, R11, R178.reuse, 0x1 ;  /* 0x000000b20ba47211 */ /* 0x080fe200078208ff */
[----:B------:R-:W2:Y:S01]  /*2790*/  LDG.E.U16 R21, desc[UR60][R6.64] ;  /* 0x0000003c06157981 */ /* 0x000ea2000c1e1500 */
[-C--:B------:R-:W-:Y:S01]  /*27a0*/  LEA.HI.X.SX32 R5, R9, R179.reuse, 0x1, P0 ;  /* 0x000000b309057211 */ /* 0x080fe200000f0eff */
[C---:B------:R-:W-:Y:S01]  /*27b0*/  IMAD R9, R56.reuse, 0x2, R143 ;  /* 0x0000000238097824 */ /* 0x040fe200078e028f */
[----:B------:R-:W-:Y:S02]  /*27c0*/  LEA.HI.X.SX32 R165, R11, R179, 0x1, P1 ;  /* 0x000000b30ba57211 */ /* 0x000fe400008f0eff */
[----:B0-----:R-:W-:Y:S01]  /*27d0*/  LEA R2, P0, R29, R178, 0x1 ;  /* 0x000000b21d027211 */ /* 0x001fe200078008ff */
[----:B------:R0:W2:Y:S01]  /*27e0*/  LDG.E.U16 R45, desc[UR60][R4.64] ;  /* 0x0000003c042d7981 */ /* 0x0000a2000c1e1500 */
[----:B------:R-:W-:-:S02]  /*27f0*/  LEA R11, R56, R9, 0x1 ;  /* 0x00000009380b7211 */ /* 0x000fc400078e08ff */
[----:B------:R-:W-:Y:S01]  /*2800*/  LEA.HI.X.SX32 R3, R29, R179, 0x1, P0 ;  /* 0x000000b31d037211 */ /* 0x000fe200000f0eff */
[----:B------:R-:W2:Y:S02]  /*2810*/  LDG.E.U16 R164, desc[UR60][R164.64] ;  /* 0x0000003ca4a47981 */ /* 0x000ea4000c1e1500 */
[C---:B------:R-:W-:Y:S02]  /*2820*/  IMAD R29, R56.reuse, 0x2, R11 ;  /* 0x00000002381d7824 */ /* 0x040fe400078e020b */
[----:B------:R1:W2:Y:S01]  /*2830*/  LDG.E.U16 R20, desc[UR60][R2.64] ;  /* 0x0000003c02147981 */ /* 0x0002a2000c1e1500 */
[----:B0-----:R-:W-:Y:S01]  /*2840*/  LEA R4, P0, R15, R178, 0x1 ;  /* 0x000000b20f047211 */ /* 0x001fe200078008ff */
[----:B------:R-:W-:-:S03]  /*2850*/  IMAD R145, R56, 0x2, R29 ;  /* 0x0000000238917824 */ /* 0x000fc600078e021d */
[----:B------:R-:W-:Y:S01]  /*2860*/  LEA.HI.X.SX32 R5, R15, R179, 0x1, P0 ;  /* 0x000000b30f057211 */ /* 0x000fe200000f0eff */
[----:B------:R-:W-:Y:S01]  /*2870*/  IMAD R15, R56, 0x2, R145 ;  /* 0x00000002380f7824 */ /* 0x000fe200078e0291 */
[----:B------:R-:W-:-:S03]  /*2880*/  LEA R6, P0, R27, R178, 0x1 ;  /* 0x000000b21b067211 */ /* 0x000fc600078008ff */
[----:B------:R0:W2:Y:S01]  /*2890*/  LDG.E.U16 R44, desc[UR60][R4.64] ;  /* 0x0000003c042c7981 */ /* 0x0000a2000c1e1500 */
[----:B------:R-:W-:Y:S01]  /*28a0*/  LEA.HI.X.SX32 R7, R27, R179, 0x1, P0 ;  /* 0x000000b31b077211 */ /* 0x000fe200000f0eff */
[----:B------:R-:W-:Y:S01]  /*28b0*/  IMAD R27, R56, 0x2, R15 ;  /* 0x00000002381b7824 */ /* 0x000fe200078e020f */
[----:B-1----:R-:W-:-:S03]  /*28c0*/  LEA R2, P1, R17, R178, 0x1 ;  /* 0x000000b211027211 */ /* 0x002fc600078208ff */
[----:B------:R1:W2:Y:S01]  /*28d0*/  LDG.E.U16 R19, desc[UR60][R6.64] ;  /* 0x0000003c06137981 */ /* 0x0002a2000c1e1500 */
[----:B------:R-:W-:Y:S02]  /*28e0*/  LEA R33, R56, R27, 0x1 ;  /* 0x0000001b38217211 */ /* 0x000fe400078e08ff */
[----:B0-----:R-:W-:-:S03]  /*28f0*/  LEA R4, P0, R13, R178, 0x1 ;  /* 0x000000b20d047211 */ /* 0x001fc600078008ff */
[----:B------:R-:W-:Y:S01]  /*2900*/  IMAD R147, R56, 0x2, R33 ;  /* 0x0000000238937824 */ /* 0x000fe200078e0221 */
[----:B------:R-:W-:-:S03]  /*2910*/  LEA.HI.X.SX32 R5, R13, R179, 0x1, P0 ;  /* 0x000000b30d057211 */ /* 0x000fc600000f0eff */
[C---:B------:R-:W-:Y:S01]  /*2920*/  IMAD R13, R56.reuse, 0x2, R147 ;  /* 0x00000002380d7824 */ /* 0x040fe200078e0293 */
[-C--:B------:R-:W-:Y:S02]  /*2930*/  LEA.HI.X.SX32 R3, R17, R179.reuse, 0x1, P1 ;  /* 0x000000b311037211 */ /* 0x080fe400008f0eff */
[CC--:B------:R-:W-:Y:S01]  /*2940*/  LEA R170, P1, R9.reuse, R178.reuse, 0x1 ;  /* 0x000000b209aa7211 */ /* 0x0c0fe200078208ff */
[C---:B-1----:R-:W-:Y:S01]  /*2950*/  IMAD R7, R56.reuse, 0x2, R13 ;  /* 0x0000000238077824 */ /* 0x042fe200078e020d */
[----:B------:R-:W2:Y:S02]  /*2960*/  LDG.E.U16 R43, desc[UR60][R4.64] ;  /* 0x0000003c042b7981 */ /* 0x000ea4000c1e1500 */
[----:B------:R-:W-:Y:S02]  /*2970*/  LEA.HI.X.SX32 R171, R9, R179, 0x1, P1 ;  /* 0x000000b309ab7211 */ /* 0x000fe400008f0eff */
[----:B------:R0:W2:Y:S01]  /*2980*/  LDG.E.U16 R128, desc[UR60][R2.64] ;  /* 0x0000003c02807981 */ /* 0x0000a2000c1e1500 */
[----:B------:R-:W-:Y:S01]  /*2990*/  IMAD R9, R56, 0x2, R7 ;  /* 0x0000000238097824 */ /* 0x000fe200078e0207 */
[----:B------:R-:W-:-:S02]  /*29a0*/  LEA R168, P1, R15, R178, 0x1 ;  /* 0x000000b20fa87211 */ /* 0x000fc400078208ff */
[----:B------:R1:W-:Y:S04]  /*29b0*/  STL [R1], R0 ;  /* 0x0000000001007387 */ /* 0x0003e80000100800 */
[----:B------:R-:W2:Y:S01]  /*29c0*/  LDG.E.U16 R170, desc[UR60][R170.64] ;  /* 0x0000003caaaa7981 */ /* 0x000ea2000c1e1500 */
[CC--:B0-----:R-:W-:Y:S02]  /*29d0*/  LEA R2, P0, R31.reuse, R178.reuse, 0x1 ;  /* 0x000000b21f027211 */ /* 0x0c1fe400078008ff */
[----:B------:R-:W-:Y:S02]  /*29e0*/  LEA R149, R56, R9, 0x1 ;  /* 0x0000000938957211 */ /* 0x000fe400078e08ff */
[----:B------:R-:W-:Y:S02]  /*29f0*/  LEA.HI.X.SX32 R3, R31, R179, 0x1, P0 ;  /* 0x000000b31f037211 */ /* 0x000fe400000f0eff */
[----:B------:R-:W-:-:S03]  /*2a00*/  LEA R4, P0, R11, R178, 0x1 ;  /* 0x000000b20b047211 */ /* 0x000fc600078008ff */
[----:B------:R0:W2:Y:S01]  /*2a10*/  LDG.E.U16 R18, desc[UR60][R2.64] ;  /* 0x0000003c02127981 */ /* 0x0000a2000c1e1500 */
[----:B------:R-:W-:Y:S01]  /*2a20*/  LEA.HI.X.SX32 R5, R11, R179, 0x1, P0 ;  /* 0x000000b30b057211 */ /* 0x000fe200000f0eff */
[----:B------:R-:W-:-:S04]  /*2a30*/  IMAD R11, R56, 0x2, R149 ;  /* 0x00000002380b7824 */ /* 0x000fc800078e0295 */
[----:B------:R1:W2:Y:S01]  /*2a40*/  LDG.E.U16 R42, desc[UR60][R4.64] ;  /* 0x0000003c042a7981 */ /* 0x0002a2000c1e1500 */
[----:B0-----:R-:W-:-:S04]  /*2a50*/  LEA R2, P0, R29, R178, 0x1 ;  /* 0x000000b21d027211 */ /* 0x001fc800078008ff */
[----:B------:R-:W-:Y:S01]  /*2a60*/  LEA.HI.X.SX32 R3, R29, R179, 0x1, P0 ;  /* 0x000000b31d037211 */ /* 0x000fe200000f0eff */
[----:B------:R-:W-:Y:S01]  /*2a70*/  IMAD R29, R56, 0x2, R11 ;  /* 0x00000002381d7824 */ /* 0x000fe200078e020b */
[----:B-1----:R-:W-:-:S03]  /*2a80*/  LEA R4, P0, R27, R178, 0x1 ;  /* 0x000000b21b047211 */ /* 0x002fc600078008ff */
[----:B------:R0:W2:Y:S01]  /*2a90*/  LDG.E.U16 R17, desc[UR60][R2.64] ;  /* 0x0000003c02117981 */ /* 0x0000a2000c1e1500 */
[C---:B------:R-:W-:Y:S01]  /*2aa0*/  IMAD R31, R56.reuse, 0x2, R29 ;  /* 0x00000002381f7824 */ /* 0x040fe200078e021d */
[-C--:B------:R-:W-:Y:S02]  /*2ab0*/  LEA.HI.X.SX32 R5, R27, R179.reuse, 0x1, P0 ;  /* 0x000000b31b057211 */ /* 0x080fe400000f0eff */
[-C--:B------:R-:W-:Y:S01]  /*2ac0*/  LEA.HI.X.SX32 R169, R15, R179.reuse, 0x1, P1 ;  /* 0x000000b30fa97211 */ /* 0x080fe200008f0eff */
[C---:B------:R-:W-:Y:S01]  /*2ad0*/  IMAD R151, R56.reuse, 0x2, R31 ;  /* 0x0000000238977824 */ /* 0x040fe200078e021f */
[-C--:B0-----:R-:W-:Y:S01]  /*2ae0*/  LEA R2, P0, R33, R178.reuse, 0x1 ;  /* 0x000000b221027211 */ /* 0x081fe200078008ff */
[----:B------:R0:W2:Y:S01]  /*2af0*/  LDG.E.U16 R41, desc[UR60][R4.64] ;  /* 0x0000003c04297981 */ /* 0x0000a2000c1e1500 */
[----:B------:R-:W-:Y:S02]  /*2b00*/  LEA R166, P1, R13, R178, 0x1 ;  /* 0x000000b20da67211 */ /* 0x000fe400078208ff */
[----:B------:R-:W-:Y:S01]  /*2b10*/  LEA.HI.X.SX32 R3, R33, R179, 0x1, P0 ;  /* 0x000000b321037211 */ /* 0x000fe200000f0eff */
[----:B------:R-:W2:Y:S01]  /*2b20*/  LDG.E.U16 R168, desc[UR60][R168.64] ;  /* 0x0000003ca8a87981 */ /* 0x000ea2000c1e1500 */
[----:B------:R-:W-:-:S02]  /*2b30*/  LEA R27, R56, R151, 0x1 ;  /* 0x00000097381b7211 */ /* 0x000fc400078e08ff */
[----:B------:R-:W-:Y:S01]  /*2b40*/  LEA.HI.X.SX32 R167, R13, R179, 0x1, P1 ;  /* 0x000000b30da77211 */ /* 0x000fe200008f0eff */
[----:B------:R1:W2:Y:S02]  /*2b50*/  LDG.E.U16 R16, desc[UR60][R2.64] ;  /* 0x0000003c02107981 */ /* 0x0002a4000c1e1500 */
[C---:B------:R-:W-:Y:S01]  /*2b60*/  IMAD R13, R56.reuse, 0x2, R27 ;  /* 0x00000002380d7824 */ /* 0x040fe200078e021b */
[-C--:B0-----:R-:W-:Y:S01]  /*2b70*/  LEA R4, P0, R7, R178.reuse, 0x1 ;  /* 0x000000b207047211 */ /* 0x081fe200078008ff */
[----:B------:R-:W2:Y:S01]  /*2b80*/  LDG.E.U16 R166, desc[UR60][R166.64] ;  /* 0x0000003ca6a67981 */ /* 0x000ea2000c1e1500 */
[----:B-1----:R-:W-:Y:S01]  /*2b90*/  LEA R2, P1, R11, R178, 0x1 ;  /* 0x000000b20b027211 */ /* 0x002fe200078208ff */
[----:B------:R-:W-:-:S03]  /*2ba0*/  IMAD R33, R56, 0x2, R13 ;  /* 0x0000000238217824 */ /* 0x000fc600078e020d */
[----:B------:R-:W-:Y:S01]  /*2bb0*/  LEA.HI.X.SX32 R3, R11, R179, 0x1, P1 ;  /* 0x000000b30b037211 */ /* 0x000fe200008f0eff */
[----:B------:R-:W-:-:S04]  /*2bc0*/  IMAD R153, R56, 0x2, R33 ;  /* 0x0000000238997824 */ /* 0x000fc800078e0221 */
[----:B------:R0:W5:Y:S01]  /*2bd0*/  LDG.E.U16 R70, desc[UR60][R2.64] ;  /* 0x0000003c02467981 */ /* 0x000162000c1e1500 */
[----:B------:R-:W-:Y:S01]  /*2be0*/  IMAD R35, R56, 0x2, R153 ;  /* 0x0000000238237824 */ /* 0x000fe200078e0299 */
[----:B------:R-:W-:Y:S02]  /*2bf0*/  LEA.HI.X.SX32 R5, R7, R179, 0x1, P0 ;  /* 0x000000b307057211 */ /* 0x000fe400000f0eff */
[----:B0-----:R-:W-:-:S03]  /*2c00*/  LEA R2, P1, R27, R178, 0x1 ;  /* 0x000000b21b027211 */ /* 0x001fc600078208ff */
[----:B------:R-:W2:Y:S01]  /*2c10*/  LDG.E.U16 R40, desc[UR60][R4.64] ;  /* 0x0000003c04287981 */ /* 0x000ea2000c1e1500 */
[----:B------:R-:W-:Y:S02]  /*2c20*/  LEA.HI.X.SX32 R3, R27, R179, 0x1, P1 ;  /* 0x000000b31b037211 */ /* 0x000fe400008f0eff */
[----:B------:R-:W-:-:S03]  /*2c30*/  LEA R6, P0, R9, R178, 0x1 ;  /* 0x000000b209067211 */ /* 0x000fc600078008ff */
[----:B------:R0:W4:Y:S01]  /*2c40*/  LDG.E.U16 R72, desc[UR60][R2.64] ;  /* 0x0000003c02487981 */ /* 0x000122000c1e1500 */
[----:B------:R-:W-:Y:S02]  /*2c50*/  LEA.HI.X.SX32 R7, R9, R179, 0x1, P0 ;  /* 0x000000b309077211 */ /* 0x000fe400000f0eff */
[C---:B------:R-:W-:Y:S02]  /*2c60*/  LEA R9, R56.reuse, R35, 0x1 ;  /* 0x0000002338097211 */ /* 0x040fe400078e08ff */
[CC--:B0-----:R-:W-:Y:S01]  /*2c70*/  LEA R2, P1, R35.reuse, R178.reuse, 0x1 ;  /* 0x000000b223027211 */ /* 0x0c1fe200078208ff */
[----:B------:R0:W2:Y:S03]  /*2c80*/  LDG.E.U16 R15, desc[UR60][R6.64] ;  /* 0x0000003c060f7981 */ /* 0x0000a6000c1e1500 */
[----:B------:R-:W-:Y:S01]  /*2c90*/  LEA.HI.X.SX32 R3, R35, R179, 0x1, P1 ;  /* 0x000000b323037211 */ /* 0x000fe200008f0eff */
[----:B------:R-:W-:Y:S01]  /*2ca0*/  IMAD R37, R56, 0x2, R9 ;  /* 0x0000000238257824 */ /* 0x000fe200078e0209 */
[----:B------:R-:W-:-:S03]  /*2cb0*/  LEA R4, P0, R29, R178, 0x1 ;  /* 0x000000b21d047211 */ /* 0x000fc600078008ff */
[----:B------:R-:W3:Y:S01]  /*2cc0*/  LDG.E.U16 R74, desc[UR60][R2.64] ;  /* 0x0000003c024a7981 */ /* 0x000ee2000c1e1500 */
[----:B------:R-:W-:Y:S01]  /*2cd0*/  IMAD R155, R56, 0x2, R37 ;  /* 0x00000002389b7824 */ /* 0x000fe200078e0225 */
[----:B------:R-:W-:-:S03]  /*2ce0*/  LEA.HI.X.SX32 R5, R29, R179, 0x1, P0 ;  /* 0x000000b31d057211 */ /* 0x000fc600000f0eff */
[C---:B------:R-:W-:Y:S01]  /*2cf0*/  IMAD R29, R56.reuse, 0x2, R155 ;  /* 0x00000002381d7824 */ /* 0x040fe200078e029b */
[C---:B0-----:R-:W-:Y:S01]  /*2d00*/  LEA R6, P0, R31.reuse, R178, 0x1 ;  /* 0x000000b21f067211 */ /* 0x041fe200078008ff */
[----:B------:R0:W2:Y:S02]  /*2d10*/  LDG.E.U16 R39, desc[UR60][R4.64] ;  /* 0x0000003c04277981 */ /* 0x0000a4000c1e1500 */
[----:B------:R-:W-:Y:S01]  /*2d20*/  IMAD R51, R56, 0x2, R29 ;  /* 0x0000000238337824 */ /* 0x000fe200078e021d */
[----:B------:R-:W-:-:S04]  /*2d30*/  LEA.HI.X.SX32 R7, R31, R179, 0x1, P0 ;  /* 0x000000b31f077211 */ /* 0x000fc800000f0eff */
[----:B------:R-:W-:Y:S01]  /*2d40*/  LEA R11, R56, R51, 0x1 ;  /* 0x00000033380b7211 */ /* 0x000fe200078e08ff */
[----:B------:R1:W2:Y:S01]  /*2d50*/  LDG.E.U16 R14, desc[UR60][R6.64] ;  /* 0x0000003c060e7981 */ /* 0x0002a2000c1e1500 */
[----:B0-----:R-:W-:-:S03]  /*2d60*/  LEA R4, P0, R13, R178, 0x1 ;  /* 0x000000b20d047211 */ /* 0x001fc600078008ff */
[----:B------:R-:W-:Y:S01]  /*2d70*/  IMAD R157, R56, 0x2, R11 ;  /* 0x00000002389d7824 */ /* 0x000fe200078e020b */
[----:B------:R-:W-:-:S03]  /*2d80*/  LEA.HI.X.SX32 R5, R13, R179, 0x1, P0 ;  /* 0x000000b30d057211 */ /* 0x000fc600000f0eff */
[C---:B------:R-:W-:Y:S01]  /*2d90*/  IMAD R53, R56.reuse, 0x2, R157 ;  /* 0x0000000238357824 */ /* 0x040fe200078e029d */
[C---:B-1----:R-:W-:Y:S01]  /*2da0*/  LEA R6, P0, R33.reuse, R178, 0x1 ;  /* 0x000000b221067211 */ /* 0x042fe200078008ff */
[----:B------:R0:W2:Y:S03]  /*2db0*/  LDG.E.U16 R38, desc[UR60][R4.64] ;  /* 0x0000003c04267981 */ /* 0x0000a6000c1e1500 */
[----:B------:R-:W-:Y:S01]  /*2dc0*/  LEA.HI.X.SX32 R7, R33, R179, 0x1, P0 ;  /* 0x000000b321077211 */ /* 0x000fe200000f0eff */
[----:B------:R-:W-:-:S04]  /*2dd0*/  IMAD R33, R56, 0x2, R53 ;  /* 0x0000000238217824 */ /* 0x000fc800078e0235 */
[C---:B------:R-:W-:Y:S01]  /*2de0*/  IMAD R27, R56.reuse, 0x2, R33 ;  /* 0x00000002381b7824 */ /* 0x040fe200078e0221 */
[-C--:B------:R-:W-:Y:S01]  /*2df0*/  LEA R180, P1, R29, R178.reuse, 0x1 ;  /* 0x000000b21db47211 */ /* 0x080fe200078208ff */
[----:B------:R-:W2:Y:S03]  /*2e00*/  LDG.E.U16 R13, desc[UR60][R6.64] ;  /* 0x0000003c060d7981 */ /* 0x000ea6000c1e1500 */
[----:B------:R-:W-:Y:S02]  /*2e10*/  LEA R159, R56, R27, 0x1 ;  /* 0x0000001b389f7211 */ /* 0x000fe400078e08ff */
[----:B0-----:R-:W-:-:S03]  /*2e20*/  LEA R4, P0, R9, R178, 0x1 ;  /* 0x000000b209047211 */ /* 0x001fc600078008ff */
[C---:B------:R-:W-:Y:S01]  /*2e30*/  IMAD R31, R56.reuse, 0x2, R159 ;  /* 0x00000002381f7824 */ /* 0x040fe200078e029f */
[-C--:B------:R-:W-:Y:S02]  /*2e40*/  LEA.HI.X.SX32 R181, R29, R179.reuse, 0x1, P1 ;  /* 0x000000b31db57211 */ /* 0x080fe400008f0eff */
[-C--:B------:R-:W-:Y:S01]  /*2e50*/  LEA.HI.X.SX32 R5, R9, R179.reuse, 0x1, P0 ;  /* 0x000000b309057211 */ /* 0x080fe200000f0eff */
[C---:B------:R-:W-:Y:S01]  /*2e60*/  IMAD R29, R56.reuse, 0x2, R31 ;  /* 0x00000002381d7824 */ /* 0x040fe200078e021f */
[C---:B------:R-:W-:Y:S01]  /*2e70*/  LEA R2, P0, R37.reuse, R178, 0x1 ;  /* 0x000000b225027211 */ /* 0x040fe200078008ff */
[----:B------:R-:W2:Y:S02]  /*2e80*/  LDG.E.U16 R180, desc[UR60][R180.64] ;  /* 0x0000003cb4b47981 */ /* 0x000ea4000c1e1500 */
[C---:B------:R-:W-:Y:S01]  /*2e90*/  IMAD R9, R56.reuse, 0x2, R29 ;  /* 0x0000000238097824 */ /* 0x040fe200078e021d */
[----:B------:R-:W-:Y:S02]  /*2ea0*/  LEA.HI.X.SX32 R3, R37, R179, 0x1, P0 ;  /* 0x000000b325037211 */ /* 0x000fe400000f0eff */
[----:B------:R-:W2:Y:S01]  /*2eb0*/  LDG.E.U16 R37, desc[UR60][R4.64] ;  /* 0x0000003c04257981 */ /* 0x000ea2000c1e1500 */
[----:B------:R-:W-:-:S03]  /*2ec0*/  IMAD R161, R56, 0x2, R9 ;  /* 0x0000000238a17824 */ /* 0x000fc600078e0209 */
[----:B------:R0:W2:Y:S02]  /*2ed0*/  LDG.E.U16 R12, desc[UR60][R2.64] ;  /* 0x0000003c020c7981 */ /* 0x0000a4000c1e1500 */
[----:B------:R-:W-:Y:S02]  /*2ee0*/  LEA R26, R56, R161, 0x1 ;  /* 0x000000a1381a7211 */ /* 0x000fe400078e08ff */
[----:B0-----:R-:W-:-:S03]  /*2ef0*/  LEA R2, P1, R53, R178, 0x1 ;  /* 0x000000b235027211 */ /* 0x001fc600078208ff */
[C---:B------:R-:W-:Y:S01]  /*2f00*/  IMAD R0, R56.reuse, 0x2, R26 ;  /* 0x0000000238007824 */ /* 0x040fe200078e021a */
[-C--:B------:R-:W-:Y:S02]  /*2f10*/  LEA.HI.X.SX32 R3, R53, R179.reuse, 0x1, P1 ;  /* 0x000000b335037211 */ /* 0x080fe400008f0eff */
[CC--:B------:R-:W-:Y:S01]  /*2f20*/  LEA R4, P0, R51.reuse, R178.reuse, 0x1 ;  /* 0x000000b233047211 */ /* 0x0c0fe200078008ff */
[C---:B------:R-:W-:Y:S02]  /*2f30*/  IMAD R8, R56.reuse, 0x2, R0 ;  /* 0x0000000238087824 */ /* 0x040fe400078e0200 */
[----:B------:R0:W2:Y:S01]  /*2f40*/  LDG.E.U16 R69, desc[UR60][R2.64] ;  /* 0x0000003c02457981 */ /* 0x0000a2000c1e1500 */
[----:B------:R-:W-:Y:S01]  /*2f50*/  LEA.HI.X.SX32 R5, R51, R179, 0x1, P0 ;  /* 0x000000b333057211 */ /* 0x000fe200000f0eff */
[----:B------:R-:W-:Y:S01]  /*2f60*/  IMAD R163, R56, 0x2, R8 ;  /* 0x0000000238a37824 */ /* 0x000fe200078e0208 */
[----:B------:R-:W-:-:S03]  /*2f70*/  LEA R6, P0, R11, R178, 0x1 ;  /* 0x000000b20b067211 */ /* 0x000fc600078008ff */
[----:B------:R1:W2:Y:S01]  /*2f80*/  LDG.E.U16 R36, desc[UR60][R4.64] ;  /* 0x0000003c04247981 */ /* 0x0002a2000c1e1500 */
[----:B0-----:R-:W-:-:S04]  /*2f90*/  LEA R2, P1, R31, R178, 0x1 ;  /* 0x000000b21f027211 */ /* 0x001fc800078208ff */
[-C--:B------:R-:W-:Y:S01]  /*2fa0*/  LEA.HI.X.SX32 R3, R31, R179.reuse, 0x1, P1 ;  /* 0x000000b31f037211 */ /* 0x080fe200008f0eff */
[C---:B------:R-:W-:Y:S01]  /*2fb0*/  IMAD R30, R56.reuse, 0x2, R163 ;  /* 0x00000002381e7824 */ /* 0x040fe200078e02a3 */
[-C--:B------:R-:W-:Y:S02]  /*2fc0*/  LEA.HI.X.SX32 R7, R11, R179.reuse, 0x1, P0 ;  /* 0x000000b30b077211 */ /* 0x080fe400000f0eff */
[C---:B-1----:R-:W-:Y:S01]  /*2fd0*/  LEA R4, P0, R33.reuse, R178, 0x1 ;  /* 0x000000b221047211 */ /* 0x042fe200078008ff */
[----:B------:R-:W2:Y:S01]  /*2fe0*/  LDG.E.U16 R68, desc[UR60][R2.64] ;  /* 0x0000003c02447981 */ /* 0x000ea2000c1e1500 */
[----:B------:R-:W-:Y:S02]  /*2ff0*/  LEA R32, R56, R30, 0x1 ;  /* 0x0000001e38207211 */ /* 0x000fe400078e08ff */
[----:B------:R-:W-:Y:S01]  /*3000*/  LEA.HI.X.SX32 R5, R33, R179, 0x1, P0 ;  /* 0x000000b321057211 */ /* 0x000fe200000f0eff */
[----:B------:R0:W2:Y:S04]  /*3010*/  LDG.E.U16 R11, desc[UR60][R6.64] ;  /* 0x0000003c060b7981 */ /* 0x0000a8000c1e1500 */
[----:B------:R1:W2:Y:S01]  /*3020*/  LDG.E.U16 R35, desc[UR60][R4.64] ;  /* 0x0000003c04237981 */ /* 0x0002a2000c1e1500 */
[----:B0-----:R-:W-:-:S04]  /*3030*/  LEA R6, P0, R27, R178, 0x1 ;  /* 0x000000b21b067211 */ /* 0x001fc800078008ff */
[----:B------:R-:W-:Y:S01]  /*3040*/  LEA.HI.X.SX32 R7, R27, R179, 0x1, P0 ;  /* 0x000000b31b077211 */ /* 0x000fe200000f0eff */
[----:B------:R-:W-:Y:S01]  /*3050*/  IMAD R27, R56, 0x2, R32 ;  /* 0x00000002381b7824 */ /* 0x000fe200078e0220 */
[----:B-1----:R-:W-:-:S03]  /*3060*/  LEA R4, P0, R29, R178, 0x1 ;  /* 0x000000b21d047211 */ /* 0x002fc600078008ff */
[----:B------:R-:W-:Y:S01]  /*3070*/  IMAD R165, R56, 0x2, R27 ;  /* 0x0000000238a57824 */ /* 0x000fe200078e021b */
[-C--:B------:R-:W-:Y:S01]  /*3080*/  LEA.HI.X.SX32 R5, R29, R179.reuse, 0x1, P0 ;  /* 0x000000b31d057211 */ /* 0x080fe200000f0eff */
[----:B------:R0:W2:Y:S01]  /*3090*/  LDG.E.U16 R10, desc[UR60][R6.64] ;  /* 0x0000003c060a7981 */ /* 0x0000a2000c1e1500 */
[-C--:B------:R-:W-:Y:S01]  /*30a0*/  LEA R2, P1, R26, R178.reuse, 0x1 ;  /* 0x000000b21a027211 */ /* 0x080fe200078208ff */
[----:B------:R-:W-:Y:S02]  /*30b0*/  IMAD R29, R56, 0x2, R165 ;  /* 0x00000002381d7824 */ /* 0x000fe400078e02a5 */
[----:B------:R1:W2:Y:S01]  /*30c0*/  LDG.E.U16 R34, desc[UR60][R4.64] ;  /* 0x0000003c04227981 */ /* 0x0002a2000c1e1500 */
[----:B------:R-:W-:Y:S01]  /*30d0*/  LEA.HI.X.SX32 R3, R26, R179, 0x1, P1 ;  /* 0x000000b31a037211 */ /* 0x000fe200008f0eff */
[----:B------:R-:W-:Y:S01]  /*30e0*/  IMAD R26, R56, 0x2, R29 ;  /* 0x00000002381a7824 */ /* 0x000fe200078e021d */
[----:B0-----:R-:W-:-:S03]  /*30f0*/  LEA R6, P0, R9, R178, 0x1 ;  /* 0x000000b209067211 */ /* 0x001fc600078008ff */
[----:B------:R0:W2:Y:S01]  /*3100*/  LDG.E.U16 R67, desc[UR60][R2.64] ;  /* 0x0000003c02437981 */ /* 0x0000a2000c1e1500 */
[----:B------:R-:W-:Y:S02]  /*3110*/  LEA R28, R56, R26, 0x1 ;  /* 0x0000001a381c7211 */ /* 0x000fe400078e08ff */
[-C--:B------:R-:W-:Y:S02]  /*3120*/  LEA.HI.X.SX32 R7, R9, R179.reuse, 0x1, P0 ;  /* 0x000000b309077211 */ /* 0x080fe400000f0eff */
[-C--:B-1----:R-:W-:Y:S01]  /*3130*/  LEA R4, P0, R0, R178.reuse, 0x1 ;  /* 0x000000b200047211 */ /* 0x082fe200078008ff */
[----:B------:R-:W-:Y:S02]  /*3140*/  IMAD R167, R56, 0x2, R28 ;  /* 0x0000000238a77824 */ /* 0x000fe400078e021c */
[----:B------:R1:W2:Y:S01]  /*3150*/  LDG.E.U16 R9, desc[UR60][R6.64] ;  /* 0x0000003c06097981 */ /* 0x0002a2000c1e1500 */
[----:B------:R-:W-:Y:S01]  /*3160*/  LEA.HI.X.SX32 R5, R0, R179, 0x1, P0 ;  /* 0x000000b300057211 */ /* 0x000fe200000f0eff */
[----:B------:R-:W-:Y:S01]  /*3170*/  IMAD R0, R56, 0x2, R167 ;  /* 0x0000000238007824 */ /* 0x000fe200078e02a7 */
[----:B0-----:R-:W-:-:S03]  /*3180*/  LEA R2, P1, R30, R178, 0x1 ;  /* 0x000000b21e027211 */ /* 0x001fc600078208ff */
[----:B------:R-:W-:Y:S01]  /*3190*/  IMAD R31, R56, 0x2, R0 ;  /* 0x00000002381f7824 */ /* 0x000fe200078e0200 */
[-C--:B------:R-:W-:Y:S01]  /*31a0*/  LEA.HI.X.SX32 R3, R30, R179.reuse, 0x1, P1 ;  /* 0x000000b31e037211 */ /* 0x080fe200008f0eff */
[----:B------:R0:W2:Y:S02]  /*31b0*/  LDG.E.U16 R33, desc[UR60][R4.64] ;  /* 0x0000003c04217981 */ /* 0x0000a4000c1e1500 */
[----:B------:R-:W-:Y:S01]  /*31c0*/  IMAD R30, R56, 0x2, R31 ;  /* 0x00000002381e7824 */ /* 0x000fe200078e021f */
[----:B-1----:R-:W-:Y:S01]  /*31d0*/  LEA R6, P0, R8, R178, 0x1 ;  /* 0x000000b208067211 */ /* 0x002fe200078008ff */
[----:B------:R1:W2:Y:S03]  /*31e0*/  LDG.E.U16 R66, desc[UR60][R2.64] ;  /* 0x0000003c02427981 */ /* 0x0002a6000c1e1500 */
[----:B------:R-:W-:Y:S02]  /*31f0*/  LEA R169, R56, R30, 0x1 ;  /* 0x0000001e38a97211 */ /* 0x000fe400078e08ff */
[----:B------:R-:W-:-:S02]  /*3200*/  LEA.HI.X.SX32 R7, R8, R179, 0x1, P0 ;  /* 0x000000b308077211 */ /* 0x000fc400000f0eff */
[-C--:B0-----:R-:W-:Y:S01]  /*3210*/  LEA R4, P0, R32, R178.reuse, 0x1 ;  /* 0x000000b220047211 */ /* 0x081fe200078008ff */
[----:B------:R-:W-:Y:S02]  /*3220*/  IMAD R50, R56, 0x2, R169 ;  /* 0x0000000238327824 */ /* 0x000fe400078e02a9 */
[----:B------:R0:W2:Y:S01]  /*3230*/  LDG.E.U16 R8, desc[UR60][R6.64] ;  /* 0x0000003c06087981 */ /* 0x0000a2000c1e1500 */
[----:B------:R-:W-:Y:S01]  /*3240*/  LEA.HI.X.SX32 R5, R32, R179, 0x1, P0 ;  /* 0x000000b320057211 */ /* 0x000fe200000f0eff */
[----:B------:R-:W-:Y:S01]  /*3250*/  IMAD R54, R56, 0x2, R50 ;  /* 0x0000000238367824 */ /* 0x000fe200078e0232 */
[----:B-1----:R-:W-:-:S03]  /*3260*/  LEA R2, P1, R29, R178, 0x1 ;  /* 0x000000b21d027211 */ /* 0x002fc600078208ff */
[----:B------:R-:W-:Y:S01]  /*3270*/  IMAD R55, R56, 0x2, R54 ;  /* 0x0000000238377824 */ /* 0x000fe200078e0236 */
[----:B0-----:R-:W-:-:S03]  /*3280*/  LEA R6, P0, R27, R178, 0x1 ;  /* 0x000000b21b067211 */ /* 0x001fc600078008ff */
[----:B------:R-:W-:Y:S01]  /*3290*/  IMAD R171, R56, 0x2, R55 ;  /* 0x0000000238ab7824 */ /* 0x000fe200078e0237 */
[----:B------:R0:W2:Y:S01]  /*32a0*/  LDG.E.U16 R32, desc[UR60][R4.64] ;  /* 0x0000003c04207981 */ /* 0x0000a2000c1e1500 */
[-C--:B------:R-:W-:Y:S02]  /*32b0*/  LEA.HI.X.SX32 R7, R27, R179.reuse, 0x1, P0 ;  /* 0x000000b31b077211 */ /* 0x080fe400000f0eff */
[----:B------:R-:W-:-:S04]  /*32c0*/  LEA.HI.X.SX32 R3, R29, R179, 0x1, P1 ;  /* 0x000000b31d037211 */ /* 0x000fc800008f0eff */
[----:B------:R1:W2:Y:S01]  /*32d0*/  LDG.E.U16 R7, desc[UR60][R6.64] ;  /* 0x0000003c06077981 */ /* 0x0002a2000c1e1500 */
[----:B0-----:R-:W-:-:S03]  /*32e0*/  LEA R4, P0, R26, R178, 0x1 ;  /* 0x000000b21a047211 */ /* 0x001fc600078008ff */
[----:B------:R0:W2:Y:S01]  /*32f0*/  LDG.E.U16 R65, desc[UR60][R2.64] ;  /* 0x0000003c02417981 */ /* 0x0000a2000c1e1500 */
[----:B-1----:R-:W-:Y:S02]  /*3300*/  LEA R6, R56, R171, 0x1 ;  /* 0x000000ab38067211 */ /* 0x002fe400078e08ff */
[----:B0-----:R-:W-:-:S03]  /*3310*/  LEA R2, P1, R50, R178, 0x1 ;  /* 0x000000b232027211 */ /* 0x001fc600078208ff */
[----:B------:R-:W-:Y:S01]  /*3320*/  IMAD R175, R56, 0x2, R6 ;  /* 0x0000000238af7824 */ /* 0x000fe200078e0206 */
[-C--:B------:R-:W-:Y:S02]  /*3330*/  LEA.HI.X.SX32 R5, R26, R179.reuse, 0x1, P0 ;  /* 0x000000b31a057211 */ /* 0x080fe400000f0eff */
[-C--:B------:R-:W-:Y:S02]  /*3340*/  LEA R26, P0, R0, R178.reuse, 0x1 ;  /* 0x000000b2001a7211 */ /* 0x080fe400078008ff */
[-C--:B------:R-:W-:Y:S01]  /*3350*/  LEA.HI.X.SX32 R3, R50, R179.reuse, 0x1, P1 ;  /* 0x000000b332037211 */ /* 0x080fe200008f0eff */
[----:B------:R-:W-:Y:S01]  /*3360*/  IMAD R172, R56, 0x2, R175 ;  /* 0x0000000238ac7824 */ /* 0x000fe200078e02af */
[----:B------:R-:W-:Y:S01]  /*3370*/  LEA.HI.X.SX32 R27, R0, R179, 0x1, P0 ;  /* 0x000000b3001b7211 */ /* 0x000fe200000f0eff */
[----:B------:R0:W2:Y:S04]  /*3380*/  LDG.E.U16 R29, desc[UR60][R4.64] ;  /* 0x0000003c041d7981 */ /* 0x0000a8000c1e1500 */
[----:B------:R1:W2:Y:S04]  /*3390*/  LDG.E.U16 R63, desc[UR60][R2.64] ;  /* 0x0000003c023f7981 */ /* 0x0002a8000c1e1500 */
[----:B------:R-:W2:Y:S01]  /*33a0*/  LDG.E.U16 R64, desc[UR60][R26.64] ;  /* 0x0000003c1a407981 */ /* 0x000ea2000c1e1500 */
[----:B0-----:R-:W-:Y:S01]  /*33b0*/  LEA R4, P0, R6, R178, 0x1 ;  /* 0x000000b206047211 */ /* 0x001fe200078008ff */
[----:B-1----:R-:W-:-:S03]  /*33c0*/  IMAD R3, R56, 0x2, R172 ;  /* 0x0000000238037824 */ /* 0x002fc600078e02ac */
[----:B------:R-:W-:Y:S01]  /*33d0*/  LEA.HI.X.SX32 R5, R6, R179, 0x1, P0 ;  /* 0x000000b306057211 */ /* 0x000fe200000f0eff */
[----:B------:R-:W-:-:S04]  /*33e0*/  IMAD R2, R56, 0x2, R3 ;  /* 0x0000000238027824 */ /* 0x000fc800078e0203 */
[----:B------:R0:W2:Y:S02]  /*33f0*/  LDG.E.U16 R62, desc[UR60][R4.64] ;  /* 0x0000003c043e7981 */ /* 0x0000a4000c1e1500 */
[----:B0-----:R-:W-:-:S04]  /*3400*/  LEA R4, P0, R2, R178, 0x1 ;  /* 0x000000b202047211 */ /* 0x001fc800078008ff */
[----:B------:R-:W-:Y:S02]  /*3410*/  LEA.HI.X.SX32 R5, R2, R179, 0x1, P0 ;  /* 0x000000b302057211 */ /* 0x000fe400000f0eff */
[----:B------:R-:W-:-:S03]  /*3420*/  LEA R2, R56, R2, 0x1 ;  /* 0x0000000238027211 */ /* 0x000fc600078e08ff */
[----:B------:R0:W2:Y:S02]  /*3430*/  LDG.E.U16 R61, desc[UR60][R4.64] ;  /* 0x0000003c043d7981 */ /* 0x0000a4000c1e1500 */
[----:B------:R-:W-:-:S04]  /*3440*/  IMAD R173, R56, 0x2, R2 ;  /* 0x0000000238ad7824 */ /* 0x000fc800078e0202 */
[----:B------:R-:W-:-:S04]  /*3450*/  IMAD R57, R56, 0x2, R173 ;  /* 0x0000000238397824 */ /* 0x000fc800078e02ad */
[----:B------:R-:W-:-:S05]  /*3460*/  IMAD R176, R56, 0x2, R57 ;  /* 0x0000000238b07824 */ /* 0x000fca00078e0239 */
[----:B0-----:R-:W-:-:S04]  /*3470*/  LEA R4, P0, R176, R178, 0x1 ;  /* 0x000000b2b0047211 */ /* 0x001fc800078008ff */
[----:B------:R-:W-:Y:S01]  /*3480*/  LEA.HI.X.SX32 R5, R176, R179, 0x1, P0 ;  /* 0x000000b3b0057211 */ /* 0x000fe200000f0eff */
[----:B------:R-:W-:Y:S01]  /*3490*/  IMAD R176, R56, 0x2, R176 ;  /* 0x0000000238b07824 */ /* 0x000fe200078e02b0 */
[----:B------:R-:W-:-:S03]  /*34a0*/  LEA R26, P1, R31, R178, 0x1 ;  /* 0x000000b21f1a7211 */ /* 0x000fc600078208ff */
[----:B------:R0:W2:Y:S01]  /*34b0*/  LDG.E.U16 R0, desc[UR60][R4.64] ;  /* 0x0000003c04007981 */ /* 0x0000a2000c1e1500 */
[----:B------:R-:W-:-:S05]  /*34c0*/  LEA R174, R56, R176, 0x1 ;  /* 0x000000b038ae7211 */ /* 0x000fca00078e08ff */
[----:B------:R-:W-:-:S04]  /*34d0*/  IMAD R60, R56, 0x2, R174 ;  /* 0x00000002383c7824 */ /* 0x000fc800078e02ae */
[----:B------:R-:W-:Y:S01]  /*34e0*/  IMAD R177, R56, 0x2, R60 ;  /* 0x0000000238b17824 */ /* 0x000fe200078e023c */
[----:B------:R-:W-:-:S04]  /*34f0*/  LEA.HI.X.SX32 R27, R31, R179, 0x1, P1 ;  /* 0x000000b31f1b7211 */ /* 0x000fc800008f0eff */
[CC--:B------:R-:W-:Y:S01]  /*3500*/  LEA R50, P0, R177.reuse, R178.reuse, 0x1 ;  /* 0x000000b2b1327211 */ /* 0x0c0fe200078008ff */
[----:B------:R1:W2:Y:S03]  /*3510*/  LDG.E.U16 R31, desc[UR60][R26.64] ;  /* 0x0000003c1a1f7981 */ /* 0x0002a6000c1e1500 */
[-C--:B------:R-:W-:Y:S02]  /*3520*/  LEA.HI.X.SX32 R51, R177, R179.reuse, 0x1, P0 ;  /* 0x000000b3b1337211 */ /* 0x080fe400000f0eff */
[-C--:B0-----:R-:W-:Y:S02]  /*3530*/  LEA R4, P0, R28, R178.reuse, 0x1 ;  /* 0x000000b21c047211 */ /* 0x081fe400078008ff */
[----:B-1----:R-:W-:Y:S01]  /*3540*/  LEA R26, P1, R54, R178, 0x1 ;  /* 0x000000b2361a7211 */ /* 0x002fe200078208ff */
[----:B------:R-:W0:Y:S01]  /*3550*/  S2R R181, SR_TID.X ;  /* 0x0000000000b57919 */ /* 0x000e220000002100 */
[----:B------:R-:W-:-:S02]  /*3560*/  LEA.HI.X.SX32 R5, R28, R179, 0x1, P0 ;  /* 0x000000b31c057211 */ /* 0x000fc400000f0eff */
[----:B------:R-:W-:Y:S01]  /*3570*/  LEA R52, P0, R30, R178, 0x1 ;  /* 0x000000b21e347211 */ /* 0x000fe200078008ff */
[----:B------:R-:W-:Y:S01]  /*3580*/  IMAD R177, R56, 0x2, R177 ;  /* 0x0000000238b17824 */ /* 0x000fe200078e02b1 */
[-C--:B------:R-:W-:Y:S01]  /*3590*/  LEA.HI.X.SX32 R27, R54, R179.reuse, 0x1, P1 ;  /* 0x000000b3361b7211 */ /* 0x080fe200008f0eff */
[----:B------:R-:W2:Y:S01]  /*35a0*/  LDG.E.U16 R50, desc[UR60][R50.64] ;  /* 0x0000003c32327981 */ /* 0x000ea2000c1e1500 */
[----:B------:R-:W-:-:S03]  /*35b0*/  LEA.HI.X.SX32 R53, R30, R179, 0x1, P0 ;  /* 0x000000b31e357211 */ /* 0x000fc600000f0eff */
[----:B------:R1:W2:Y:S04]  /*35c0*/  LDG.E.U16 R30, desc[UR60][R26.64] ;  /* 0x0000003c1a1e7981 */ /* 0x0002a8000c1e1500 */
[----:B------:R5:W2:Y:S04]  /*35d0*/  LDG.E.U16 R6, desc[UR60][R52.64] ;  /* 0x0000003c34067981 */ /* 0x000aa8000c1e1500 */
[----:B------:R-:W2:Y:S01]  /*35e0*/  LDG.E.U16 R5, desc[UR60][R4.64] ;  /* 0x0000003c04057981 */ /* 0x000ea2000c1e1500 */
[----:B-1----:R-:W-:-:S04]  /*35f0*/  LEA R26, P1, R2, R178, 0x1 ;  /* 0x000000b2021a7211 */ /* 0x002fc800078208ff */
[----:B------:R-:W-:Y:S02]  /*3600*/  LEA.HI.X.SX32 R27, R2, R179, 0x1, P1 ;  /* 0x000000b3021b7211 */ /* 0x000fe400008f0eff */
[----:B-----5:R-:W-:-:S03]  /*3610*/  LEA R52, P0, R175, R178, 0x1 ;  /* 0x000000b2af347211 */ /* 0x020fc600078008ff */
[----:B------:R1:W5:Y:S01]  /*3620*/  LDG.E.U16 R28, desc[UR60][R26.64] ;  /* 0x0000003c1a1c7981 */ /* 0x000362000c1e1500 */
[----:B------:R-:W-:Y:S02]  /*3630*/  LEA.HI.X.SX32 R53, R175, R179, 0x1, P0 ;  /* 0x000000b3af357211 */ /* 0x000fe400000f0eff */
[----:B------:R-:W4:Y:S03]  /*3640*/  S2R R175, SR_CgaCtaId ;  /* 0x0000000000af7919 */ /* 0x000f260000008800 */
[----:B------:R3:W5:Y:S01]  /*3650*/  LDG.E.U16 R2, desc[UR60][R52.64] ;  /* 0x0000003c34027981 */ /* 0x000762000c1e1500 */
[----:B-1----:R-:W-:-:S04]  /*3660*/  LEA R26, P0, R176, R178, 0x1 ;  /* 0x000000b2b01a7211 */ /* 0x002fc800078008ff */
[----:B------:R-:W-:Y:S02]  /*3670*/  LEA.HI.X.SX32 R27, R176, R179, 0x1, P0 ;  /* 0x000000b3b01b7211 */ /* 0x000fe400000f0eff */
[----:B---3--:R-:W-:-:S04]  /*3680*/  LEA R52, P0, R177, R178, 0x1 ;  /* 0x000000b2b1347211 */ /* 0x008fc800078008ff */
[----:B------:R-:W3:Y:S01]  /*3690*/  LDG.E.U16 R27, desc[UR60][R26.64] ;  /* 0x0000003c1a1b7981 */ /* 0x000ee2000c1e1500 */
[----:B------:R-:W-:Y:S02]  /*36a0*/  LEA.HI.X.SX32 R53, R177, R179, 0x1, P0 ;  /* 0x000000b3b1357211 */ /* 0x000fe400000f0eff */
[----:B------:R-:W-:-:S04]  /*36b0*/  LEA R54, P0, R55, R178, 0x1 ;  /* 0x000000b237367211 */ /* 0x000fc800078008ff */
[----:B------:R-:W-:Y:S01]  /*36c0*/  LEA.HI.X.SX32 R55, R55, R179, 0x1, P0 ;  /* 0x000000b337377211 */ /* 0x000fe200000f0eff */
[----:B------:R1:W3:Y:S04]  /*36d0*/  LDG.E.U16 R26, desc[UR60][R52.64] ;  /* 0x0000003c341a7981 */ /* 0x0002e8000c1e1500 */
[----:B------:R0:W3:Y:S01]  /*36e0*/  LDG.E.U16 R51, desc[UR60][R54.64] ;  /* 0x0000003c36337981 */ /* 0x0000e2000c1e1500 */
[----:B-1----:R-:W-:-:S04]  /*36f0*/  LEA R52, P1, R172, R178, 0x1 ;  /* 0x000000b2ac347211 */ /* 0x002fc800078208ff */
[-C--:B------:R-:W-:Y:S02]  /*3700*/  LEA.HI.X.SX32 R53, R172, R179.reuse, 0x1, P1 ;  /* 0x000000b3ac357211 */ /* 0x080fe400008f0eff */
[----:B0-----:R-:W-:Y:S02]  /*3710*/  LEA R54, P1, R174, R178, 0x1 ;  /* 0x000000b2ae367211 */ /* 0x001fe400078208ff */
[----:B------:R-:W-:Y:S01]  /*3720*/  LOP3.LUT R4, R181, 0x3f, RZ, 0xc0, !PT ;  /* 0x0000003fb5047812 */ /* 0x000fe200078ec0ff */
[----:B------:R-:W-:Y:S01]  /*3730*/  IMAD R177, R56, 0x2, R177 ;  /* 0x0000000238b17824 */ /* 0x000fe200078e02b1 */
[----:B------:R-:W-:Y:S01]  /*3740*/  LEA.HI.X.SX32 R55, R174, R179, 0x1, P1 ;  /* 0x000000b3ae377211 */ /* 0x000fe200008f0eff */
[----:B------:R-:W3:Y:S04]  /*3750*/  LDG.E.U16 R52, desc[UR60][R52.64] ;  /* 0x0000003c34347981 */ /* 0x000ee8000c1e1500 */
[----:B------:R0:W3:Y:S01]  /*3760*/  LDG.E.U16 R54, desc[UR60][R54.64] ;  /* 0x0000003c36367981 */ /* 0x0000e2000c1e1500 */
[----:B------:R-:W-:-:S02]  /*3770*/  SHF.L.U32 R174, R4, 0x1, RZ ;  /* 0x0000000104ae7819 */ /* 0x000fc400000006ff */
[----:B------:R-:W-:Y:S02]  /*3780*/  LEA R172, P0, R173, R178, 0x1 ;  /* 0x000000b2adac7211 */ /* 0x000fe400078008ff */
[----:B------:R-:W-:Y:S02]  /*3790*/  MOV R4, 0x400 ;  /* 0x0000040000047802 */ /* 0x000fe40000000f00 */
[----:B0-----:R-:W-:-:S04]  /*37a0*/  SHF.R.S32.HI R55, RZ, 0x6, R181 ;  /* 0x00000006ff377819 */ /* 0x001fc800000114b5 */
[----:B------:R-:W-:Y:S02]  /*37b0*/  SGXT R55, R55, 0x1 ;  /* 0x000000013737781a */ /* 0x000fe40000000200 */
[----:B------:R-:W-:Y:S02]  /*37c0*/  LEA.HI.X.SX32 R173, R173, R179, 0x1, P0 ;  /* 0x000000b3adad7211 */ /* 0x000fe400000f0eff */
[----:B----4-:R-:W-:Y:S02]  /*37d0*/  LEA R176, R175, R4, 0x18 ;  /* 0x00000004afb07211 */ /* 0x010fe400078ec0ff */
[----:B------:R-:W-:Y:S01]  /*37e0*/  LOP3.LUT R55, R174, 0x90, R55, 0x78, !PT ;  /* 0x00000090ae377812 */ /* 0x000fe200078e7837 */
[----:B------:R0:W4:Y:S04]  /*37f0*/  LDG.E.U16 R53, desc[UR60][R172.64] ;  /* 0x0000003cac357981 */ /* 0x000128000c1e1500 */
[----:B------:R-:W-:Y:S01]  /*3800*/  IMAD.IADD R4, R55, 0x1, R176 ;  /* 0x0000000137047824 */ /* 0x000fe200078e02b0 */
[----:B0-----:R-:W-:-:S04]  /*3810*/  LEA R172, P0, R177, R178, 0x1 ;  /* 0x000000b2b1ac7211 */ /* 0x001fc800078008ff */
[----:B------:R0:W-:Y:S01]  /*3820*/  STS.U16 [R4+0x800], R58 ;  /* 0x0008003a04007388 */ /* 0x0001e20000000400 */
[----:B------:R-:W-:-:S03]  /*3830*/  LEA.HI.X.SX32 R173, R177, R179, 0x1, P0 ;  /* 0x000000b3b1ad7211 */ /* 0x000fc600000f0eff */
[----:B------:R1:W-:Y:S01]  /*3840*/  STS.U16 [R4+0xc400], R70 ;  /* 0x00c4004604007388 */ /* 0x0003e20000000400 */
[----:B0-----:R-:W-:-:S03]  /*3850*/  LEA R58, P0, R59, R178, 0x1 ;  /* 0x000000b23b3a7211 */ /* 0x001fc600078008ff */
[----:B------:R0:W-:Y:S01]  /*3860*/  STS.U16 [R4+0xc800], R72 ;  /* 0x00c8004804007388 */ /* 0x0001e20000000400 */
[----:B------:R-:W-:Y:S02]  /*3870*/  LEA.HI.X.SX32 R59, R59, R179, 0x1, P0 ;  /* 0x000000b33b3b7211 */ /* 0x000fe400000f0eff */
[-C--:B-1----:R-:W-:Y:S01]  /*3880*/  LEA R70, P0, R71, R178.reuse, 0x1 ;  /* 0x000000b247467211 */ /* 0x082fe200078008ff */
[----:B------:R1:W-:Y:S01]  /*3890*/  STS.U16 [R4+0xcc00], R74 ;  /* 0x00cc004a04007388 */ /* 0x0003e20000000400 */
[----:B0-----:R-:W-:-:S03]  /*38a0*/  LEA R72, P1, R73, R178, 0x1 ;  /* 0x000000b249487211 */ /* 0x001fc600078208ff */
[----:B------:R0:W-:Y:S01]  /*38b0*/  STS.U16 [R4+0x2400], R78 ;  /* 0x0024004e04007388 */ /* 0x0001e20000000400 */
[-C--:B------:R-:W-:Y:S02]  /*38c0*/  LEA.HI.X.SX32 R71, R71, R179.reuse, 0x1, P0 ;  /* 0x000000b347477211 */ /* 0x080fe400000f0eff */
[-C--:B-1----:R-:W-:Y:S01]  /*38d0*/  LEA R74, P2, R75, R178.reuse, 0x1 ;  /* 0x000000b24b4a7211 */ /* 0x082fe200078408ff */
[----:B------:R1:W-:Y:S01]  /*38e0*/  STS.U16 [R4+0x1000], R80 ;  /* 0x0010005004007388 */ /* 0x0003e20000000400 */
[-C--:B------:R-:W-:Y:S02]  /*38f0*/  LEA.HI.X.SX32 R73, R73, R179.reuse, 0x1, P1 ;  /* 0x000000b349497211 */ /* 0x080fe400008f0eff */
[----:B0-----:R-:W-:Y:S01]  /*3900*/  LEA R78, P0, R79, R178, 0x1 ;  /* 0x000000b24f4e7211 */ /* 0x001fe200078008ff */
[----:B------:R0:W-:Y:S01]  /*3910*/  STS.U16 [R4+0x4800], R82 ;  /* 0x0048005204007388 */ /* 0x0001e20000000400 */
[-C--:B------:R-:W-:Y:S02]  /*3920*/  LEA.HI.X.SX32 R75, R75, R179.reuse, 0x1, P2 ;  /* 0x000000b34b4b7211 */ /* 0x080fe400010f0eff */
[----:B------:R-:W-:-:S02]  /*3930*/  LEA.HI.X.SX32 R79, R79, R179, 0x1, P0 ;  /* 0x000000b34f4f7211 */ /* 0x000fc400000f0eff */
[-C--:B-1----:R-:W-:Y:S01]  /*3940*/  LEA R80, P1, R81, R178.reuse, 0x1 ;  /* 0x000000b251507211 */ /* 0x082fe200078208ff */
[----:B------:R1:W-:Y:S01]  /*3950*/  STS.U16 [R4+0x1c00], R86 ;  /* 0x001c005604007388 */ /* 0x0003e20000000400 */
[----:B0-----:R-:W-:-:S03]  /*3960*/  LEA R82, P2, R83, R178, 0x1 ;  /* 0x000000b253527211 */ /* 0x001fc600078408ff */
[----:B------:R0:W-:Y:S01]  /*3970*/  STS.U16 [R4+0x6c00], R88 ;  /* 0x006c005804007388 */ /* 0x0001e20000000400 */
[-C--:B------:R-:W-:Y:S02]  /*3980*/  LEA.HI.X.SX32 R81, R81, R179.reuse, 0x1, P1 ;  /* 0x000000b351517211 */ /* 0x080fe400008f0eff */
        /* <DEDUP_REMOVED lines=43> */
[----:B--2---:R1:W-:Y:S01]  /*3c40*/  STS.U16 [R4+0xb400], R128 ;  /* 0x00b4008004007388 */ /* 0x0043e20000000400 */
        /* <DEDUP_REMOVED lines=55> */
[-C--:B0-----:R-:W-:Y:S01]  /*3fc0*/  LEA R166, P0, R167, R178.reuse, 0x1 ;  /* 0x000000b2a7a67211 */ /* 0x081fe200078008ff */
[----:B------:R0:W-:Y:S01]  /*3fd0*/  STS.U16 [R4+0xb800], R170 ;  /* 0x00b800aa04007388 */ /* 0x0001e20000000400 */
[-C--:B------:R-:W-:Y:S01]  /*3fe0*/  LEA.HI.X.SX32 R165, R165, R179.reuse, 0x1, P2 ;  /* 0x000000b3a5a57211 */ /* 0x080fe200010f0eff */
[----:B------:R-:W-:Y:S01]  /*3ff0*/  IMAD R181, R56, 0x2, R177 ;  /* 0x0000000238b57824 */ /* 0x000fe200078e02b1 */
[----:B------:R-:W-:Y:S01]  /*4000*/  LEA.HI.X.SX32 R167, R167, R179, 0x1, P0 ;  /* 0x000000b3a7a77211 */ /* 0x000fe200000f0eff */
[----:B------:R2:W4:Y:S01]  /*4010*/  LDG.E.U16 R56, desc[UR60][R172.64] ;  /* 0x0000003cac387981 */ /* 0x000522000c1e1500 */
[-C--:B-1----:R-:W-:Y:S01]  /*4020*/  LEA R168, P1, R169, R178.reuse, 0x1 ;  /* 0x000000b2a9a87211 */ /* 0x082fe200078208ff */
[----:B------:R-:W-:Y:S01]  /*4030*/  IMAD.MOV.U32 R175, RZ, RZ, R176 ;  /* 0x000000ffffaf7224 */ /* 0x000fe200078e00b0 */
[----:B0-----:R-:W-:-:S02]  /*4040*/  LEA R170, P2, R171, R178, 0x1 ;  /* 0x000000b2abaa7211 */ /* 0x001fc400078408ff */
[-C--:B------:R-:W-:Y:S02]  /*4050*/  LEA.HI.X.SX32 R169, R169, R179.reuse, 0x1, P1 ;  /* 0x000000b3a9a97211 */ /* 0x080fe400008f0eff */
[-C--:B--2---:R-:W-:Y:S02]  /*4060*/  LEA R172, P0, R3, R178.reuse, 0x1 ;  /* 0x000000b203ac7211 */ /* 0x084fe400078008ff */
[-C--:B------:R-:W-:Y:S02]  /*4070*/  LEA.HI.X.SX32 R171, R171, R179.reuse, 0x1, P2 ;  /* 0x000000b3abab7211 */ /* 0x080fe400010f0eff */
[-C--:B------:R-:W-:Y:S02]  /*4080*/  LEA R174, P1, R57, R178.reuse, 0x1 ;  /* 0x000000b239ae7211 */ /* 0x080fe400078208ff */
[C---:B------:R-:W-:Y:S02]  /*4090*/  LEA R176, P2, R60.reuse, R178, 0x1 ;  /* 0x000000b23cb07211 */ /* 0x040fe400078408ff */
[-C--:B------:R-:W-:Y:S01]  /*40a0*/  LEA.HI.X.SX32 R173, R3, R179.reuse, 0x1, P0 ;  /* 0x000000b303ad7211 */ /* 0x080fe200000f0eff */
[----:B------:R-:W-:Y:S01]  /*40b0*/  IMAD.MOV.U32 R3, RZ, RZ, R175 ;  /* 0x000000ffff037224 */ /* 0x000fe200078e00af */
[-C--:B------:R-:W-:Y:S01]  /*40c0*/  LEA.HI.X.SX32 R175, R57, R179.reuse, 0x1, P1 ;  /* 0x000000b339af7211 */ /* 0x080fe200008f0eff */
[----:B------:R0:W-:Y:S01]  /*40d0*/  STS.U16 [R4+0xd000], R180 ;  /* 0x00d000b404007388 */ /* 0x0001e20000000400 */
[----:B------:R-:W-:-:S03]  /*40e0*/  LEA.HI.X.SX32 R177, R60, R179, 0x1, P2 ;  /* 0x000000b33cb17211 */ /* 0x000fc600010f0eff */
[----:B------:R-:W2:Y:S04]  /*40f0*/  LDL.LU R57, [R1+0x4] ;  /* 0x0000040001397983 */ /* 0x000ea80000300800 */
[----:B------:R-:W5:Y:S04]  /*4100*/  LDL.LU R60, [R1+0x10] ;  /* 0x00001000013c7983 */ /* 0x000f680000300800 */
[----:B0-----:R-:W3:Y:S04]  /*4110*/  LDL.LU R180, [R1+0x1c] ;  /* 0x00001c0001b47983 */ /* 0x001ee80000300800 */
[----:B------:R0:W-:Y:S04]  /*4120*/  STS.U16 [R4+0xd400], R69 ;  /* 0x00d4004504007388 */ /* 0x0001e80000000400 */
[----:B------:R1:W-:Y:S04]  /*4130*/  STS.U16 [R4+0xd800], R68 ;  /* 0x00d8004404007388 */ /* 0x0003e80000000400 */
[----:B0-----:R-:W4:Y:S04]  /*4140*/  LDL.LU R69, [R1+0x28] ;  /* 0x0000280001457983 */ /* 0x001f280000300800 */
[----:B-1----:R-:W4:Y:S04]  /*4150*/  LDL.LU R68, [R1+0x34] ;  /* 0x0000340001447983 */ /* 0x002f280000300800 */
[----:B------:R0:W-:Y:S04]  /*4160*/  STS.U16 [R4], R76 ;  /* 0x0000004c04007388 */ /* 0x0001e80000000400 */
[----:B------:R1:W-:Y:S01]  /*4170*/  STS.U16 [R4+0x2c00], R84 ;  /* 0x002c005404007388 */ /* 0x0003e20000000400 */
[----:B0-----:R-:W-:-:S04]  /*4180*/  LEA R76, P3, R77, R178, 0x1 ;  /* 0x000000b24d4c7211 */ /* 0x001fc800078608ff */
[-C--:B------:R-:W-:Y:S02]  /*4190*/  LEA.HI.X.SX32 R77, R77, R179.reuse, 0x1, P3 ;  /* 0x000000b34d4d7211 */ /* 0x080fe400018f0eff */
[CC--:B-1----:R-:W-:Y:S01]  /*41a0*/  LEA R84, P3, R85.reuse, R178.reuse, 0x1 ;  /* 0x000000b255547211 */ /* 0x0c2fe200078608ff */
[----:B------:R0:W-:Y:S03]  /*41b0*/  STS.U16 [R4+0x4c00], R92 ;  /* 0x004c005c04007388 */ /* 0x0001e60000000400 */
[----:B------:R-:W-:Y:S01]  /*41c0*/  LEA.HI.X.SX32 R85, R85, R179, 0x1, P3 ;  /* 0x000000b355557211 */ /* 0x000fe200018f0eff */
        /* <DEDUP_REMOVED lines=17> */
[----:B------:R-:W-:Y:S02]  /*42e0*/  LEA.HI.X.SX32 R133, R133, R179, 0x1, P3 ;  /* 0x000000b385857211 */ /* 0x000fe400018f0eff */
[----:B0-----:R-:W-:-:S04]  /*42f0*/  LEA R140, P3, R141, R178, 0x1 ;  /* 0x000000b28d8c7211 */ /* 0x001fc800078608ff */
[----:B------:R-:W-:Y:S02]  /*4300*/  LEA.HI.X.SX32 R141, R141, R179, 0x1, P3 ;  /* 0x000000b38d8d7211 */ /* 0x000fe400018f0eff */
[----:B------:R-:W-:-:S04]  /*4310*/  LEA R178, P3, R181, R178, 0x1 ;  /* 0x000000b2b5b27211 */ /* 0x000fc800078608ff */
[----:B------:R-:W-:Y:S02]  /*4320*/  LEA.HI.X.SX32 R179, R181, R179, 0x1, P3 ;  /* 0x000000b3b5b37211 */ /* 0x000fe400018f0eff */
[----:B------:R-:W-:Y:S02]  /*4330*/  MOV R181, R3 ;  /* 0x0000000300b57202 */ /* 0x000fe40000000f00 */
[----:B------:R-:W-:Y:S01]  /*4340*/  LOP3.LUT R3, R55, 0x20, RZ, 0x3c, !PT ;  /* 0x0000002037037812 */ /* 0x000fe200078e3cff */
[----:B------:R-:W-:Y:S04]  /*4350*/  STS.U16 [R4+0xdc00], R67 ;  /* 0x00dc004304007388 */ /* 0x000fe80000000400 */
[----:B------:R-:W-:Y:S01]  /*4360*/  IMAD.IADD R3, R181, 0x1, R3 ;  /* 0x00000001b5037824 */ /* 0x000fe200078e0203 */
[----:B------:R-:W-:Y:S04]  /*4370*/  STS.U16 [R4+0xe000], R66 ;  /* 0x00e0004204007388 */ /* 0x000fe80000000400 */
[----:B------:R-:W-:Y:S04]  /*4380*/  STS.U16 [R4+0xe400], R65 ;  /* 0x00e4004104007388 */ /* 0x000fe80000000400 */
[----:B------:R-:W-:Y:S04]  /*4390*/  STS.U16 [R4+0xe800], R64 ;  /* 0x00e8004004007388 */ /* 0x000fe80000000400 */
[----:B------:R-:W-:Y:S04]  /*43a0*/  STS.U16 [R4+0xec00], R63 ;  /* 0x00ec003f04007388 */ /* 0x000fe80000000400 */
[----:B------:R-:W-:Y:S04]  /*43b0*/  STS.U16 [R4+0xf000], R62 ;  /* 0x00f0003e04007388 */ /* 0x000fe80000000400 */
[----:B------:R-:W-:Y:S04]  /*43c0*/  STS.U16 [R4+0xf400], R61 ;  /* 0x00f4003d04007388 */ /* 0x000fe80000000400 */
[----:B------:R-:W-:Y:S04]  /*43d0*/  STS.U16 [R4+0xf800], R0 ;  /* 0x00f8000004007388 */ /* 0x000fe80000000400 */
[----:B------:R-:W-:Y:S04]  /*43e0*/  STS.U16 [R4+0xfc00], R50 ;  /* 0x00fc003204007388 */ /* 0x000fe80000000400 */
[----:B--2---:R-:W-:Y:S04]  /*43f0*/  STS.U16 [R3+0x1100], R57 ;  /* 0x0011003903007388 */ /* 0x004fe80000000400 */
[----:B-----5:R-:W-:Y:S04]  /*4400*/  STS.U16 [R3+0xd00], R60 ;  /* 0x000d003c03007388 */ /* 0x020fe80000000400 */
[----:B---3--:R-:W-:Y:S04]  /*4410*/  STS.U16 [R3+0x900], R180 ;  /* 0x000900b403007388 */ /* 0x008fe80000000400 */
[----:B----4-:R-:W-:Y:S04]  /*4420*/  STS.U16 [R3+0x500], R69 ;  /* 0x0005004503007388 */ /* 0x010fe80000000400 */
[----:B------:R0:W-:Y:S04]  /*4430*/  STS.U16 [R3+0x100], R68 ;  /* 0x0001004403007388 */ /* 0x0001e80000000400 */
[----:B0-----:R-:W2:Y:S04]  /*4440*/  LDL.LU R68, [R1+0x30] ;  /* 0x0000300001447983 */ /* 0x001ea80000300800 */
[----:B------:R-:W3:Y:S04]  /*4450*/  LDL.LU R69, [R1+0x24] ;  /* 0x0000240001457983 */ /* 0x000ee80000300800 */
[----:B------:R-:W4:Y:S04]  /*4460*/  LDL.LU R180, [R1+0x18] ;  /* 0x0000180001b47983 */ /* 0x000f280000300800 */
[----:B------:R-:W5:Y:S04]  /*4470*/  LDL.LU R60, [R1+0xc] ;  /* 0x00000c00013c7983 */ /* 0x000f680000300800 */
[----:B------:R-:W2:Y:S01]  /*4480*/  LDL.LU R57, [R1] ;  /* 0x0000000001397983 */ /* 0x000ea20000300800 */
[----:B------:R-:W-:-:S05]  /*4490*/  LOP3.LUT R0, R55, 0x40, RZ, 0x3c, !PT ;  /* 0x0000004037007812 */ /* 0x000fca00078e3cff */
        /* <DEDUP_REMOVED lines=60> */
[----:B---3--:R0:W-:Y:S04]  /*4860*/  STS.U16 [R0+0x600], R69 ;  /* 0x0006004500007388 */ /* 0x0081e80000000400 */
[----:B----4-:R1:W-:Y:S04]  /*4870*/  STS.U16 [R0+0xa00], R180 ;  /* 0x000a00b400007388 */ /* 0x0103e80000000400 */
[----:B-----5:R3:W-:Y:S04]  /*4880*/  STS.U16 [R0+0xe00], R60 ;  /* 0x000e003c00007388 */ /* 0x0207e80000000400 */
[----:B0-----:R-:W4:Y:S04]  /*4890*/  LDL.LU R69, [R1+0x2c] ;  /* 0x00002c0001457983 */ /* 0x001f280000300800 */
[----:B-1----:R-:W5:Y:S04]  /*48a0*/  LDL.LU R180, [R1+0x20] ;  /* 0x0000200001b47983 */ /* 0x002f680000300800 */
[----:B--2---:R0:W-:Y:S04]  /*48b0*/  STS.U16 [R0+0x1200], R57 ;  /* 0x0012003900007388 */ /* 0x0041e80000000400 */
[----:B---3--:R-:W2:Y:S04]  /*48c0*/  LDL.LU R60, [R1+0x14] ;  /* 0x00001400013c7983 */ /* 0x008ea80000300800 */
[----:B0-----:R-:W3:Y:S01]  /*48d0*/  LDL.LU R57, [R1+0x8] ;  /* 0x0000080001397983 */ /* 0x001ee20000300800 */
        /* <DEDUP_REMOVED lines=61> */
[----:B------:R0:W-:Y:S04]  /*4cb0*/  STS.U16 [R0+0xfe00], R56 ;  /* 0x00fe003800007388 */ /* 0x0001e80000000400 */
[----:B------:R-:W-:Y:S04]  /*4cc0*/  STS.U16 [R55+0x1300], R252 ;  /* 0x001300fc37007388 */ /* 0x000fe80000000400 */
[----:B------:R-:W-:Y:S04]  /*4cd0*/  STS.U16 [R55+0x1700], R249 ;  /* 0x001700f937007388 */ /* 0x000fe80000000400 */
[----:B------:R-:W-:Y:S04]  /*4ce0*/  STS.U16 [R55+0x1b00], R246 ;  /* 0x001b00f637007388 */ /* 0x000fe80000000400 */
[----:B------:R-:W-:Y:S04]  /*4cf0*/  STS.U16 [R55+0x1f00], R243 ;  /* 0x001f00f337007388 */ /* 0x000fe80000000400 */
[----:B----4-:R-:W-:Y:S04]  /*4d00*/  STS.U16 [R55+0x300], R69 ;  /* 0x0003004537007388 */ /* 0x010fe80000000400 */
[----:B-----5:R1:W-:Y:S04]  /*4d10*/  STS.U16 [R55+0x700], R180 ;  /* 0x000700b437007388 */ /* 0x0203e80000000400 */
[----:B--2---:R-:W-:Y:S04]  /*4d20*/  STS.U16 [R55+0xb00], R60 ;  /* 0x000b003c37007388 */ /* 0x004fe80000000400 */
[----:B---3--:R-:W-:Y:S04]  /*4d30*/  STS.U16 [R55+0xf00], R57 ;  /* 0x000f003937007388 */ /* 0x008fe80000000400 */
[----:B------:R-:W2:Y:S04]  /*4d40*/  LDG.E.U16 R58, desc[UR60][R58.64] ;  /* 0x0000003c3a3a7981 */ /* 0x000ea8000c1e1500 */
[----:B------:R-:W3:Y:S04]  /*4d50*/  LDG.E.U16 R70, desc[UR60][R70.64] ;  /* 0x0000003c46467981 */ /* 0x000ee8000c1e1500 */
[----:B------:R-:W4:Y:S04]  /*4d60*/  LDG.E.U16 R72, desc[UR60][R72.64] ;  /* 0x0000003c48487981 */ /* 0x000f28000c1e1500 */
[----:B------:R-:W5:Y:S04]  /*4d70*/  LDG.E.U16 R74, desc[UR60][R74.64] ;  /* 0x0000003c4a4a7981 */ /* 0x000f68000c1e1500 */
        /* <DEDUP_REMOVED lines=48> */
[----:B------:R5:W5:Y:S04]  /*5080*/  LDG.E.U16 R172, desc[UR60][R172.64] ;  /* 0x0000003cacac7981 */ /* 0x000b68000c1e1500 */
[----:B------:R-:W5:Y:S04]  /*5090*/  LDG.E.U16 R174, desc[UR60][R174.64] ;  /* 0x0000003caeae7981 */ /* 0x000f68000c1e1500 */
[----:B------:R-:W5:Y:S04]  /*50a0*/  LDG.E.U16 R176, desc[UR60][R176.64] ;  /* 0x0000003cb0b07981 */ /* 0x000f68000c1e1500 */
[----:B------:R-:W5:Y:S01]  /*50b0*/  LDG.E.U16 R178, desc[UR60][R178.64] ;  /* 0x0000003cb2b27981 */ /* 0x000f62000c1e1500 */
[----:B------:R-:W-:Y:S01]  /*50c0*/  MOV R2, 0x3f800000 ;  /* 0x3f80000000027802 */ /* 0x000fe20000000f00 */
[----:B0-----:R-:W-:-:S04]  /*50d0*/  IMAD.MOV.U32 R0, RZ, RZ, 0x3f800000 ;  /* 0x3f800000ff007424 */ /* 0x001fc800078e00ff */
[----:B------:R-:W-:Y:S04]  /*50e0*/  STL [R1+0x210], R2 ;  /* 0x0002100201007387 */ /* 0x000fe80000100800 */
[----:B------:R0:W-:Y:S04]  /*50f0*/  STL [R1+0x214], R0 ;  /* 0x0002140001007387 */ /* 0x0001e80000100800 */
[----:B------:R-:W-:Y:S04]  /*5100*/  STL [R1], RZ ;  /* 0x000000ff01007387 */ /* 0x000fe80000100800 */
[----:B------:R-:W-:Y:S04]  /*5110*/  STL [R1+0x4], RZ ;  /* 0x000004ff01007387 */ /* 0x000fe80000100800 */
        /* <DEDUP_REMOVED lines=89> */
[----:B------:R-:W-:Y:S01]  /*56b0*/  STL [R1+0x16c], RZ ;  /* 0x00016cff01007387 */ /* 0x000fe20000100800 */
[----:B------:R-:W0:Y:S03]  /*56c0*/  S2R R251, SR_CTAID.X ;  /* 0x0000000000fb7919 */ /* 0x000e260000002500 */
        /* <DEDUP_REMOVED lines=24> */
[----:B-1----:R-:W1:Y:S03]  /*5850*/  S2R R180, SR_TID.X ;  /* 0x0000000000b47919 */ /* 0x002e660000002100 */
[----:B------:R-:W-:Y:S04]  /*5860*/  STL [R1+0x1d0], RZ ;  /* 0x0001d0ff01007387 */ /* 0x000fe80000100800 */
[----:B------:R-:W-:Y:S04]  /*5870*/  STL [R1+0x1d4], RZ ;  /* 0x0001d4ff01007387 */ /* 0x000fe80000100800 */
[----:B------:R-:W-:Y:S04]  /*5880*/  STL [R1+0x1d8], RZ ;  /* 0x0001d8ff01007387 */ /* 0x000fe80000100800 */
[----:B------:R-:W-:Y:S01]  /*5890*/  STL [R1+0x1dc], RZ ;  /* 0x0001dcff01007387 */ /* 0x000fe20000100800 */
[----:B0-----:R-:W-:-:S03]  /*58a0*/  IMAD.SHL.U32 R251, R251, 0x40, RZ ;  /* 0x00000040fbfb7824 */ /* 0x001fc600078e00ff */
[----:B------:R-:W-:Y:S04]  /*58b0*/  STL [R1+0x1e0], RZ ;  /* 0x0001e0ff01007387 */ /* 0x000fe80000100800 */
[----:B------:R-:W-:Y:S04]  /*58c0*/  STL [R1+0x1e4], RZ ;  /* 0x0001e4ff01007387 */ /* 0x000fe80000100800 */
[----:B------:R-:W-:Y:S04]  /*58d0*/  STL [R1+0x1e8], RZ ;  /* 0x0001e8ff01007387 */ /* 0x000fe80000100800 */
[----:B------:R-:W-:Y:S01]  /*58e0*/  STL [R1+0x1ec], RZ ;  /* 0x0001ecff01007387 */ /* 0x000fe20000100800 */
[----:B------:R-:W-:-:S03]  /*58f0*/  VIADD R0, R251, 0x40 ;  /* 0x00000040fb007836 */ /* 0x000fc60000000000 */
[----:B------:R-:W-:Y:S04]  /*5900*/  STL [R1+0x1f0], RZ ;  /* 0x0001f0ff01007387 */ /* 0x000fe80000100800 */
[----:B------:R-:W-:Y:S04]  /*5910*/  STL [R1+0x1f4], RZ ;  /* 0x0001f4ff01007387 */ /* 0x000fe80000100800 */
[----:B------:R-:W-:Y:S04]  /*5920*/  STL [R1+0x1f8], RZ ;  /* 0x0001f8ff01007387 */ /* 0x000fe80000100800 */
[----:B------:R-:W-:Y:S01]  /*5930*/  STL [R1+0x1fc], RZ ;  /* 0x0001fcff01007387 */ /* 0x000fe20000100800 */
[----:B------:R-:W-:Y:S01]  /*5940*/  ISETP.GE.AND P0, PT, R0, 0x1, PT ;  /* 0x000000010000780c */ /* 0x000fe20003f06270 */
[----:B------:R-:W-:-:S02]  /*5950*/  IMAD.MOV.U32 R16, RZ, RZ, -0x800000 ;  /* 0xff800000ff107424 */ /* 0x000fc400078e00ff */
[----:B--2---:R0:W-:Y:S01]  /*5960*/  STS.U16 [R55+0x2300], R58 ;  /* 0x0023003a37007388 */ /* 0x0041e20000000400 */
[----:B------:R-:W-:Y:S01]  /*5970*/  IMAD.MOV.U32 R17, RZ, RZ, -0x800000 ;  /* 0xff800000ff117424 */ /* 0x000fe200078e00ff */
[----:B------:R-:W-:Y:S02]  /*5980*/  CS2R R24, SRZ ;  /* 0x0000000000187805 */ /* 0x000fe4000001ff00 */
[----:B------:R-:W-:Y:S01]  /*5990*/  CS2R R26, SRZ ;  /* 0x00000000001a7805 */ /* 0x000fe2000001ff00 */
[----:B---3--:R2:W-:Y:S01]  /*59a0*/  STS.U16 [R55+0x2700], R70 ;  /* 0x0027004637007388 */ /* 0x0085e20000000400 */
[----:B------:R-:W-:Y:S02]  /*59b0*/  CS2R R28, SRZ ;  /* 0x00000000001c7805 */ /* 0x000fe4000001ff00 */
[----:B------:R-:W-:Y:S02]  /*59c0*/  CS2R R30, SRZ ;  /* 0x00000000001e7805 */ /* 0x000fe4000001ff00 */
[----:B------:R-:W-:Y:S01]  /*59d0*/  CS2R R32, SRZ ;  /* 0x0000000000207805 */ /* 0x000fe2000001ff00 */
[----:B----4-:R3:W-:Y:S01]  /*59e0*/  STS.U16 [R55+0x2b00], R72 ;  /* 0x002b004837007388 */ /* 0x0107e20000000400 */
[----:B------:R-:W-:-:S02]  /*59f0*/  CS2R R34, SRZ ;  /* 0x0000000000227805 */ /* 0x000fc4000001ff00 */
[----:B------:R-:W-:Y:S02]  /*5a00*/  CS2R R36, SRZ ;  /* 0x0000000000247805 */ /* 0x000fe4000001ff00 */
[----:B------:R-:W-:Y:S01]  /*5a10*/  CS2R R38, SRZ ;  /* 0x0000000000267805 */ /* 0x000fe2000001ff00 */
[----:B-----5:R4:W-:Y:S01]  /*5a20*/  STS.U16 [R55+0x2f00], R74 ;  /* 0x002f004a37007388 */ /* 0x0209e20000000400 */
[----:B------:R-:W-:Y:S02]  /*5a30*/  CS2R R40, SRZ ;  /* 0x0000000000287805 */ /* 0x000fe4000001ff00 */
[----:B------:R-:W-:Y:S02]  /*5a40*/  CS2R R42, SRZ ;  /* 0x00000000002a7805 */ /* 0x000fe4000001ff00 */
[----:B------:R-:W-:Y:S01]  /*5a50*/  CS2R R44, SRZ ;  /* 0x00000000002c7805 */ /* 0x000fe2000001ff00 */
[----:B------:R5:W-:Y:S01]  /*5a60*/  STS.U16 [R55+0x3300], R76 ;  /* 0x0033004c37007388 */ /* 0x000be20000000400 */
[----:B------:R-:W-:-:S02]  /*5a70*/  CS2R R46, SRZ ;  /* 0x00000000002e7805 */ /* 0x000fc4000001ff00 */
[----:B------:R-:W-:Y:S02]  /*5a80*/  CS2R R48, SRZ ;  /* 0x0000000000307805 */ /* 0x000fe4000001ff00 */
[----:B------:R-:W-:Y:S01]  /*5a90*/  CS2R R50, SRZ ;  /* 0x0000000000327805 */ /* 0x000fe2000001ff00 */
[----:B------:R1:W-:Y:S01]  /*5aa0*/  STS.U16 [R55+0x3700], R78 ;  /* 0x0037004e37007388 */ /* 0x0003e20000000400 */
[----:B------:R-:W-:Y:S02]  /*5ab0*/  CS2R R52, SRZ ;  /* 0x0000000000347805 */ /* 0x000fe4000001ff00 */
[----:B------:R-:W-:Y:S02]  /*5ac0*/  CS2R R56, SRZ ;  /* 0x0000000000387805 */ /* 0x000fe4000001ff00 */
[----:B0-----:R-:W-:Y:S01]  /*5ad0*/  CS2R R58, SRZ ;  /* 0x00000000003a7805 */ /* 0x001fe2000001ff00 */
[----:B------:R0:W-:Y:S01]  /*5ae0*/  STS.U16 [R55+0x3b00], R80 ;  /* 0x003b005037007388 */ /* 0x0001e20000000400 */
[----:B------:R-:W-:-:S02]  /*5af0*/  CS2R R60, SRZ ;  /* 0x00000000003c7805 */ /* 0x000fc4000001ff00 */
[----:B------:R-:W-:Y:S02]  /*5b00*/  CS2R R62, SRZ ;  /* 0x00000000003e7805 */ /* 0x000fe4000001ff00 */
[----:B------:R-:W-:Y:S01]  /*5b10*/  CS2R R64, SRZ ;  /* 0x0000000000407805 */ /* 0x000fe2000001ff00 */
[----:B------:R0:W-:Y:S01]  /*5b20*/  STS.U16 [R55+0x3f00], R82 ;  /* 0x003f005237007388 */ /* 0x0001e20000000400 */
[----:B------:R-:W-:Y:S02]  /*5b30*/  CS2R R66, SRZ ;  /* 0x0000000000427805 */ /* 0x000fe4000001ff00 */
[----:B------:R-:W-:Y:S02]  /*5b40*/  CS2R R68, SRZ ;  /* 0x0000000000447805 */ /* 0x000fe4000001ff00 */
[----:B--2---:R-:W-:Y:S01]  /*5b50*/  CS2R R70, SRZ ;  /* 0x0000000000467805 */ /* 0x004fe2000001ff00 */
[----:B------:R2:W-:Y:S01]  /*5b60*/  STS.U16 [R55+0x4300], R84 ;  /* 0x0043005437007388 */ /* 0x0005e20000000400 */
[----:B---3--:R-:W-:-:S02]  /*5b70*/  CS2R R72, SRZ ;  /* 0x0000000000487805 */ /* 0x008fc4000001ff00 */
[----:B----4-:R-:W-:Y:S02]  /*5b80*/  CS2R R74, SRZ ;  /* 0x00000000004a7805 */ /* 0x010fe4000001ff00 */
[----:B-----5:R-:W-:Y:S01]  /*5b90*/  CS2R R76, SRZ ;  /* 0x00000000004c7805 */ /* 0x020fe2000001ff00 */
[----:B------:R3:W-:Y:S01]  /*5ba0*/  STS.U16 [R55+0x4700], R86 ;  /* 0x0047005637007388 */ /* 0x0007e20000000400 */
[----:B-1----:R-:W-:Y:S02]  /*5bb0*/  CS2R R78, SRZ ;  /* 0x00000000004e7805 */ /* 0x002fe4000001ff00 */
[----:B0-----:R-:W-:Y:S02]  /*5bc0*/  CS2R R80, SRZ ;  /* 0x0000000000507805 */ /* 0x001fe4000001ff00 */
[----:B------:R-:W-:Y:S01]  /*5bd0*/  CS2R R82, SRZ ;  /* 0x0000000000527805 */ /* 0x000fe2000001ff00 */
[----:B------:R0:W-:Y:S01]  /*5be0*/  STS.U16 [R55+0x4b00], R88 ;  /* 0x004b005837007388 */ /* 0x0001e20000000400 */
[----:B------:R-:W-:-:S02]  /*5bf0*/  LOP3.LUT R8, R180, 0x7f, RZ, 0xc0, !PT ;  /* 0x0000007fb4087812 */ /* 0x000fc400078ec0ff */
[----:B--2---:R-:W-:Y:S02]  /*5c00*/  CS2R R84, SRZ ;  /* 0x0000000000547805 */ /* 0x004fe4000001ff00 */
[C---:B------:R-:W-:Y:S01]  /*5c10*/  SHF.L.U32 R173, R180.reuse, 0x1, RZ ;  /* 0x00000001b4ad7819 */ /* 0x040fe200000006ff */
[----:B------:R1:W-:Y:S01]  /*5c20*/  STS.U16 [R55+0x4f00], R90 ;  /* 0x004f005a37007388 */ /* 0x0003e20000000400 */
[----:B------:R-:W-:Y:S02]  /*5c30*/  LOP3.LUT R0, R180, 0x40, RZ, 0xc0, !PT ;  /* 0x00000040b4007812 */ /* 0x000fe400078ec0ff */
[----:B---3--:R-:W-:Y:S01]  /*5c40*/  CS2R R86, SRZ ;  /* 0x0000000000567805 */ /* 0x008fe2000001ff00 */
[----:B------:R2:W-:Y:S01]  /*5c50*/  STS.U16 [R55+0x5300], R92 ;  /* 0x0053005c37007388 */ /* 0x0005e20000000400 */
[----:B0-----:R-:W-:-:S03]  /*5c60*/  CS2R R88, SRZ ;  /* 0x0000000000587805 */ /* 0x001fc6000001ff00 */
[----:B------:R0:W-:Y:S01]  /*5c70*/  STS.U16 [R55+0x5700], R94 ;  /* 0x0057005e37007388 */ /* 0x0001e20000000400 */
[----:B-1----:R-:W-:-:S03]  /*5c80*/  CS2R R90, SRZ ;  /* 0x00000000005a7805 */ /* 0x002fc6000001ff00 */
[----:B------:R1:W-:Y:S01]  /*5c90*/  STS.U16 [R55+0x5b00], R96 ;  /* 0x005b006037007388 */ /* 0x0003e20000000400 */
[----:B--2---:R-:W-:-:S03]  /*5ca0*/  CS2R R92, SRZ ;  /* 0x00000000005c7805 */ /* 0x004fc6000001ff00 */
        /* <DEDUP_REMOVED lines=54> */
[----:B------:R-:W-:Y:S01]  /*6010*/  STS.U16 [R55+0xcb00], R152 ;  /* 0x00cb009837007388 */ /* 0x000fe20000000400 */
[----:B0-----:R-:W-:-:S03]  /*6020*/  CS2R R148, SRZ ;  /* 0x0000000000947805 */ /* 0x001fc6000001ff00 */
[----:B------:R-:W-:Y:S01]  /*6030*/  STS.U16 [R55+0xcf00], R154 ;  /* 0x00cf009a37007388 */ /* 0x000fe20000000400 */
[----:B-1----:R-:W-:-:S03]  /*6040*/  CS2R R150, SRZ ;  /* 0x0000000000967805 */ /* 0x002fc6000001ff00 */
        /* <DEDUP_REMOVED lines=11> */
[----:B------:R0:W-:Y:S02]  /*6100*/  STS.U16 [R55+0xff00], R178 ;  /* 0x00ff00b237007388 */ /* 0x0001e40000000400 */
[----:B0-----:R-:W-:Y:S01]  /*6110*/  CS2R R54, SRZ ;  /* 0x0000000000367805 */ /* 0x001fe2000001ff00 */
[----:B------:R-:W-:Y:S06]  /*6120*/  @!P0 BRA `(.L_x_0) ;  /* 0x000000ec00648947 */ /* 0x000fec0003800000 */
[----:B------:R-:W0:Y:S01]  /*6130*/  LDC R5, c[0x0][0x268] ;  /* 0x00009a00ff057b82 */ /* 0x000e220000000800 */
[--C-:B------:R-:W-:Y:S01]  /*6140*/  SHF.R.U32.HI R2, RZ, 0x5, R180.reuse ;  /* 0x00000005ff027819 */ /* 0x100fe200000116b4 */
[----:B------:R-:W1:Y:S01]  /*6150*/  S2R R248, SR_TID.X ;  /* 0x0000000000f87919 */ /* 0x000e620000002100 */
[----:B------:R-:W-:Y:S01]  /*6160*/  SHF.R.U32.HI R7, RZ, 0x2, R180 ;  /* 0x00000002ff077819 */ /* 0x000fe200000116b4 */
[----:B------:R-:W-:Y:S01]  /*6170*/  IMAD.MOV.U32 R9, RZ, RZ, RZ ;  /* 0x000000ffff097224 */ /* 0x000fe200078e00ff */
[----:B------:R-:W-:Y:S01]  /*6180*/  SGXT.U32 R2, R2, 0x2 ;  /* 0x000000020202781a */ /* 0x000fe20000000000 */
[----:B------:R-:W-:Y:S01]  /*6190*/  IMAD.MOV.U32 R12, RZ, RZ, RZ ;  /* 0x000000ffff0c7224 */ /* 0x000fe200078e00ff */
[----:B------:R-:W-:Y:S01]  /*61a0*/  SGXT.U32 R7, R7, 0x3 ;  /* 0x000000030707781a */ /* 0x000fe20000000000 */
[----:B------:R-:W2:Y:S01]  /*61b0*/  LDC.64 R66, c[0x0][0x260] ;  /* 0x00009800ff427b82 */ /* 0x000ea20000000a00 */
[----:B------:R-:W-:Y:S01]  /*61c0*/  SHF.R.U32.HI R6, RZ, 0x4, R181 ;  /* 0x00000004ff067819 */ /* 0x000fe200000116b5 */
[----:B------:R-:W-:Y:S01]  /*61d0*/  IMAD.MOV.U32 R245, RZ, RZ, RZ ;  /* 0x000000fffff57224 */ /* 0x000fe200078e00ff */
[----:B------:R-:W-:Y:S01]  /*61e0*/  CS2R R106, SRZ ;  /* 0x00000000006a7805 */ /* 0x000fe2000001ff00 */
[----:B------:R-:W-:Y:S01]  /*61f0*/  IMAD.MOV.U32 R250, RZ, RZ, RZ ;  /* 0x000000fffffa7224 */ /* 0x000fe200078e00ff */
[----:B------:R-:W-:-:S02]  /*6200*/  SGXT.U32 R6, R6, 0xe ;  /* 0x0000000e0606781a */ /* 0x000fc40000000000 */
[----:B------:R-:W-:Y:S02]  /*6210*/  CS2R R108, SRZ ;  /* 0x00000000006c7805 */ /* 0x000fe4000001ff00 */
[----:B------:R-:W-:Y:S01]  /*6220*/  CS2R R110, SRZ ;  /* 0x00000000006e7805 */ /* 0x000fe2000001ff00 */
[----:B------:R-:W3:Y:S01]  /*6230*/  LDC R97, c[0x0][0x258] ;  /* 0x00009600ff617b82 */ /* 0x000ee20000000800 */
[----:B------:R-:W-:Y:S02]  /*6240*/  IADD3 R6, P0, R6, 0x80, RZ ;  /* 0x0000008006067810 */ /* 0x000fe40007f1e0ff */
[----:B------:R-:W-:Y:S02]  /*6250*/  CS2R R112, SRZ ;  /* 0x0000000000707805 */ /* 0x000fe4000001ff00 */
[----:B------:R-:W-:Y:S02]  /*6260*/  CS2R R114, SRZ ;  /* 0x0000000000727805 */ /* 0x000fe4000001ff00 */
[----:B------:R-:W-:-:S02]  /*6270*/  CS2R R116, SRZ ;  /* 0x0000000000747805 */ /* 0x000fc4000001ff00 */
[----:B------:R-:W-:Y:S02]  /*6280*/  R2UR UR4, R6 ;  /* 0x00000000060472ca */ /* 0x000fe400000e0000 */
[----:B------:R-:W-:Y:S02]  /*6290*/  CS2R R118, SRZ ;  /* 0x0000000000767805 */ /* 0x000fe4000001ff00 */
[----:B------:R-:W-:Y:S01]  /*62a0*/  IADD3.X R9, R9, 0x40000040, RZ, P0, !PT ;  /* 0x4000004009097810 */ /* 0x000fe200007fe4ff */
[----:B0-----:R-:W-:Y:S01]  /*62b0*/  IMAD R11, R2, R5, RZ ;  /* 0x00000005020b7224 */ /* 0x001fe200078e02ff */
[----:B------:R-:W-:Y:S01]  /*62c0*/  LOP3.LUT R2, R180, 0x60, RZ, 0xc0, !PT ;  /* 0x00000060b4027812 */ /* 0x000fe200078ec0ff */
[----:B------:R-:W0:Y:S01]  /*62d0*/  LDC.64 R92, c[0x0][0x220] ;  /* 0x00008800ff5c7b82 */ /* 0x000e220000000a00 */
[----:B------:R-:W-:Y:S01]  /*62e0*/  R2UR UR5, R9 ;  /* 0x00000000090572ca */ /* 0x000fe200000e0000 */
[----:B------:R-:W-:Y:S01]  /*62f0*/  IMAD R13, R5, 0x4, R11 ;  /* 0x00000004050d7824 */ /* 0x000fe200078e020b */
[----:B------:R-:W-:-:S02]  /*6300*/  SHF.R.U32.HI R2, RZ, 0x1, R2 ;  /* 0x00000001ff027819 */ /* 0x000fc40000011602 */
[----:B------:R-:W-:Y:S02]  /*6310*/  CS2R R120, SRZ ;  /* 0x0000000000787805 */ /* 0x000fe4000001ff00 */
[----:B------:R-:W-:Y:S01]  /*6320*/  CS2R R122, SRZ ;  /* 0x00000000007a7805 */ /* 0x000fe2000001ff00 */
[----:B------:R-:W-:Y:S01]  /*6330*/  IMAD R15, R5, 0x4, R13 ;  /* 0x00000004050f7824 */ /* 0x000fe200078e020d */
[----:B------:R-:W-:Y:S01]  /*6340*/  LOP3.LUT R170, R251, R2, R7, 0xfe, !PT ;  /* 0x00000002fbaa7212 */ /* 0x000fe200078efe07 */
[----:B------:R-:W4:Y:S01]  /*6350*/  LDC.64 R98, c[0x0][0x218] ;  /* 0x00008600ff627b82 */ /* 0x000f220000000a00 */
[----:B------:R-:W-:Y:S01]  /*6360*/  LOP3.LUT R2, R180, 0x1f, RZ, 0xc0, !PT ;  /* 0x0000001fb4027812 */ /* 0x000fe200078ec0ff */
[C---:B------:R-:W-:Y:S01]  /*6370*/  IMAD R17, R5.reuse, 0x4, R15 ;  /* 0x0000000405117824 */ /* 0x040fe200078e020f */
[----:B------:R-:W5:Y:S01]  /*6380*/  S2R R180, SR_CTAID.Y ;  /* 0x0000000000b47919 */ /* 0x000f620000002600 */
[----:B-1----:R-:W-:Y:S01]  /*6390*/  LOP3.LUT R248, R248, 0x3f, RZ, 0xc0, !PT ;  /* 0x0000003ff8f87812 */ /* 0x002fe200078ec0ff */
[----:B--2---:R-:W-:Y:S01]  /*63a0*/  IMAD.MOV.U32 R14, RZ, RZ, R66 ;  /* 0x000000ffff0e7224 */ /* 0x004fe200078e0042 */
[----:B------:R-:W-:Y:S01]  /*63b0*/  UIADD3.64 UR8, UR4, 0x80, URZ ;  /* 0x0000008004087897 */ /* 0x000fe2000fffe03f */
[C---:B------:R-:W-:Y:S01]  /*63c0*/  IMAD R19, R5.reuse, 0x4, R17 ;  /* 0x0000000405137824 */ /* 0x040fe200078e0211 */
[----:B------:R-:W1:Y:S01]  /*63d0*/  LDC.64 R6, c[0x0][0x250] ;  /* 0x00009400ff067b82 */ /* 0x000e620000000a00 */
[----:B------:R-:W-:Y:S01]  /*63e0*/  IMAD.SHL.U32 R248, R248, 0x2, RZ ;  /* 0x00000002f8f87824 */ /* 0x000fe200078e00ff */
[----:B------:R-:W-:Y:S01]  /*63f0*/  STL [R1+0xb44], R67 ;  /* 0x000b444301007387 */ /* 0x000fe20000100800 */
[----:B------:R-:W-:Y:S01]  /*6400*/  IMAD.MOV.U32 R16, RZ, RZ, R67 ;  /* 0x000000ffff107224 */ /* 0x000fe200078e0043 */
[----:B------:R-:W-:Y:S01]  /*6410*/  LEA R21, R5, R19, 0x2 ;  /* 0x0000001305157211 */ /* 0x000fe200078e10ff */
[----:B------:R-:W-:Y:S01]  /*6420*/  IMAD R172, R0, 0x40, R248 ;  /* 0x0000004000ac7824 */ /* 0x000fe200078e02f8 */
[----:B------:R-:W-:Y:S01]  /*6430*/  UIADD3.64 UR12, UR4, 0x100, URZ ;  /* 0x00000100040c7897 */ /* 0x000fe2000fffe03f */
[----:B------:R-:W-:Y:S01]  /*6440*/  VIADD R0, R181, 0x10000 ;  /* 0x00010000b5007836 */ /* 0x000fe20000000000 */
[----:B------:R-:W-:Y:S01]  /*6450*/  CS2R R124, SRZ ;  /* 0x00000000007c7805 */ /* 0x000fe2000001ff00 */
[C---:B------:R-:W-:Y:S01]  /*6460*/  IMAD R23, R5.reuse, 0x4, R21 ;  /* 0x0000000405177824 */ /* 0x040fe200078e0215 */
[----:B------:R-:W-:Y:S01]  /*6470*/  CS2R R126, SRZ ;  /* 0x00000000007e7805 */ /* 0x000fe2000001ff00 */
[----:B---3--:R-:W-:Y:S01]  /*6480*/  IMAD R8, R8, R97, RZ ;  /* 0x0000006108087224 */ /* 0x008fe200078e02ff */
[----:B------:R-:W-:Y:S01]  /*6490*/  SHF.R.U32.HI R10, RZ, 0x4, R0 ;  /* 0x00000004ff0a7819 */ /* 0x000fe20000011600 */
[----:B------:R-:W-:Y:S01]  /*64a0*/  IMAD R25, R5, 0x4, R23 ;  /* 0x0000000405197824 */ /* 0x000fe200078e0217 */
[----:B------:R-:W-:-:S02]  /*64b0*/  CS2R R128, SRZ ;  /* 0x0000000000807805 */ /* 0x000fc4000001ff00 */
[----:B------:R-:W-:Y:S02]  /*64c0*/  CS2R R130, SRZ ;  /* 0x0000000000827805 */ /* 0x000fe4000001ff00 */
[----:B------:R-:W-:Y:S01]  /*64d0*/  CS2R R132, SRZ ;  /* 0x0000000000847805 */ /* 0x000fe2000001ff00 */
[C---:B------:R-:W-:Y:S01]  /*64e0*/  IMAD R27, R5.reuse, 0x4, R25 ;  /* 0x00000004051b7824 */ /* 0x040fe200078e0219 */
[----:B------:R-:W-:Y:S02]  /*64f0*/  CS2R R134, SRZ ;  /* 0x0000000000867805 */ /* 0x000fe4000001ff00 */
[----:B------:R-:W-:Y:S02]  /*6500*/  CS2R R136, SRZ ;  /* 0x0000000000887805 */ /* 0x000fe4000001ff00 */
[----:B------:R-:W-:Y:S01]  /*6510*/  CS2R R138, SRZ ;  /* 0x00000000008a7805 */ /* 0x000fe2000001ff00 */
[----:B------:R-:W-:Y:S01]  /*6520*/  IMAD R29, R5, 0x4, R27 ;  /* 0x00000004051d7824 */ /* 0x000fe200078e021b */
[----:B------:R-:W-:-:S02]  /*6530*/  CS2R R140, SRZ ;  /* 0x00000000008c7805 */ /* 0x000fc4000001ff00 */
[----:B------:R-:W-:Y:S01]  /*6540*/  CS2R R142, SRZ ;  /* 0x00000000008e7805 */ /* 0x000fe2000001ff00 */
[----:B-1----:R-:W-:Y:S01]  /*6550*/  IMAD R152, R7, 0xd, RZ ;  /* 0x0000000d07987824 */ /* 0x002fe200078e02ff */
[----:B------:R-:W-:Y:S02]  /*6560*/  CS2R R144, SRZ ;  /* 0x0000000000907805 */ /* 0x000fe4000001ff00 */
[C---:B------:R-:W-:Y:S01]  /*6570*/  LEA R31, R5.reuse, R29, 0x2 ;  /* 0x0000001d051f7211 */ /* 0x040fe200078e10ff */
[----:B-----5:R-:W-:Y:S01]  /*6580*/  IMAD R0, R180, R14, RZ ;  /* 0x0000000eb4007224 */ /* 0x020fe200078e02ff */
[----:B------:R-:W-:Y:S01]  /*6590*/  SGXT.U32 R14, R10, 0xe ;  /* 0x0000000e0a0e781a */ /* 0x000fe20000000000 */
[----:B------:R-:W-:Y:S01]  /*65a0*/  IMAD R10, R2, R16, RZ ;  /* 0x00000010020a7224 */ /* 0x000fe200078e02ff */
[----:B------:R-:W-:Y:S01]  /*65b0*/  CS2R R146, SRZ ;  /* 0x0000000000927805 */ /* 0x000fe2000001ff00 */
[C---:B------:R-:W-:Y:S01]  /*65c0*/  IMAD R33, R5.reuse, 0x4, R31 ;  /* 0x0000000405217824 */ /* 0x040fe200078e021f */
[----:B------:R-:W-:Y:S01]  /*65d0*/  CS2R R148, SRZ ;  /* 0x0000000000947805 */ /* 0x000fe2000001ff00 */
[----:B------:R1:W-:Y:S01]  /*65e0*/  STL [R1+0x218], R14 ;  /* 0x0002180e01007387 */ /* 0x0003e20000100800 */
[----:B------:R-:W-:Y:S01]  /*65f0*/  IMAD.SHL.U32 R9, R0, 0x2, RZ ;  /* 0x0000000200097824 */ /* 0x000fe200078e00ff */
[----:B------:R-:W-:Y:S01]  /*6600*/  SHF.L.U32 R2, R10, 0x1, RZ ;  /* 0x000000010a027819 */ /* 0x000fe200000006ff */
[C---:B------:R-:W-:Y:S01]  /*6610*/  IMAD R35, R5.reuse, 0x4, R33 ;  /* 0x0000000405237824 */ /* 0x040fe200078e0221 */
[----:B------:R-:W-:Y:S01]  /*6620*/  CS2R R150, SRZ ;  /* 0x0000000000967805 */ /* 0x000fe2000001ff00 */
[----:B------:R-:W-:Y:S01]  /*6630*/  IMAD R6, R180, R6, RZ ;  /* 0x00000006b4067224 */ /* 0x000fe200078e02ff */
[----:B0-----:R-:W-:Y:S01]  /*6640*/  IADD3 R2, P1, P2, R2, R92, R9 ;  /* 0x0000005c02027210 */ /* 0x001fe20007a3e009 */
[----:B------:R-:W-:Y:S01]  /*6650*/  IMAD R37, R5, 0x4, R35 ;  /* 0x0000000405257824 */ /* 0x000fe200078e0223 */
[----:B------:R-:W-:Y:S01]  /*6660*/  LEA R9, R97, R8, 0x7 ;  /* 0x0000000861097211 */ /* 0x000fe200078e38ff */
[----:B------:R-:W-:Y:S01]  /*6670*/  IMAD.HI R0, R0, 0x2, RZ ;  /* 0x0000000200007827 */ /* 0x000fe200078e02ff */
[----:B-1----:R-:W-:Y:S01]  /*6680*/  IADD3 R14, P0, R14, 0x2, RZ ;  /* 0x000000020e0e7810 */ /* 0x002fe20007f1e0ff */
[----:B------:R-:W-:-:S02]  /*6690*/  UIADD3.64 UR16, UR4, 0xa80, URZ ;  /* 0x00000a8004107897 */ /* 0x000fc4000fffe03f */
[C---:B------:R-:W-:Y:S01]  /*66a0*/  IMAD R39, R5.reuse, 0x4, R37 ;  /* 0x0000000405277824 */ /* 0x040fe200078e0225 */
[----:B------:R-:W-:Y:S01]  /*66b0*/  IADD3.X R16, R12, 0x40000040, RZ, P0, !PT ;  /* 0x400000400c107810 */ /* 0x000fe200007fe4ff */
[----:B------:R-:W-:Y:S01]  /*66c0*/  IMAD.HI R10, R10, 0x2, RZ ;  /* 0x000000020a0a7827 */ /* 0x000fe200078e02ff */
[----:B------:R-:W-:Y:S01]  /*66d0*/  IADD3.X R12, R12, -0x7fffffe0, RZ, P0, !PT ;  /* 0x800000200c0c7810 */ /* 0x000fe200007fe4ff */
[----:B------:R-:W-:Y:S01]  /*66e0*/  UIADD3.64 UR20, UR4, 0xb00, URZ ;  /* 0x00000b0004147897 */ /* 0x000fe2000fffe03f */
[----:B------:R-:W-:Y:S01]  /*66f0*/  LEA R41, R5, R39, 0x2 ;  /* 0x0000002705297211 */ /* 0x000fe200078e10ff */
[C---:B------:R-:W-:Y:S01]  /*6700*/  IMAD R153, R7.reuse, 0xe, RZ ;  /* 0x0000000e07997824 */ /* 0x040fe200078e02ff */
[----:B----4-:R-:W-:Y:S01]  /*6710*/  LEA R187, P0, R6, R98, 0x1 ;  /* 0x0000006206bb7211 */ /* 0x010fe200078008ff */
[----:B------:R-:W-:Y:S01]  /*6720*/  IMAD R154, R7, 0xf, RZ ;  /* 0x0000000f079a7824 */ /* 0x000fe200078e02ff */
[----:B------:R-:W-:Y:S01]  /*6730*/  IADD3.X R0, R10, R93, R0, P1, P2 ;  /* 0x0000005d0a007210 */ /* 0x000fe20000fe4400 */
[----:B------:R-:W-:Y:S01]  /*6740*/  IMAD R43, R5, 0x4, R41 ;  /* 0x00000004052b7824 */ /* 0x000fe200078e0229 */
[----:B------:R-:W-:Y:S01]  /*6750*/  LEA.HI.X.SX32 R99, R6, R99, 0x1, P0 ;  /* 0x0000006306637211 */ /* 0x000fe200000f0eff */
[----:B------:R-:W-:Y:S01]  /*6760*/  IMAD R6, R97, 0x80, R9 ;  /* 0x0000008061067824 */ /* 0x000fe200078e0209 */
[CC--:B------:R-:W-:Y:S01]  /*6770*/  LEA R192, P0, R8.reuse, R187.reuse, 0x1 ;  /* 0x000000bb08c07211 */ /* 0x0c0fe200078008ff */
[----:B------:R-:W-:Y:S01]  /*6780*/  IMAD R45, R5, 0x4, R43 ;  /* 0x00000004052d7824 */ /* 0x000fe200078e022b */
[----:B------:R-:W-:Y:S01]  /*6790*/  LEA R190, P1, R9, R187, 0x1 ;  /* 0x000000bb09be7211 */ /* 0x000fe200078208ff */
[----:B------:R-:W-:Y:S01]  /*67a0*/  IMAD.SHL.U32 R155, R7, 0x10, RZ ;  /* 0x00000010079b7824 */ /* 0x000fe200078e00ff */
[-C--:B------:R-:W-:Y:S01]  /*67b0*/  LEA.HI.X.SX32 R193, R8, R99.reuse, 0x1, P0 ;  /* 0x0000006308c17211 */ /* 0x080fe200000f0eff */
[----:B------:R-:W-:Y:S01]  /*67c0*/  IMAD R47, R5, 0x4, R45 ;  /* 0x00000004052f7824 */ /* 0x000fe200078e022d */
[----:B------:R-:W-:Y:S01]  /*67d0*/  LEA R100, P2, R11, R2, 0x1 ;  /* 0x000000020b647211 */ /* 0x000fe200078408ff */
[----:B------:R-:W-:Y:S01]  /*67e0*/  IMAD R8, R97, 0x80, R6 ;  /* 0x0000008061087824 */ /* 0x000fe200078e0206 */
[----:B------:R-:W-:Y:S01]  /*67f0*/  LEA.HI.X.SX32 R191, R9, R99, 0x1, P1 ;  /* 0x0000006309bf7211 */ /* 0x000fe200008f0eff */
[----:B------:R-:W-:Y:S01]  /*6800*/  IMAD R49, R5, 0x4, R47 ;  /* 0x0000000405317824 */ /* 0x000fe200078e022f */
[-C--:B------:R-:W-:Y:S01]  /*6810*/  LEA R188, P0, R6, R187.reuse, 0x1 ;  /* 0x000000bb06bc7211 */ /* 0x080fe200078008ff */
[C---:B------:R-:W-:Y:S01]  /*6820*/  IMAD R156, R7.reuse, 0x11, RZ ;  /* 0x00000011079c7824 */ /* 0x040fe200078e02ff */
[----:B------:R-:W-:Y:S01]  /*6830*/  LEA R186, P1, R8, R187, 0x1 ;  /* 0x000000bb08ba7211 */ /* 0x000fe200078208ff */
[----:B------:R-:W-:Y:S01]  /*6840*/  IMAD R157, R7, 0x12, RZ ;  /* 0x00000012079d7824 */ /* 0x000fe200078e02ff */
[----:B------:R-:W-:Y:S01]  /*6850*/  LEA R51, R5, R49, 0x2 ;  /* 0x0000003105337211 */ /* 0x000fe200078e10ff */
[----:B------:R-:W-:Y:S01]  /*6860*/  IMAD R158, R7, 0x13, RZ ;  /* 0x00000013079e7824 */ /* 0x000fe200078e02ff */
[----:B------:R-:W-:Y:S01]  /*6870*/  LEA.HI.X.SX32 R101, R11, R0, 0x1, P2 ;  /* 0x000000000b657211 */ /* 0x000fe200010f0eff */
[----:B------:R-:W-:Y:S01]  /*6880*/  IMAD R159, R7, 0x14, RZ ;  /* 0x00000014079f7824 */ /* 0x000fe200078e02ff */
[-C--:B------:R-:W-:Y:S01]  /*6890*/  LEA.HI.X.SX32 R189, R6, R99.reuse, 0x1, P0 ;  /* 0x0000006306bd7211 */ /* 0x080fe200000f0eff */
[----:B------:R-:W-:Y:S01]  /*68a0*/  IMAD R53, R5, 0x4, R51 ;  /* 0x0000000405357824 */ /* 0x000fe200078e0233 */
[----:B------:R-:W-:Y:S01]  /*68b0*/  LEA.HI.X.SX32 R187, R8, R99, 0x1, P1 ;  /* 0x0000006308bb7211 */ /* 0x000fe200008f0eff */
[----:B------:R0:W-:Y:S01]  /*68c0*/  STL.64 [R1+0x620], R100 ;  /* 0x0006206401007387 */ /* 0x0001e20000100a00 */
[-C--:B------:R-:W-:Y:S01]  /*68d0*/  LEA R104, P0, R13, R2.reuse, 0x1 ;  /* 0x000000020d687211 */ /* 0x080fe200078008ff */
[----:B------:R-:W-:Y:S01]  /*68e0*/  IMAD R55, R5, 0x4, R53 ;  /* 0x0000000405377824 */ /* 0x000fe200078e0235 */
[----:B------:R-:W-:Y:S01]  /*68f0*/  LEA R102, P1, R15, R2, 0x1 ;  /* 0x000000020f667211 */ /* 0x000fe200078208ff */
[----:B------:R-:W-:Y:S01]  /*6900*/  IMAD R160, R7, 0x15, RZ ;  /* 0x0000001507a07824 */ /* 0x000fe200078e02ff */
[-C--:B------:R-:W-:Y:S01]  /*6910*/  LEA.HI.X.SX32 R105, R13, R0.reuse, 0x1, P0 ;  /* 0x000000000d697211 */ /* 0x080fe200000f0eff */
[----:B------:R-:W-:Y:S01]  /*6920*/  IMAD R57, R5, 0x4, R55 ;  /* 0x0000000405397824 */ /* 0x000fe200078e0237 */
[----:B------:R-:W-:Y:S01]  /*6930*/  LEA.HI.X.SX32 R103, R15, R0, 0x1, P1 ;  /* 0x000000000f677211 */ /* 0x000fe200008f0eff */
[----:B------:R-:W-:Y:S01]  /*6940*/  IMAD R161, R7, 0x16, RZ ;  /* 0x0000001607a17824 */ /* 0x000fe200078e02ff */
[----:B------:R-:W-:Y:S01]  /*6950*/  R2UR UR10, R12 ;  /* 0x000000000c0a72ca */ /* 0x000fe200000e0000 */
[----:B------:R-:W-:Y:S01]  /*6960*/  IMAD R59, R5, 0x4, R57 ;  /* 0x00000004053b7824 */ /* 0x000fe200078e0239 */
[----:B------:R1:W-:Y:S01]  /*6970*/  STL.64 [R1+0x618], R104 ;  /* 0x0006186801007387 */ /* 0x0003e20000100a00 */
[----:B0-----:R-:W-:Y:S01]  /*6980*/  LEA R100, P2, R17, R2, 0x1 ;  /* 0x0000000211647211 */ /* 0x001fe200078408ff */
[----:B------:R-:W-:Y:S01]  /*6990*/  IMAD R162, R7, 0x17, RZ ;  /* 0x0000001707a27824 */ /* 0x000fe200078e02ff */
[----:B------:R-:W-:Y:S01]  /*69a0*/  R2UR UR7, R16 ;  /* 0x00000000100772ca */ /* 0x000fe200000e0000 */
[----:B------:R0:W-:Y:S01]  /*69b0*/  STL.64 [R1+0x610], R102 ;  /* 0x0006106601007387 */ /* 0x0001e20000100a00 */
[----:B------:R-:W-:Y:S01]  /*69c0*/  LEA R61, R5, R59, 0x2 ;  /* 0x0000003b053d7211 */ /* 0x000fe200078e10ff */
[----:B------:R-:W-:Y:S01]  /*69d0*/  IMAD R163, R7, 0x18, RZ ;  /* 0x0000001807a37824 */ /* 0x000fe200078e02ff */
[----:B------:R-:W-:Y:S01]  /*69e0*/  LEA.HI.X.SX32 R101, R17, R0, 0x1, P2 ;  /* 0x0000000011657211 */ /* 0x000fe200010f0eff */
[----:B------:R-:W-:Y:S01]  /*69f0*/  IMAD R164, R7, 0x19, RZ ;  /* 0x0000001907a47824 */ /* 0x000fe200078e02ff */
[----:B------:R-:W-:Y:S01]  /*6a00*/  R2UR UR6, R14 ;  /* 0x000000000e0672ca */ /* 0x000fe200000e0000 */
[----:B------:R-:W-:Y:S01]  /*6a10*/  IMAD R63, R5, 0x4, R61 ;  /* 0x00000004053f7824 */ /* 0x000fe200078e023d */
[----:B------:R-:W-:Y:S01]  /*6a20*/  UMOV UR57, UR10 ;  /* 0x0000000a00397c82 */ /* 0x000fe20008000000 */
[-C--:B-1----:R-:W-:Y:S01]  /*6a30*/  LEA R104, P0, R19, R2.reuse, 0x1 ;  /* 0x0000000213687211 */ /* 0x082fe200078008ff */
[----:B------:R1:W-:Y:S01]  /*6a40*/  STL.64 [R1+0x608], R100 ;  /* 0x0006086401007387 */ /* 0x0003e20000100a00 */
[----:B------:R-:W-:Y:S01]  /*6a50*/  IMAD R65, R5, 0x4, R63 ;  /* 0x0000000405417824 */ /* 0x000fe200078e023f */
[----:B------:R-:W-:Y:S01]  /*6a60*/  UIADD3.64 UR24, UR4, 0xb80, URZ ;  /* 0x00000b8004187897 */ /* 0x000fe2000fffe03f */
[----:B0-----:R-:W-:Y:S01]  /*6a70*/  LEA R102, P1, R21, R2, 0x1 ;  /* 0x0000000215667211 */ /* 0x001fe200078208ff */
[----:B------:R-:W-:Y:S01]  /*6a80*/  IMAD R165, R7, 0x1a, RZ ;  /* 0x0000001a07a57824 */ /* 0x000fe200078e02ff */
[-C--:B------:R-:W-:Y:S01]  /*6a90*/  LEA.HI.X.SX32 R105, R19, R0.reuse, 0x1, P0 ;  /* 0x0000000013697211 */ /* 0x080fe200000f0eff */
[----:B------:R-:W-:Y:S01]  /*6aa0*/  IMAD R166, R7, 0x1b, RZ ;  /* 0x0000001b07a67824 */ /* 0x000fe200078e02ff */
[----:B------:R-:W-:Y:S01]  /*6ab0*/  LEA R67, R5, R65, 0x2 ;  /* 0x0000004105437211 */ /* 0x000fe200078e10ff */
[----:B------:R-:W-:Y:S01]  /*6ac0*/  IMAD R167, R7, 0x1c, RZ ;  /* 0x0000001c07a77824 */ /* 0x000fe200078e02ff */
[----:B------:R-:W-:Y:S01]  /*6ad0*/  LEA.HI.X.SX32 R103, R21, R0, 0x1, P1 ;  /* 0x0000000015677211 */ /* 0x000fe200008f0eff */
[----:B------:R-:W-:Y:S01]  /*6ae0*/  STL.64 [R1+0x600], R104 ;  /* 0x0006006801007387 */ /* 0x000fe20000100a00 */
[----:B------:R-:W-:Y:S01]  /*6af0*/  IMAD R168, R7, 0x1d, RZ ;  /* 0x0000001d07a87824 */ /* 0x000fe200078e02ff */
[----:B-1----:R-:W-:Y:S01]  /*6b00*/  LEA R100, P2, R23, R2, 0x1 ;  /* 0x0000000217647211 */ /* 0x002fe200078408ff */
[----:B------:R-:W-:Y:S01]  /*6b10*/  IMAD R69, R5, 0x4, R67 ;  /* 0x0000000405457824 */ /* 0x000fe200078e0243 */
[----:B------:R0:W-:Y:S01]  /*6b20*/  STL.64 [R1+0x5f8], R102 ;  /* 0x0005f86601007387 */ /* 0x0001e20000100a00 */
[----:B------:R-:W-:Y:S01]  /*6b30*/  IMAD R169, R7, 0x1e, RZ ;  /* 0x0000001e07a97824 */ /* 0x000fe200078e02ff */
[----:B------:R-:W-:Y:S01]  /*6b40*/  LEA.HI.X.SX32 R101, R23, R0, 0x1, P2 ;  /* 0x0000000017657211 */ /* 0x000fe200010f0eff */
[----:B------:R-:W-:Y:S01]  /*6b50*/  IMAD R71, R5, 0x4, R69 ;  /* 0x0000000405477824 */ /* 0x000fe200078e0245 */
[----:B------:R-:W-:Y:S01]  /*6b60*/  LEA R20, P2, R29, R2, 0x1 ;  /* 0x000000021d147211 */ /* 0x000fe200078408ff */
[----:B------:R-:W-:Y:S01]  /*6b70*/  IMAD R171, R7, 0x1f, RZ ;  /* 0x0000001f07ab7824 */ /* 0x000fe200078e02ff */
[----:B------:R-:W-:Y:S01]  /*6b80*/  UMOV UR56, UR6 ;  /* 0x0000000600387c82 */ /* 0x000fe20008000000 */
[----:B------:R1:W-:Y:S01]  /*6b90*/  STL.64 [R1+0x5f0], R100 ;  /* 0x0005f06401007387 */ /* 0x0003e20000100a00 */
[----:B------:R-:W-:Y:S01]  /*6ba0*/  LEA R73, R5, R71, 0x2 ;  /* 0x0000004705497211 */ /* 0x000fe200078e10ff */
[----:B------:R-:W-:Y:S01]  /*6bb0*/  UIADD3.64 UR10, UR6, 0x2, URZ ;  /* 0x00000002060a7897 */ /* 0x000fe2000fffe03f */
[----:B------:R-:W-:Y:S01]  /*6bc0*/  LEA.HI.X.SX32 R21, R29, R0, 0x1, P2 ;  /* 0x000000001d157211 */ /* 0x000fe200010f0eff */
[----:B------:R-:W-:Y:S01]  /*6bd0*/  UIADD3.64 UR14, UR6, 0x4, URZ ;  /* 0x00000004060e7897 */ /* 0x000fe2000fffe03f */
[-C--:B0-----:R-:W-:Y:S01]  /*6be0*/  LEA R102, P0, R25, R2.reuse, 0x1 ;  /* 0x0000000219667211 */ /* 0x081fe200078008ff */
[----:B------:R-:W-:Y:S01]  /*6bf0*/  IMAD R75, R5, 0x4, R73 ;  /* 0x00000004054b7824 */ /* 0x000fe200078e0249 */
[----:B------:R-:W-:Y:S01]  /*6c00*/  LEA R24, P2, R35, R2, 0x1 ;  /* 0x0000000223187211 */ /* 0x000fe200078408ff */
[----:B------:R-:W-:Y:S01]  /*6c10*/  STL.64 [R1+0x5d8], R20 ;  /* 0x0005d81401007387 */ /* 0x000fe20000100a00 */
[----:B------:R-:W-:Y:S01]  /*6c20*/  LEA.HI.X.SX32 R103, R25, R0, 0x1, P0 ;  /* 0x0000000019677211 */ /* 0x000fe200000f0eff */
[----:B------:R-:W-:Y:S01]  /*6c30*/  UIADD3.64 UR18, UR6, 0xfe, URZ ;  /* 0x000000fe06127897 */ /* 0x000fe2000fffe03f */
[----:B------:R-:W-:Y:S01]  /*6c40*/  LEA R77, R5, R75, 0x2 ;  /* 0x0000004b054d7211 */ /* 0x000fe200078e10ff */
[----:B------:R-:W-:Y:S01]  /*6c50*/  UIADD3.64 UR58, UR56, 0x3fe, URZ ;  /* 0x000003fe383a7897 */ /* 0x000fe2000fffe03f */
[----:B-1----:R-:W-:Y:S01]  /*6c60*/  LEA R100, P1, R27, R2, 0x1 ;  /* 0x000000021b647211 */ /* 0x002fe200078208ff */
[----:B------:R0:W-:Y:S01]  /*6c70*/  STL.64 [R1+0x5e8], R102 ;  /* 0x0005e86601007387 */ /* 0x0001e20000100a00 */
[-C--:B------:R-:W-:Y:S01]  /*6c80*/  LEA.HI.X.SX32 R25, R35, R0.reuse, 0x1, P2 ;  /* 0x0000000023197211 */ /* 0x080fe200010f0eff */
[----:B------:R-:W-:Y:S01]  /*6c90*/  IMAD R79, R5, 0x4, R77 ;  /* 0x00000004054f7824 */ /* 0x000fe200078e024d */
[----:B------:R-:W-:-:S02]  /*6ca0*/  LEA.HI.X.SX32 R101, R27, R0, 0x1, P1 ;  /* 0x000000001b657211 */ /* 0x000fc400008f0eff */
[----:B------:R-:W-:Y:S02]  /*6cb0*/  CS2R R104, SRZ ;  /* 0x0000000000687805 */ /* 0x000fe4000001ff00 */
[-C--:B------:R-:W-:Y:S01]  /*6cc0*/  LEA R26, P1, R33, R2.reuse, 0x1 ;  /* 0x00000002211a7211 */ /* 0x080fe200078208ff */
[----:B------:R-:W-:Y:S01]  /*6cd0*/  IMAD R81, R5, 0x4, R79 ;  /* 0x0000000405517824 */ /* 0x000fe200078e024f */
[----:B------:R-:W-:Y:S01]  /*6ce0*/  LEA R28, P2, R41, R2, 0x1 ;  /* 0x00000002291c7211 */ /* 0x000fe200078408ff */
[----:B------:R1:W-:Y:S01]  /*6cf0*/  STL.64 [R1+0x5e0], R100 ;  /* 0x0005e06401007387 */ /* 0x0003e20000100a00 */
[-C--:B------:R-:W-:Y:S01]  /*6d00*/  LEA.HI.X.SX32 R27, R33, R0.reuse, 0x1, P1 ;  /* 0x00000000211b7211 */ /* 0x080fe200008f0eff */
[----:B------:R-:W-:Y:S01]  /*6d10*/  IMAD R83, R5, 0x4, R81 ;  /* 0x0000000405537824 */ /* 0x000fe200078e0251 */
[----:B------:R-:W-:Y:S01]  /*6d20*/  LEA.HI.X.SX32 R29, R41, R0, 0x1, P2 ;  /* 0x00000000291d7211 */ /* 0x000fe200010f0eff */
[----:B------:R-:W-:Y:S01]  /*6d30*/  STL.64 [R1+0x5c0], R24 ;  /* 0x0005c01801007387 */ /* 0x000fe20000100a00 */
[----:B------:R-:W-:Y:S01]  /*6d40*/  LEA R30, P1, R39, R2, 0x1 ;  /* 0x00000002271e7211 */ /* 0x000fe200078208ff */
[----:B------:R-:W-:Y:S01]  /*6d50*/  IMAD R85, R5, 0x4, R83 ;  /* 0x0000000405557824 */ /* 0x000fe200078e0253 */
[----:B0-----:R-:W-:Y:S01]  /*6d60*/  CS2R R102, SRZ ;  /* 0x0000000000667805 */ /* 0x001fe2000001ff00 */
[----:B------:R-:W-:-:S02]  /*6d70*/  UIADD3.64 UR28, UR4, 0xc00, URZ ;  /* 0x00000c00041c7897 */ /* 0x000fc4000fffe03f */
[----:B------:R-:W-:Y:S01]  /*6d80*/  IMAD R87, R5, 0x4, R85 ;  /* 0x0000000405577824 */ /* 0x000fe200078e0255 */
[----:B------:R-:W-:Y:S01]  /*6d90*/  UIADD3.64 UR32, UR4, 0xc80, URZ ;  /* 0x00000c8004207897 */ /* 0x000fe2000fffe03f */
[----:B-1----:R-:W-:Y:S01]  /*6da0*/  LEA R100, P0, R31, R2, 0x1 ;  /* 0x000000021f647211 */ /* 0x002fe200078008ff */
[----:B------:R-:W-:Y:S01]  /*6db0*/  UIADD3.64 UR36, UR4, 0xd00, URZ ;  /* 0x00000d0004247897 */ /* 0x000fe2000fffe03f */
[----:B------:R-:W-:Y:S01]  /*6dc0*/  IMAD R89, R5, 0x4, R87 ;  /* 0x0000000405597824 */ /* 0x000fe200078e0257 */
[----:B------:R-:W-:Y:S01]  /*6dd0*/  UIADD3.64 UR40, UR4, 0xd80, URZ ;  /* 0x00000d8004287897 */ /* 0x000fe2000fffe03f */
[----:B------:R-:W-:Y:S01]  /*6de0*/  LEA.HI.X.SX32 R101, R31, R0, 0x1, P0 ;  /* 0x000000001f657211 */ /* 0x000fe200000f0eff */
[----:B------:R-:W-:Y:S01]  /*6df0*/  UIADD3.64 UR44, UR4, 0xe00, URZ ;  /* 0x00000e00042c7897 */ /* 0x000fe2000fffe03f */
[----:B------:R-:W-:Y:S01]  /*6e00*/  IMAD R91, R5, 0x4, R89 ;  /* 0x00000004055b7824 */ /* 0x000fe200078e0259 */
[----:B------:R-:W-:Y:S01]  /*6e10*/  LEA R32, P0, R37, R2, 0x1 ;  /* 0x0000000225207211 */ /* 0x000fe200078008ff */
[----:B------:R-:W-:Y:S01]  /*6e20*/  UIADD3.64 UR48, UR4, 0xe80, URZ ;  /* 0x00000e8004307897 */ /* 0x000fe2000fffe03f */
[----:B------:R0:W-:Y:S01]  /*6e30*/  STL.64 [R1+0x5d0], R100 ;  /* 0x0005d06401007387 */ /* 0x0001e20000100a00 */
[----:B------:R-:W-:Y:S01]  /*6e40*/  IMAD R93, R5, 0x4, R91 ;  /* 0x00000004055d7824 */ /* 0x000fe200078e025b */
[----:B------:R-:W-:Y:S01]  /*6e50*/  LEA.HI.X.SX32 R33, R37, R0, 0x1, P0 ;  /* 0x0000000025217211 */ /* 0x000fe200000f0eff */
[----:B------:R-:W-:Y:S01]  /*6e60*/  UIADD3.64 UR52, UR4, 0xf00, URZ ;  /* 0x00000f0004347897 */ /* 0x000fe2000fffe03f */
[----:B------:R-:W-:Y:S01]  /*6e70*/  STL.64 [R1+0x5c8], R26 ;  /* 0x0005c81a01007387 */ /* 0x000fe20000100a00 */
[----:B------:R-:W-:Y:S01]  /*6e80*/  IMAD R95, R5, 0x4, R93 ;  /* 0x00000004055f7824 */ /* 0x000fe200078e025d */
[----:B------:R-:W-:Y:S01]  /*6e90*/  LEA R36, P0, R43, R2, 0x1 ;  /* 0x000000022b247211 */ /* 0x000fe200078008ff */
[----:B------:R-:W-:Y:S01]  /*6ea0*/  UIADD3.64 UR22, UR6, 0x504, URZ ;  /* 0x0000050406167897 */ /* 0x000fe2000fffe03f */
[----:B------:R-:W-:Y:S01]  /*6eb0*/  STL.64 [R1+0x5a8], R28 ;  /* 0x0005a81c01007387 */ /* 0x000fe20000100a00 */
[-C--:B------:R-:W-:Y:S01]  /*6ec0*/  LEA.HI.X.SX32 R31, R39, R0.reuse, 0x1, P1 ;  /* 0x00000000271f7211 */ /* 0x080fe200008f0eff */
[----:B------:R-:W-:Y:S01]  /*6ed0*/  UIADD3.64 UR26, UR6, 0x5fe, URZ ;  /* 0x000005fe061a7897 */ /* 0x000fe2000fffe03f */
[----:B------:R-:W-:Y:S01]  /*6ee0*/  LEA R9, R5, R95, 0x2 ;  /* 0x0000005f05097211 */ /* 0x000fe200078e10ff */
[----:B------:R1:W-:Y:S01]  /*6ef0*/  STL.64 [R1+0x5b8], R32 ;  /* 0x0005b82001007387 */ /* 0x0003e20000100a00 */
[----:B------:R-:W-:-:S02]  /*6f00*/  LEA.HI.X.SX32 R37, R43, R0, 0x1, P0 ;  /* 0x000000002b257211 */ /* 0x000fc400000f0eff */
[----:B0-----:R-:W-:Y:S02]  /*6f10*/  CS2R R100, SRZ ;  /* 0x0000000000647805 */ /* 0x001fe4000001ff00 */
[-C--:B------:R-:W-:Y:S01]  /*6f20*/  LEA R34, P1, R45, R2.reuse, 0x1 ;  /* 0x000000022d227211 */ /* 0x080fe200078208ff */
[----:B------:R-:W-:Y:S01]  /*6f30*/  IMAD R97, R5, 0x4, R9 ;  /* 0x0000000405617824 */ /* 0x000fe200078e0209 */
[----:B------:R-:W-:Y:S01]  /*6f40*/  STL.64 [R1+0x5b0], R30 ;  /* 0x0005b01e01007387 */ /* 0x000fe20000100a00 */
[----:B------:R-:W-:Y:S01]  /*6f50*/  LEA R40, P0, R49, R2, 0x1 ;  /* 0x0000000231287211 */ /* 0x000fe200078008ff */
[----:B------:R-:W-:Y:S01]  /*6f60*/  UIADD3.64 UR30, UR6, 0x600, URZ ;  /* 0x00000600061e7897 */ /* 0x000fe2000fffe03f */
[----:B------:R-:W-:Y:S01]  /*6f70*/  IMAD R99, R5, 0x4, R97 ;  /* 0x0000000405637824 */ /* 0x000fe200078e0261 */
[-C--:B------:R-:W-:Y:S01]  /*6f80*/  LEA.HI.X.SX32 R35, R45, R0.reuse, 0x1, P1 ;  /* 0x000000002d237211 */ /* 0x080fe200008f0eff */
[----:B------:R-:W-:Y:S01]  /*6f90*/  UIADD3.64 UR34, UR6, 0x602, URZ ;  /* 0x0000060206227897 */ /* 0x000fe2000fffe03f */
[----:B------:R-:W-:Y:S01]  /*6fa0*/  LEA.HI.X.SX32 R41, R49, R0, 0x1, P0 ;  /* 0x0000000031297211 */ /* 0x000fe200000f0eff */
[----:B------:R-:W-:Y:S01]  /*6fb0*/  IMAD R11, R5, 0x4, R99 ;  /* 0x00000004050b7824 */ /* 0x000fe200078e0263 */
[-C--:B-1----:R-:W-:Y:S01]  /*6fc0*/  LEA R32, P2, R47, R2.reuse, 0x1 ;  /* 0x000000022f207211 */ /* 0x082fe200078408ff */
[----:B------:R-:W-:Y:S01]  /*6fd0*/  UIADD3.64 UR38, UR6, 0x604, URZ ;  /* 0x0000060406267897 */ /* 0x000fe2000fffe03f */
[----:B------:R-:W-:Y:S01]  /*6fe0*/  LEA R38, P1, R51, R2, 0x1 ;  /* 0x0000000233267211 */ /* 0x000fe200078208ff */
[----:B------:R-:W-:Y:S01]  /*6ff0*/  IMAD R13, R5, 0x4, R11 ;  /* 0x00000004050d7824 */ /* 0x000fe200078e020b */
[----:B------:R-:W-:Y:S01]  /*7000*/  LEA.HI.X.SX32 R33, R47, R0, 0x1, P2 ;  /* 0x000000002f217211 */ /* 0x000fe200010f0eff */
[----:B------:R-:W-:Y:S01]  /*7010*/  UIADD3.64 UR42, UR6, 0x6fe, URZ ;  /* 0x000006fe062a7897 */ /* 0x000fe2000fffe03f */
[----:B------:R-:W-:Y:S01]  /*7020*/  LEA R44, P0, R55, R2, 0x1 ;  /* 0x00000002372c7211 */ /* 0x000fe200078008ff */
[----:B------:R-:W-:Y:S01]  /*7030*/  UIADD3.64 UR46, UR6, 0x700, URZ ;  /* 0x00000700062e7897 */ /* 0x000fe2000fffe03f */
[----:B------:R-:W-:Y:S01]  /*7040*/  LEA R15, R5, R13, 0x2 ;  /* 0x0000000d050f7211 */ /* 0x000fe200078e10ff */
[----:B------:R-:W-:Y:S01]  /*7050*/  STL.64 [R1+0x590], R32 ;  /* 0x0005902001007387 */ /* 0x000fe20000100a00 */
[-C--:B------:R-:W-:Y:S01]  /*7060*/  LEA.HI.X.SX32 R39, R51, R0.reuse, 0x1, P1 ;  /* 0x0000000033277211 */ /* 0x080fe200008f0eff */
[----:B------:R-:W-:Y:S01]  /*7070*/  UIADD3.64 UR50, UR6, 0x702, URZ ;  /* 0x0000070206327897 */ /* 0x000fe2000fffe03f */
[----:B------:R-:W-:Y:S01]  /*7080*/  LEA.HI.X.SX32 R45, R55, R0, 0x1, P0 ;  /* 0x00000000372d7211 */ /* 0x000fe200000f0eff */
[----:B------:R0:W-:Y:S01]  /*7090*/  STL.64 [R1+0x5a0], R36 ;  /* 0x0005a02401007387 */ /* 0x0001e20000100a00 */
[----:B------:R-:W-:Y:S01]  /*70a0*/  IMAD R17, R5, 0x4, R15 ;  /* 0x0000000405117824 */ /* 0x000fe200078e020f */
[-C--:B------:R-:W-:Y:S01]  /*70b0*/  LEA R42, P1, R57, R2.reuse, 0x1 ;  /* 0x00000002392a7211 */ /* 0x080fe200078208ff */
[----:B------:R-:W-:Y:S01]  /*70c0*/  UIADD3.64 UR54, UR6, 0x704, URZ ;  /* 0x0000070406367897 */ /* 0x000fe2000fffe03f */
[----:B------:R-:W-:Y:S01]  /*70d0*/  STL.64 [R1+0x598], R34 ;  /* 0x0005982201007387 */ /* 0x000fe20000100a00 */
[----:B------:R-:W-:Y:S01]  /*70e0*/  IMAD R19, R5, 0x4, R17 ;  /* 0x0000000405137824 */ /* 0x000fe200078e0211 */
[----:B------:R-:W-:-:S02]  /*70f0*/  LEA R48, P0, R61, R2, 0x1 ;  /* 0x000000023d307211 */ /* 0x000fc400078008ff */
[-C--:B------:R-:W-:Y:S01]  /*7100*/  LEA.HI.X.SX32 R43, R57, R0.reuse, 0x1, P1 ;  /* 0x00000000392b7211 */ /* 0x080fe200008f0eff */
[----:B------:R-:W-:Y:S01]  /*7110*/  IMAD R21, R5, 0x4, R19 ;  /* 0x0000000405157824 */ /* 0x000fe200078e0213 */
[----:B------:R-:W-:Y:S02]  /*7120*/  LEA.HI.X.SX32 R49, R61, R0, 0x1, P0 ;  /* 0x000000003d317211 */ /* 0x000fe400000f0eff */
[-C--:B0-----:R-:W-:Y:S01]  /*7130*/  LEA R36, P2, R53, R2.reuse, 0x1 ;  /* 0x0000000235247211 */ /* 0x081fe200078408ff */
[----:B------:R-:W-:Y:S01]  /*7140*/  IMAD R23, R5, 0x4, R21 ;  /* 0x0000000405177824 */ /* 0x000fe200078e0215 */
[----:B------:R-:W-:Y:S02]  /*7150*/  LEA R46, P1, R63, R2, 0x1 ;  /* 0x000000023f2e7211 */ /* 0x000fe400078208ff */
[----:B------:R-:W-:Y:S02]  /*7160*/  LEA.HI.X.SX32 R37, R53, R0, 0x1, P2 ;  /* 0x0000000035257211 */ /* 0x000fe400010f0eff */
[----:B------:R-:W-:-:S02]  /*7170*/  LEA R25, R5, R23, 0x2 ;  /* 0x0000001705197211 */ /* 0x000fc400078e10ff */
[----:B------:R-:W-:Y:S01]  /*7180*/  LEA R52, P0, R67, R2, 0x1 ;  /* 0x0000000243347211 */ /* 0x000fe200078008ff */
[----:B------:R-:W-:Y:S01]  /*7190*/  STL.64 [R1+0x578], R36 ;  /* 0x0005782401007387 */ /* 0x000fe20000100a00 */
[-C--:B------:R-:W-:Y:S01]  /*71a0*/  LEA.HI.X.SX32 R47, R63, R0.reuse, 0x1, P1 ;  /* 0x000000003f2f7211 */ /* 0x080fe200008f0eff */
[----:B------:R-:W-:Y:S01]  /*71b0*/  IMAD R27, R5, 0x4, R25 ;  /* 0x00000004051b7824 */ /* 0x000fe200078e0219 */
[----:B------:R-:W-:Y:S01]  /*71c0*/  LEA.HI.X.SX32 R53, R67, R0, 0x1, P0 ;  /* 0x0000000043357211 */ /* 0x000fe200000f0eff */
[----:B------:R0:W-:Y:S01]  /*71d0*/  STL.64 [R1+0x588], R40 ;  /* 0x0005882801007387 */ /* 0x0001e20000100a00 */
[-C--:B------:R-:W-:Y:S01]  /*71e0*/  LEA R50, P1, R69, R2.reuse, 0x1 ;  /* 0x0000000245327211 */ /* 0x080fe200078208ff */
[----:B------:R-:W-:Y:S01]  /*71f0*/  IMAD R29, R5, 0x4, R27 ;  /* 0x00000004051d7824 */ /* 0x000fe200078e021b */
[----:B------:R-:W-:Y:S01]  /*7200*/  LEA R56, P0, R73, R2, 0x1 ;  /* 0x0000000249387211 */ /* 0x000fe200078008ff */
[----:B------:R1:W-:Y:S01]  /*7210*/  STL.64 [R1+0x580], R38 ;  /* 0x0005802601007387 */ /* 0x0003e20000100a00 */
[-C--:B------:R-:W-:Y:S01]  /*7220*/  LEA.HI.X.SX32 R51, R69, R0.reuse, 0x1, P1 ;  /* 0x0000000045337211 */ /* 0x080fe200008f0eff */
[----:B------:R-:W-:Y:S01]  /*7230*/  IMAD R31, R5, 0x4, R29 ;  /* 0x00000004051f7824 */ /* 0x000fe200078e021d */
[----:B------:R-:W-:-:S02]  /*7240*/  LEA.HI.X.SX32 R57, R73, R0, 0x1, P0 ;  /* 0x0000000049397211 */ /* 0x000fc400000f0eff */
[-C--:B------:R-:W-:Y:S01]  /*7250*/  LEA R54, P1, R75, R2.reuse, 0x1 ;  /* 0x000000024b367211 */ /* 0x080fe200078208ff */
[----:B------:R-:W-:Y:S01]  /*7260*/  IMAD R33, R5, 0x4, R31 ;  /* 0x0000000405217824 */ /* 0x000fe200078e021f */
[-C--:B------:R-:W-:Y:S02]  /*7270*/  LEA R60, P0, R79, R2.reuse, 0x1 ;  /* 0x000000024f3c7211 */ /* 0x080fe400078008ff */
[----:B0-----:R-:W-:Y:S02]  /*7280*/  LEA R40, P2, R59, R2, 0x1 ;  /* 0x000000023b287211 */ /* 0x001fe400078408ff */
[----:B------:R-:W-:Y:S02]  /*7290*/  LEA R35, R5, R33, 0x2 ;  /* 0x0000002105237211 */ /* 0x000fe400078e10ff */
[-C--:B------:R-:W-:Y:S02]  /*72a0*/  LEA.HI.X.SX32 R41, R59, R0.reuse, 0x1, P2 ;  /* 0x000000003b297211 */ /* 0x080fe400010f0eff */
[-C--:B------:R-:W-:Y:S01]  /*72b0*/  LEA.HI.X.SX32 R55, R75, R0.reuse, 0x1, P1 ;  /* 0x000000004b377211 */ /* 0x080fe200008f0eff */
[----:B------:R-:W-:Y:S01]  /*72c0*/  IMAD R37, R5, 0x4, R35 ;  /* 0x0000000405257824 */ /* 0x000fe200078e0223 */
[----:B------:R-:W-:Y:S01]  /*72d0*/  LEA.HI.X.SX32 R61, R79, R0, 0x1, P0 ;  /* 0x000000004f3d7211 */ /* 0x000fe200000f0eff */
[----:B------:R0:W-:Y:S01]  /*72e0*/  STL.64 [R1+0x560], R40 ;  /* 0x0005602801007387 */ /* 0x0001e20000100a00 */
[-C--:B------:R-:W-:Y:S01]  /*72f0*/  LEA R58, P1, R81, R2.reuse, 0x1 ;  /* 0x00000002513a7211 */ /* 0x080fe200078208ff */
[----:B-1----:R-:W-:Y:S01]  /*7300*/  IMAD R39, R5, 0x4, R37 ;  /* 0x0000000405277824 */ /* 0x002fe200078e0225 */
[----:B------:R-:W-:Y:S01]  /*7310*/  LEA R64, P0, R85, R2, 0x1 ;  /* 0x0000000255407211 */ /* 0x000fe200078008ff */
[----:B------:R1:W-:Y:S01]  /*7320*/  STL.64 [R1+0x570], R44 ;  /* 0x0005702c01007387 */ /* 0x0003e20000100a00 */
[----:B------:R-:W-:-:S02]  /*7330*/  LEA.HI.X.SX32 R59, R81, R0, 0x1, P1 ;  /* 0x00000000513b7211 */ /* 0x000fc400008f0eff */
[----:B------:R-:W-:Y:S02]  /*7340*/  CS2R R78, SRZ ;  /* 0x00000000004e7805 */ /* 0x000fe4000001ff00 */
[C---:B------:R-:W-:Y:S01]  /*7350*/  LEA R62, P1, R87.reuse, R2, 0x1 ;  /* 0x00000002573e7211 */ /* 0x040fe200078208ff */
[----:B------:R2:W-:Y:S01]  /*7360*/  STL.64 [R1+0x568], R42 ;  /* 0x0005682a01007387 */ /* 0x0005e20000100a00 */
[----:B------:R-:W-:Y:S02]  /*7370*/  CS2R R80, SRZ ;  /* 0x0000000000507805 */ /* 0x000fe4000001ff00 */
[----:B------:R-:W-:Y:S01]  /*7380*/  LEA.HI.X.SX32 R63, R87, R0, 0x1, P1 ;  /* 0x00000000573f7211 */ /* 0x000fe200008f0eff */
[----:B0-----:R-:W-:Y:S01]  /*7390*/  IMAD R41, R5, 0x4, R39 ;  /* 0x0000000405297824 */ /* 0x001fe200078e0227 */
[----:B------:R-:W-:Y:S02]  /*73a0*/  LEA R66, P1, R93, R2, 0x1 ;  /* 0x000000025d427211 */ /* 0x000fe400078208ff */
[----:B------:R-:W-:-:S02]  /*73b0*/  CS2R R86, SRZ ;  /* 0x0000000000567805 */ /* 0x000fc4000001ff00 */
[----:B-1----:R-:W-:Y:S02]  /*73c0*/  LEA R44, P2, R65, R2, 0x1 ;  /* 0x00000002412c7211 */ /* 0x002fe400078408ff */
[-C--:B------:R-:W-:Y:S02]  /*73d0*/  LEA.HI.X.SX32 R67, R93, R0.reuse, 0x1, P1 ;  /* 0x000000005d437211 */ /* 0x080fe400008f0eff */
[----:B------:R-:W-:Y:S02]  /*73e0*/  CS2R R92, SRZ ;  /* 0x00000000005c7805 */ /* 0x000fe4000001ff00 */
[-C--:B------:R-:W-:Y:S01]  /*73f0*/  LEA.HI.X.SX32 R45, R65, R0.reuse, 0x1, P2 ;  /* 0x00000000412d7211 */ /* 0x080fe200010f0eff */
[----:B--2---:R-:W-:Y:S01]  /*7400*/  IMAD R43, R5, 0x4, R41 ;  /* 0x00000004052b7824 */ /* 0x004fe200078e0229 */
[----:B------:R-:W-:Y:S02]  /*7410*/  LEA.HI.X.SX32 R65, R85, R0, 0x1, P0 ;  /* 0x0000000055417211 */ /* 0x000fe400000f0eff */
[----:B------:R-:W-:-:S02]  /*7420*/  CS2R R84, SRZ ;  /* 0x0000000000547805 */ /* 0x000fc4000001ff00 */
[-C--:B------:R-:W-:Y:S01]  /*7430*/  LEA R68, P0, R91, R2.reuse, 0x1 ;  /* 0x000000025b447211 */ /* 0x080fe200078008ff */
[----:B------:R0:W-:Y:S01]  /*7440*/  STL.64 [R1+0x548], R44 ;  /* 0x0005482c01007387 */ /* 0x0001e20000100a00 */
[----:B------:R-:W-:Y:S02]  /*7450*/  LEA R70, P1, R97, R2, 0x1 ;  /* 0x0000000261467211 */ /* 0x000fe400078208ff */
[----:B------:R-:W-:Y:S01]  /*7460*/  LEA.HI.X.SX32 R69, R91, R0, 0x1, P0 ;  /* 0x000000005b457211 */ /* 0x000fe200000f0eff */
[----:B------:R1:W-:Y:S01]  /*7470*/  STL.64 [R1+0x558], R48 ;  /* 0x0005583001007387 */ /* 0x0003e20000100a00 */
[C---:B------:R-:W-:Y:S02]  /*7480*/  LEA R72, P0, R9.reuse, R2, 0x1 ;  /* 0x0000000209487211 */ /* 0x040fe400078008ff */
[----:B------:R-:W-:Y:S01]  /*7490*/  CS2R R90, SRZ ;  /* 0x00000000005a7805 */ /* 0x000fe2000001ff00 */
[----:B------:R2:W-:Y:S01]  /*74a0*/  STL.64 [R1+0x550], R46 ;  /* 0x0005502e01007387 */ /* 0x0005e20000100a00 */
[----:B------:R-:W-:-:S02]  /*74b0*/  LEA.HI.X.SX32 R73, R9, R0, 0x1, P0 ;  /* 0x0000000009497211 */ /* 0x000fc400000f0eff */
[----:B------:R-:W-:Y:S02]  /*74c0*/  LEA R74, P0, R11, R2, 0x1 ;  /* 0x000000020b4a7211 */ /* 0x000fe400078008ff */
[----:B0-----:R-:W-:Y:S02]  /*74d0*/  LEA R45, R5, R43, 0x2 ;  /* 0x0000002b052d7211 */ /* 0x001fe400078e10ff */
[----:B------:R-:W-:Y:S02]  /*74e0*/  LEA.HI.X.SX32 R75, R11, R0, 0x1, P0 ;  /* 0x000000000b4b7211 */ /* 0x000fe400000f0eff */
[----:B-1----:R-:W-:Y:S01]  /*74f0*/  LEA R48, P2, R71, R2, 0x1 ;  /* 0x0000000247307211 */ /* 0x002fe200078408ff */
[----:B--2---:R-:W-:-:S03]  /*7500*/  IMAD R47, R5, 0x4, R45 ;  /* 0x00000004052f7824 */ /* 0x004fc600078e022d */
[-C--:B------:R-:W-:Y:S02]  /*7510*/  LEA.HI.X.SX32 R49, R71, R0.reuse, 0x1, P2 ;  /* 0x0000000047317211 */ /* 0x080fe400010f0eff */
[----:B------:R-:W-:Y:S02]  /*7520*/  LEA.HI.X.SX32 R71, R97, R0, 0x1, P1 ;  /* 0x0000000061477211 */ /* 0x000fe400008f0eff */
[----:B------:R-:W-:Y:S01]  /*7530*/  CS2R R96, SRZ ;  /* 0x0000000000607805 */ /* 0x000fe2000001ff00 */
[----:B------:R0:W-:Y:S04]  /*7540*/  STL.64 [R1+0x530], R48 ;  /* 0x0005303001007387 */ /* 0x0001e80000100a00 */
[----:B------:R1:W-:Y:S04]  /*7550*/  STL.64 [R1+0x540], R52 ;  /* 0x0005403401007387 */ /* 0x0003e80000100a00 */
[----:B------:R2:W-:Y:S01]  /*7560*/  STL.64 [R1+0x538], R50 ;  /* 0x0005383201007387 */ /* 0x0005e20000100a00 */
[----:B0-----:R-:W-:Y:S01]  /*7570*/  IMAD R49, R5, 0x4, R47 ;  /* 0x0000000405317824 */ /* 0x001fe200078e022f */
[----:B-1----:R-:W-:-:S04]  /*7580*/  LEA R52, P2, R77, R2, 0x1 ;  /* 0x000000024d347211 */ /* 0x002fc800078408ff */
[----:B------:R-:W-:Y:S01]  /*7590*/  LEA.HI.X.SX32 R53, R77, R0, 0x1, P2 ;  /* 0x000000004d357211 */ /* 0x000fe200010f0eff */
[----:B--2---:R-:W-:Y:S01]  /*75a0*/  IMAD R51, R5, 0x4, R49 ;  /* 0x0000000405337824 */ /* 0x004fe200078e0231 */
[----:B------:R-:W-:-:S03]  /*75b0*/  CS2R R76, SRZ ;  /* 0x00000000004c7805 */ /* 0x000fc6000001ff00 */
[----:B------:R0:W-:Y:S04]  /*75c0*/  STL.64 [R1+0x518], R52 ;  /* 0x0005183401007387 */ /* 0x0001e80000100a00 */
[----:B------:R1:W-:Y:S04]  /*75d0*/  STL.64 [R1+0x528], R56 ;  /* 0x0005283801007387 */ /* 0x0003e80000100a00 */
[----:B------:R2:W-:Y:S01]  /*75e0*/  STL.64 [R1+0x520], R54 ;  /* 0x0005203601007387 */ /* 0x0005e20000100a00 */
[----:B0-----:R-:W-:Y:S01]  /*75f0*/  IMAD R53, R5, 0x4, R51 ;  /* 0x0000000405357824 */ /* 0x001fe200078e0233 */
[----:B-1----:R-:W-:-:S04]  /*7600*/  LEA R56, P2, R83, R2, 0x1 ;  /* 0x0000000253387211 */ /* 0x002fc800078408ff */
[----:B------:R-:W-:Y:S02]  /*7610*/  LEA.HI.X.SX32 R57, R83, R0, 0x1, P2 ;  /* 0x0000000053397211 */ /* 0x000fe400010f0eff */
[----:B------:R-:W-:Y:S02]  /*7620*/  CS2R R82, SRZ ;  /* 0x0000000000527805 */ /* 0x000fe4000001ff00 */
[C---:B--2---:R-:W-:Y:S01]  /*7630*/  LEA R55, R5.reuse, R53, 0x2 ;  /* 0x0000003505377211 */ /* 0x044fe200078e10ff */
        /* <DEDUP_REMOVED lines=18> */
[----:B------:R2:W-:Y:S04]  /*7760*/  STL.64 [R1+0x4d8], R66 ;  /* 0x0004d84201007387 */ /* 0x0005e80000100a00 */
[----:B------:R3:W-:Y:S01]  /*7770*/  STL.64 [R1+0x4c8], R72 ;  /* 0x0004c84801007387 */ /* 0x0007e20000100a00 */
[----:B0-----:R-:W-:-:S02]  /*7780*/  LEA R65, R5, R63, 0x2 ;  /* 0x0000003f05417211 */ /* 0x001fc400078e10ff */
[C---:B-1----:R-:W-:Y:S01]  /*7790*/  LEA R68, P2, R99.reuse, R2, 0x1 ;  /* 0x0000000263447211 */ /* 0x042fe200078408ff */
[----:B------:R0:W-:Y:S03]  /*77a0*/  STL.64 [R1+0x4c0], R70 ;  /* 0x0004c04601007387 */ /* 0x0001e60000100a00 */
[----:B------:R-:W-:Y:S01]  /*77b0*/  LEA.HI.X.SX32 R69, R99, R0, 0x1, P2 ;  /* 0x0000000063457211 */ /* 0x000fe200010f0eff */
[----:B--2---:R-:W-:Y:S01]  /*77c0*/  IMAD R67, R5, 0x4, R65 ;  /* 0x0000000405437824 */ /* 0x004fe200078e0241 */
[----:B------:R-:W-:Y:S02]  /*77d0*/  CS2R R98, SRZ ;  /* 0x0000000000627805 */ /* 0x000fe4000001ff00 */
[----:B---3--:R-:W-:Y:S01]  /*77e0*/  LEA R72, P1, R13, R2, 0x1 ;  /* 0x000000020d487211 */ /* 0x008fe200078208ff */
[----:B------:R1:W-:Y:S01]  /*77f0*/  STL.64 [R1+0x4b8], R68 ;  /* 0x0004b84401007387 */ /* 0x0003e20000100a00 */
[----:B------:R-:W-:-:S02]  /*7800*/  IMAD R9, R5, 0x4, R67 ;  /* 0x0000000405097824 */ /* 0x000fc400078e0243 */
[----:B------:R-:W-:Y:S01]  /*7810*/  LEA.HI.X.SX32 R73, R13, R0, 0x1, P1 ;  /* 0x000000000d497211 */ /* 0x000fe200008f0eff */
[----:B------:R2:W-:Y:S01]  /*7820*/  STL.64 [R1+0x4b0], R74 ;  /* 0x0004b04a01007387 */ /* 0x0005e20000100a00 */
[----:B0-----:R-:W-:-:S03]  /*7830*/  LEA R70, P2, R15, R2, 0x1 ;  /* 0x000000020f467211 */ /* 0x001fc600078408ff */
[----:B------:R0:W-:Y:S01]  /*7840*/  STL.64 [R1+0x4a8], R72 ;  /* 0x0004a84801007387 */ /* 0x0001e20000100a00 */
[----:B------:R-:W-:Y:S02]  /*7850*/  LEA.HI.X.SX32 R71, R15, R0, 0x1, P2 ;  /* 0x000000000f477211 */ /* 0x000fe400010f0eff */
[----:B------:R-:W-:Y:S01]  /*7860*/  LEA R12, P2, R21, R2, 0x1 ;  /* 0x00000002150c7211 */ /* 0x000fe200078408ff */
[----:B-1----:R-:W-:Y:S02]  /*7870*/  IMAD R69, R5, 0x4, R9 ;  /* 0x0000000405457824 */ /* 0x002fe400078e0209 */
[----:B------:R1:W-:Y:S01]  /*7880*/  STL.64 [R1+0x4a0], R70 ;  /* 0x0004a04601007387 */ /* 0x0003e20000100a00 */
[----:B------:R-:W-:Y:S01]  /*7890*/  LEA.HI.X.SX32 R13, R21, R0, 0x1, P2 ;  /* 0x00000000150d7211 */ /* 0x000fe200010f0eff */
[----:B------:R-:W-:Y:S01]  /*78a0*/  IMAD R11, R5, 0x4, R69 ;  /* 0x00000004050b7824 */ /* 0x000fe200078e0245 */
[----:B--2---:R-:W-:Y:S02]  /*78b0*/  CS2R R74, SRZ ;  /* 0x00000000004a7805 */ /* 0x004fe4000001ff00 */
[----:B0-----:R-:W-:-:S02]  /*78c0*/  LEA R72, P0, R17, R2, 0x1 ;  /* 0x0000000211487211 */ /* 0x001fc400078008ff */
[----:B------:R-:W-:Y:S02]  /*78d0*/  LEA R15, R5, R11, 0x2 ;  /* 0x0000000b050f7211 */ /* 0x000fe400078e10ff */
[----:B------:R-:W-:Y:S02]  /*78e0*/  LEA.HI.X.SX32 R73, R17, R0, 0x1, P0 ;  /* 0x0000000011497211 */ /* 0x000fe400000f0eff */
[----:B-1----:R-:W-:Y:S01]  /*78f0*/  LEA R70, P1, R19, R2, 0x1 ;  /* 0x0000000213467211 */ /* 0x002fe200078208ff */
[----:B------:R-:W-:Y:S02]  /*7900*/  IMAD R17, R5, 0x4, R15 ;  /* 0x0000000405117824 */ /* 0x000fe400078e020f */
[----:B------:R0:W-:Y:S01]  /*7910*/  STL.64 [R1+0x498], R72 ;  /* 0x0004984801007387 */ /* 0x0001e20000100a00 */
[----:B------:R-:W-:Y:S01]  /*7920*/  LEA.HI.X.SX32 R71, R19, R0, 0x1, P1 ;  /* 0x0000000013477211 */ /* 0x000fe200008f0eff */
[----:B------:R-:W-:-:S04]  /*7930*/  IMAD R19, R5, 0x4, R17 ;  /* 0x0000000405137824 */ /* 0x000fc800078e0211 */
[----:B------:R1:W-:Y:S01]  /*7940*/  STL.64 [R1+0x490], R70 ;  /* 0x0004904601007387 */ /* 0x0003e20000100a00 */
[----:B------:R-:W-:-:S03]  /*7950*/  IMAD R21, R5, 0x4, R19 ;  /* 0x0000000405157824 */ /* 0x000fc600078e0213 */
[----:B------:R2:W-:Y:S01]  /*7960*/  STL.64 [R1+0x488], R12 ;  /* 0x0004880c01007387 */ /* 0x0005e20000100a00 */
[----:B0-----:R-:W-:-:S04]  /*7970*/  LEA R72, P0, R23, R2, 0x1 ;  /* 0x0000000217487211 */ /* 0x001fc800078008ff */
[----:B------:R-:W-:Y:S01]  /*7980*/  LEA.HI.X.SX32 R73, R23, R0, 0x1, P0 ;  /* 0x0000000017497211 */ /* 0x000fe200000f0eff */
[----:B------:R-:W-:Y:S01]  /*7990*/  IMAD R23, R5, 0x4, R21 ;  /* 0x0000000405177824 */ /* 0x000fe200078e0215 */
[----:B-1----:R-:W-:-:S03]  /*79a0*/  LEA R70, P1, R25, R2, 0x1 ;  /* 0x0000000219467211 */ /* 0x002fc600078208ff */
[----:B------:R0:W-:Y:S01]  /*79b0*/  STL.64 [R1+0x480], R72 ;  /* 0x0004804801007387 */ /* 0x0001e20000100a00 */
[----:B--2---:R-:W-:Y:S02]  /*79c0*/  LEA R12, P2, R27, R2, 0x1 ;  /* 0x000000021b0c7211 */ /* 0x004fe400078408ff */
[-C--:B------:R-:W-:Y:S02]  /*79d0*/  LEA.HI.X.SX32 R71, R25, R0.reuse, 0x1, P1 ;  /* 0x0000000019477211 */ /* 0x080fe400008f0eff */
[----:B------:R-:W-:Y:S02]  /*79e0*/  LEA.HI.X.SX32 R13, R27, R0, 0x1, P2 ;  /* 0x000000001b0d7211 */ /* 0x000fe400010f0eff */
[C---:B------:R-:W-:Y:S01]  /*79f0*/  LEA R24, P1, R31.reuse, R2, 0x1 ;  /* 0x000000021f187211 */ /* 0x040fe200078208ff */
[----:B------:R1:W-:Y:S03]  /*7a00*/  STL.64 [R1+0x478], R70 ;  /* 0x0004784601007387 */ /* 0x0003e60000100a00 */
[----:B------:R-:W-:Y:S01]  /*7a10*/  LEA.HI.X.SX32 R25, R31, R0, 0x1, P1 ;  /* 0x000000001f197211 */ /* 0x000fe200008f0eff */
[----:B------:R2:W-:Y:S01]  /*7a20*/  STL.64 [R1+0x470], R12 ;  /* 0x0004700c01007387 */ /* 0x0005e20000100a00 */
[----:B------:R-:W-:-:S02]  /*7a30*/  LEA R26, P1, R37, R2, 0x1 ;  /* 0x00000002251a7211 */ /* 0x000fc400078208ff */
[----:B0-----:R-:W-:Y:S01]  /*7a40*/  CS2R R72, SRZ ;  /* 0x0000000000487805 */ /* 0x001fe2000001ff00 */
[----:B------:R0:W-:Y:S01]  /*7a50*/  STL.64 [R1+0x460], R24 ;  /* 0x0004601801007387 */ /* 0x0001e20000100a00 */
[----:B------:R-:W-:Y:S02]  /*7a60*/  LEA.HI.X.SX32 R27, R37, R0, 0x1, P1 ;  /* 0x00000000251b7211 */ /* 0x000fe400008f0eff */
[-C--:B-1----:R-:W-:Y:S02]  /*7a70*/  LEA R70, P0, R29, R2.reuse, 0x1 ;  /* 0x000000021d467211 */ /* 0x082fe400078008ff */
[----:B--2---:R-:W-:Y:S02]  /*7a80*/  LEA R12, P2, R33, R2, 0x1 ;  /* 0x00000002210c7211 */ /* 0x004fe400078408ff */
[-C--:B------:R-:W-:Y:S02]  /*7a90*/  LEA.HI.X.SX32 R71, R29, R0.reuse, 0x1, P0 ;  /* 0x000000001d477211 */ /* 0x080fe400000f0eff */
[----:B------:R-:W-:-:S02]  /*7aa0*/  LEA.HI.X.SX32 R13, R33, R0, 0x1, P2 ;  /* 0x00000000210d7211 */ /* 0x000fc400010f0eff */
[----:B------:R-:W-:Y:S01]  /*7ab0*/  LEA R28, P0, R35, R2, 0x1 ;  /* 0x00000002231c7211 */ /* 0x000fe200078008ff */
[----:B------:R1:W-:Y:S01]  /*7ac0*/  STL.64 [R1+0x468], R70 ;  /* 0x0004684601007387 */ /* 0x0003e20000100a00 */
[----:B0-----:R-:W-:Y:S02]  /*7ad0*/  LEA R25, R5, R23, 0x2 ;  /* 0x0000001705197211 */ /* 0x001fe400078e10ff */
[----:B------:R-:W-:Y:S01]  /*7ae0*/  LEA.HI.X.SX32 R29, R35, R0, 0x1, P0 ;  /* 0x00000000231d7211 */ /* 0x000fe200000f0eff */
[----:B------:R0:W-:Y:S02]  /*7af0*/  STL.64 [R1+0x458], R12 ;  /* 0x0004580c01007387 */ /* 0x0001e40000100a00 */
[C---:B------:R-:W-:Y:S02]  /*7b00*/  IMAD R33, R5.reuse, 0x4, R25 ;  /* 0x0000000405217824 */ /* 0x040fe400078e0219 */
[----:B------:R2:W-:Y:S02]  /*7b10*/  STL.64 [R1+0x450], R28 ;  /* 0x0004501c01007387 */ /* 0x0005e40000100a00 */
[----:B------:R-:W-:-:S02]  /*7b20*/  IMAD R35, R5, 0x4, R33 ;  /* 0x0000000405237824 */ /* 0x000fc400078e0221 */
[----:B------:R3:W-:Y:S01]  /*7b30*/  STL.64 [R1+0x448], R26 ;  /* 0x0004481a01007387 */ /* 0x0007e20000100a00 */
[----:B-1----:R-:W-:Y:S01]  /*7b40*/  CS2R R70, SRZ ;  /* 0x0000000000467805 */ /* 0x002fe2000001ff00 */
[----:B------:R-:W-:Y:S01]  /*7b50*/  IMAD R37, R5, 0x4, R35 ;  /* 0x0000000405257824 */ /* 0x000fe200078e0223 */
[----:B0-----:R-:W-:-:S04]  /*7b60*/  LEA R12, P2, R39, R2, 0x1 ;  /* 0x00000002270c7211 */ /* 0x001fc800078408ff */
[----:B------:R-:W-:Y:S01]  /*7b70*/  LEA.HI.X.SX32 R13, R39, R0, 0x1, P2 ;  /* 0x00000000270d7211 */ /* 0x000fe200010f0eff */
[----:B------:R-:W-:Y:S01]  /*7b80*/  IMAD R39, R5, 0x4, R37 ;  /* 0x0000000405277824 */ /* 0x000fe200078e0225 */
[-C--:B--2---:R-:W-:Y:S02]  /*7b90*/  LEA R28, P0, R41, R2.reuse, 0x1 ;  /* 0x00000002291c7211 */ /* 0x084fe400078008ff */
[----:B---3--:R-:W-:Y:S01]  /*7ba0*/  LEA R26, P1, R43, R2, 0x1 ;  /* 0x000000022b1a7211 */ /* 0x008fe200078208ff */
[----:B------:R0:W-:Y:S01]  /*7bb0*/  STL.64 [R1+0x440], R12 ;  /* 0x0004400c01007387 */ /* 0x0001e20000100a00 */
[-C--:B------:R-:W-:Y:S02]  /*7bc0*/  LEA.HI.X.SX32 R29, R41, R0.reuse, 0x1, P0 ;  /* 0x00000000291d7211 */ /* 0x080fe400000f0eff */
[----:B------:R-:W-:Y:S02]  /*7bd0*/  LEA.HI.X.SX32 R27, R43, R0, 0x1, P1 ;  /* 0x000000002b1b7211 */ /* 0x000fe400008f0eff */
[C---:B------:R-:W-:Y:S01]  /*7be0*/  LEA R41, R5.reuse, R39, 0x2 ;  /* 0x0000002705297211 */ /* 0x040fe200078e10ff */
[----:B------:R1:W-:Y:S04]  /*7bf0*/  STL.64 [R1+0x438], R28 ;  /* 0x0004381c01007387 */ /* 0x0003e80000100a00 */
[----:B------:R2:W-:Y:S01]  /*7c00*/  STL.64 [R1+0x430], R26 ;  /* 0x0004301a01007387 */ /* 0x0005e20000100a00 */
[----:B------:R-:W-:Y:S01]  /*7c10*/  IMAD R43, R5, 0x4, R41 ;  /* 0x00000004052b7824 */ /* 0x000fe200078e0229 */
[----:B0-----:R-:W-:-:S04]  /*7c20*/  LEA R12, P2, R45, R2, 0x1 ;  /* 0x000000022d0c7211 */ /* 0x001fc800078408ff */
[----:B------:R-:W-:Y:S01]  /*7c30*/  LEA.HI.X.SX32 R13, R45, R0, 0x1, P2 ;  /* 0x000000002d0d7211 */ /* 0x000fe200010f0eff */
[----:B------:R-:W-:Y:S01]  /*7c40*/  IMAD R45, R5, 0x4, R43 ;  /* 0x00000004052d7824 */ /* 0x000fe200078e022b */
[----:B-1----:R-:W-:-:S03]  /*7c50*/  LEA R28, P0, R47, R2, 0x1 ;  /* 0x000000022f1c7211 */ /* 0x002fc600078008ff */
[----:B------:R0:W-:Y:S01]  /*7c60*/  STL.64 [R1+0x428], R12 ;  /* 0x0004280c01007387 */ /* 0x0001e20000100a00 */
[----:B--2---:R-:W-:Y:S02]  /*7c70*/  LEA R26, P1, R49, R2, 0x1 ;  /* 0x00000002311a7211 */ /* 0x004fe400078208ff */
[-C--:B------:R-:W-:Y:S01]  /*7c80*/  LEA.HI.X.SX32 R29, R47, R0.reuse, 0x1, P0 ;  /* 0x000000002f1d7211 */ /* 0x080fe200000f0eff */
[----:B------:R-:W-:Y:S01]  /*7c90*/  IMAD R47, R5, 0x4, R45 ;  /* 0x00000004052f7824 */ /* 0x000fe200078e022d */
[----:B------:R-:W-:-:S03]  /*7ca0*/  LEA.HI.X.SX32 R27, R49, R0, 0x1, P1 ;  /* 0x00000000311b7211 */ /* 0x000fc600008f0eff */
[----:B------:R1:W-:Y:S01]  /*7cb0*/  STL.64 [R1+0x420], R28 ;  /* 0x0004201c01007387 */ /* 0x0003e20000100a00 */
[----:B------:R-:W-:Y:S01]  /*7cc0*/  IMAD R49, R5, 0x4, R47 ;  /* 0x0000000405317824 */ /* 0x000fe200078e022f */
[C---:B0-----:R-:W-:Y:S02]  /*7cd0*/  LEA R12, P2, R51.reuse, R2, 0x1 ;  /* 0x00000002330c7211 */ /* 0x041fe400078408ff */
[----:B------:R0:W-:Y:S02]  /*7ce0*/  STL.64 [R1+0x418], R26 ;  /* 0x0004181a01007387 */ /* 0x0001e40000100a00 */
[----:B------:R-:W-:Y:S02]  /*7cf0*/  LEA.HI.X.SX32 R13, R51, R0, 0x1, P2 ;  /* 0x00000000330d7211 */ /* 0x000fe400010f0eff */
[----:B------:R-:W-:Y:S02]  /*7d00*/  LEA R51, R5, R49, 0x2 ;  /* 0x0000003105337211 */ /* 0x000fe400078e10ff */
[C---:B-1----:R-:W-:Y:S01]  /*7d10*/  LEA R28, P0, R53.reuse, R2, 0x1 ;  /* 0x00000002351c7211 */ /* 0x042fe200078008ff */
[----:B------:R1:W-:Y:S03]  /*7d20*/  STL.64 [R1+0x410], R12 ;  /* 0x0004100c01007387 */ /* 0x0003e60000100a00 */
[----:B------:R-:W-:-:S02]  /*7d30*/  LEA.HI.X.SX32 R29, R53, R0, 0x1, P0 ;  /* 0x00000000351d7211 */ /* 0x000fc400000f0eff */
[----:B0-----:R-:W-:-:S03]  /*7d40*/  LEA R26, P1, R55, R2, 0x1 ;  /* 0x00000002371a7211 */ /* 0x001fc600078208ff */
[----:B------:R0:W-:Y:S01]  /*7d50*/  STL.64 [R1+0x408], R28 ;  /* 0x0004081c01007387 */ /* 0x0001e20000100a00 */
[----:B------:R-:W-:Y:S02]  /*7d60*/  LEA.HI.X.SX32 R27, R55, R0, 0x1, P1 ;  /* 0x00000000371b7211 */ /* 0x000fe400008f0eff */
[----:B-1----:R-:W-:-:S03]  /*7d70*/  LEA R12, P2, R57, R2, 0x1 ;  /* 0x00000002390c7211 */ /* 0x002fc600078408ff */
[----:B------:R1:W-:Y:S01]  /*7d80*/  STL.64 [R1+0x400], R26 ;  /* 0x0004001a01007387 */ /* 0x0003e20000100a00 */
[----:B------:R-:W-:Y:S02]  /*7d90*/  LEA.HI.X.SX32 R13, R57, R0, 0x1, P2 ;  /* 0x00000000390d7211 */ /* 0x000fe400010f0eff */
[----:B------:R-:W-:Y:S02]  /*7da0*/  CS2R R56, SRZ ;  /* 0x0000000000387805 */ /* 0x000fe4000001ff00 */
[C---:B0-----:R-:W-:Y:S01]  /*7db0*/  LEA R28, P0, R59.reuse, R2, 0x1 ;  /* 0x000000023b1c7211 */ /* 0x041fe200078008ff */
[----:B------:R0:W-:Y:S03]  /*7dc0*/  STL.64 [R1+0x3f8], R12 ;  /* 0x0003f80c01007387 */ /* 0x0001e60000100a00 */
[----:B------:R-:W-:Y:S02]  /*7dd0*/  LEA.HI.X.SX32 R29, R59, R0, 0x1, P0 ;  /* 0x000000003b1d7211 */ /* 0x000fe400000f0eff */
[----:B------:R-:W-:-:S02]  /*7de0*/  CS2R R58, SRZ ;  /* 0x00000000003a7805 */ /* 0x000fc4000001ff00 */
[-C--:B-1----:R-:W-:Y:S02]  /*7df0*/  LEA R26, P1, R61, R2.reuse, 0x1 ;  /* 0x000000023d1a7211 */ /* 0x082fe400078208ff */
[----:B------:R-:W-:Y:S01]  /*7e00*/  LEA R30, P0, R65, R2, 0x1 ;  /* 0x00000002411e7211 */ /* 0x000fe200078008ff */
[----:B------:R1:W-:Y:S01]  /*7e10*/  STL.64 [R1+0x3f0], R28 ;  /* 0x0003f01c01007387 */ /* 0x0003e20000100a00 */
[-C--:B------:R-:W-:Y:S02]  /*7e20*/  LEA.HI.X.SX32 R27, R61, R0.reuse, 0x1, P1 ;  /* 0x000000003d1b7211 */ /* 0x080fe400008f0eff */
[----:B------:R-:W-:Y:S02]  /*7e30*/  CS2R R60, SRZ ;  /* 0x00000000003c7805 */ /* 0x000fe4000001ff00 */
[----:B------:R-:W-:Y:S02]  /*7e40*/  LEA.HI.X.SX32 R31, R65, R0, 0x1, P0 ;  /* 0x00000000411f7211 */ /* 0x000fe400000f0eff */
[----:B------:R-:W-:-:S02]  /*7e50*/  CS2R R64, SRZ ;  /* 0x0000000000407805 */ /* 0x000fc4000001ff00 */
[C---:B0-----:R-:W-:Y:S01]  /*7e60*/  LEA R12, P2, R63.reuse, R2, 0x1 ;  /* 0x000000023f0c7211 */ /* 0x041fe200078408ff */
[----:B------:R0:W-:Y:S03]  /*7e70*/  STL.64 [R1+0x3e8], R26 ;  /* 0x0003e81a01007387 */ /* 0x0001e60000100a00 */
[----:B------:R-:W-:Y:S02]  /*7e80*/  LEA.HI.X.SX32 R13, R63, R0, 0x1, P2 ;  /* 0x000000003f0d7211 */ /* 0x000fe400010f0eff */
[----:B------:R-:W-:Y:S02]  /*7e90*/  CS2R R62, SRZ ;  /* 0x00000000003e7805 */ /* 0x000fe4000001ff00 */
[C---:B-1----:R-:W-:Y:S01]  /*7ea0*/  LEA R28, P1, R67.reuse, R2, 0x1 ;  /* 0x00000002431c7211 */ /* 0x042fe200078208ff */
[----:B------:R1:W-:Y:S03]  /*7eb0*/  STL.64 [R1+0x3e0], R12 ;  /* 0x0003e00c01007387 */ /* 0x0003e60000100a00 */
[----:B------:R-:W-:-:S02]  /*7ec0*/  LEA.HI.X.SX32 R29, R67, R0, 0x1, P1 ;  /* 0x00000000431d7211 */ /* 0x000fc400008f0eff */
[----:B------:R-:W-:Y:S02]  /*7ed0*/  CS2R R66, SRZ ;  /* 0x0000000000427805 */ /* 0x000fe4000001ff00 */
[C---:B0-----:R-:W-:Y:S01]  /*7ee0*/  LEA R26, P2, R9.reuse, R2, 0x1 ;  /* 0x00000002091a7211 */ /* 0x041fe200078408ff */
[----:B------:R0:W-:Y:S03]  /*7ef0*/  STL.64 [R1+0x3d8], R30 ;  /* 0x0003d81e01007387 */ /* 0x0001e60000100a00 */
[----:B------:R-:W-:Y:S01]  /*7f00*/  LEA.HI.X.SX32 R27, R9, R0, 0x1, P2 ;  /* 0x00000000091b7211 */ /* 0x000fe200010f0eff */
[----:B------:R2:W-:Y:S01]  /*7f10*/  STL.64 [R1+0x3d0], R28 ;  /* 0x0003d01c01007387 */ /* 0x0005e20000100a00 */
[----:B-1----:R-:W-:-:S03]  /*7f20*/  IMAD R13, R5, 0x4, R51 ;  /* 0x00000004050d7824 */ /* 0x002fc600078e0233 */
[----:B------:R1:W-:Y:S01]  /*7f30*/  STL.64 [R1+0x3c8], R26 ;  /* 0x0003c81a01007387 */ /* 0x0003e20000100a00 */
[----:B------:R-:W-:Y:S01]  /*7f40*/  IMAD R53, R5, 0x4, R13 ;  /* 0x0000000405357824 */ /* 0x000fe200078e020d */
[----:B0-----:R-:W-:-:S03]  /*7f50*/  LEA R30, P0, R69, R2, 0x1 ;  /* 0x00000002451e7211 */ /* 0x001fc600078008ff */
[----:B------:R-:W-:Y:S01]  /*7f60*/  IMAD R55, R5, 0x4, R53 ;  /* 0x0000000405377824 */ /* 0x000fe200078e0235 */
[----:B------:R-:W-:Y:S02]  /*7f70*/  LEA.HI.X.SX32 R31, R69, R0, 0x1, P0 ;  /* 0x00000000451f7211 */ /* 0x000fe400000f0eff */
[----:B------:R-:W-:Y:S02]  /*7f80*/  CS2R R68, SRZ ;  /* 0x0000000000447805 */ /* 0x000fe4000001ff00 */
[-C--:B--2---:R-:W-:Y:S02]  /*7f90*/  LEA R28, P1, R11, R2.reuse, 0x1 ;  /* 0x000000020b1c7211 */ /* 0x084fe400078208ff */
[----:B-1----:R-:W-:Y:S02]  /*7fa0*/  LEA R26, P2, R15, R2, 0x1 ;  /* 0x000000020f1a7211 */ /* 0x002fe400078408ff */
[-C--:B------:R-:W-:Y:S02]  /*7fb0*/  LEA.HI.X.SX32 R29, R11, R0.reuse, 0x1, P1 ;  /* 0x000000000b1d7211 */ /* 0x080fe400008f0eff */
[----:B------:R-:W-:-:S02]  /*7fc0*/  LEA.HI.X.SX32 R27, R15, R0, 0x1, P2 ;  /* 0x000000000f1b7211 */ /* 0x000fc400010f0eff */
[-C--:B------:R-:W-:Y:S02]  /*7fd0*/  LEA R10, P1, R19, R2.reuse, 0x1 ;  /* 0x00000002130a7211 */ /* 0x080fe400078208ff */
[----:B------:R-:W-:Y:S01]  /*7fe0*/  LEA R8, P2, R21, R2, 0x1 ;  /* 0x0000000215087211 */ /* 0x000fe200078408ff */
[----:B------:R0:W-:Y:S01]  /*7ff0*/  STL.64 [R1+0x3b0], R26 ;  /* 0x0003b01a01007387 */ /* 0x0001e20000100a00 */
[-C--:B------:R-:W-:Y:S02]  /*8000*/  LEA.HI.X.SX32 R11, R19, R0.reuse, 0x1, P1 ;  /* 0x00000000130b7211 */ /* 0x080fe400008f0eff */
[----:B------:R-:W-:Y:S01]  /*8010*/  LEA.HI.X.SX32 R9, R21, R0, 0x1, P2 ;  /* 0x0000000015097211 */ /* 0x000fe200010f0eff */
[----:B------:R1:W-:Y:S01]  /*8020*/  STL.64 [R1+0x3c0], R30 ;  /* 0x0003c01e01007387 */ /* 0x0003e20000100a00 */
[----:B------:R-:W-:-:S03]  /*8030*/  LEA R14, P1, R25, R2, 0x1 ;  /* 0x00000002190e7211 */ /* 0x000fc600078208ff */
[----:B------:R2:W-:Y:S01]  /*8040*/  STL.64 [R1+0x3b8], R28 ;  /* 0x0003b81c01007387 */ /* 0x0005e20000100a00 */
[----:B------:R-:W-:Y:S01]  /*8050*/  LEA.HI.X.SX32 R15, R25, R0, 0x1, P1 ;  /* 0x00000000190f7211 */ /* 0x000fe200008f0eff */
[----:B0-----:R-:W-:Y:S01]  /*8060*/  IMAD R27, R5, 0x4, R55 ;  /* 0x00000004051b7824 */ /* 0x001fe200078e0237 */
[----:B-1----:R-:W-:-:S04]  /*8070*/  LEA R30, P0, R17, R2, 0x1 ;  /* 0x00000002111e7211 */ /* 0x002fc800078008ff */
[----:B------:R-:W-:Y:S02]  /*8080*/  LEA.HI.X.SX32 R31, R17, R0, 0x1, P0 ;  /* 0x00000000111f7211 */ /* 0x000fe400000f0eff */
[----:B------:R-:W-:Y:S02]  /*8090*/  LEA R16, P0, R23, R2, 0x1 ;  /* 0x0000000217107211 */ /* 0x000fe400078008ff */
[----:B--2---:R-:W-:Y:S01]  /*80a0*/  LEA R29, R5, R27, 0x2 ;  /* 0x0000001b051d7211 */ /* 0x004fe200078e10ff */
[----:B------:R0:W-:Y:S01]  /*80b0*/  STL.64 [R1+0x3a8], R30 ;  /* 0x0003a81e01007387 */ /* 0x0001e20000100a00 */
[----:B------:R-:W-:-:S03]  /*80c0*/  LEA.HI.X.SX32 R17, R23, R0, 0x1, P0 ;  /* 0x0000000017117211 */ /* 0x000fc600000f0eff */
[----:B------:R1:W-:Y:S04]  /*80d0*/  STL.64 [R1+0x3a0], R10 ;  /* 0x0003a00a01007387 */ /* 0x0003e80000100a00 */
[----:B------:R2:W-:Y:S04]  /*80e0*/  STL.64 [R1+0x398], R8 ;  /* 0x0003980801007387 */ /* 0x0005e80000100a00 */
[----:B------:R3:W-:Y:S01]  /*80f0*/  STL.64 [R1+0x390], R16 ;  /* 0x0003901001007387 */ /* 0x0007e20000100a00 */
[----:B0-----:R-:W-:-:S03]  /*8100*/  IMAD R31, R5, 0x4, R29 ;  /* 0x00000004051f7824 */ /* 0x001fc600078e021d */
[----:B------:R0:W-:Y:S01]  /*8110*/  STL.64 [R1+0x388], R14 ;  /* 0x0003880e01007387 */ /* 0x0001e20000100a00 */
[----:B-1----:R-:W-:Y:S01]  /*8120*/  IMAD R11, R5, 0x4, R31 ;  /* 0x00000004050b7824 */ /* 0x002fe200078e021f */
[----:B--2---:R-:W-:-:S03]  /*8130*/  LEA R8, P2, R33, R2, 0x1 ;  /* 0x0000000221087211 */ /* 0x004fc600078408ff */
[----:B------:R-:W-:Y:S01]  /*8140*/  IMAD R23, R5, 0x4, R11 ;  /* 0x0000000405177824 */ /* 0x000fe200078e020b */
[----:B------:R-:W-:-:S03]  /*8150*/  LEA.HI.X.SX32 R9, R33, R0, 0x1, P2 ;  /* 0x0000000021097211 */ /* 0x000fc600010f0eff */
[----:B------:R-:W-:Y:S01]  /*8160*/  IMAD R25, R5, 0x4, R23 ;  /* 0x0000000405197824 */ /* 0x000fe200078e0217 */
[-C--:B---3--:R-:W-:Y:S02]  /*8170*/  LEA R16, P0, R35, R2.reuse, 0x1 ;  /* 0x0000000223107211 */ /* 0x088fe400078008ff */
[----:B0-----:R-:W-:Y:S01]  /*8180*/  LEA R14, P1, R37, R2, 0x1 ;  /* 0x00000002250e7211 */ /* 0x001fe200078208ff */
[----:B------:R0:W-:Y:S01]  /*8190*/  STL.64 [R1+0x380], R8 ;  /* 0x0003800801007387 */ /* 0x0001e20000100a00 */
[-C--:B------:R-:W-:Y:S02]  /*81a0*/  LEA.HI.X.SX32 R17, R35, R0.reuse, 0x1, P0 ;  /* 0x0000000023117211 */ /* 0x080fe400000f0eff */
[----:B------:R-:W-:Y:S02]  /*81b0*/  LEA.HI.X.SX32 R15, R37, R0, 0x1, P1 ;  /* 0x00000000250f7211 */ /* 0x000fe400008f0eff */
[----:B------:R-:W-:-:S04]  /*81c0*/  LEA R20, P0, R41, R2, 0x1 ;  /* 0x0000000229147211 */ /* 0x000fc800078008ff */
[----:B------:R-:W-:Y:S02]  /*81d0*/  LEA.HI.X.SX32 R21, R41, R0, 0x1, P0 ;  /* 0x0000000029157211 */ /* 0x000fe400000f0eff */
[----:B------:R-:W-:Y:S02]  /*81e0*/  CS2R R40, SRZ ;  /* 0x0000000000287805 */ /* 0x000fe4000001ff00 */
[-C--:B------:R-:W-:Y:S02]  /*81f0*/  LEA R32, P0, R47, R2.reuse, 0x1 ;  /* 0x000000022f207211 */ /* 0x080fe400078008ff */
[----:B0-----:R-:W-:Y:S02]  /*8200*/  LEA R8, P2, R39, R2, 0x1 ;  /* 0x0000000227087211 */ /* 0x001fe400078408ff */
[----:B------:R-:W-:Y:S02]  /*8210*/  LEA.HI.X.SX32 R33, R47, R0, 0x1, P0 ;  /* 0x000000002f217211 */ /* 0x000fe400000f0eff */
[----:B------:R-:W-:-:S02]  /*8220*/  CS2R R46, SRZ ;  /* 0x00000000002e7805 */ /* 0x000fc4000001ff00 */
[----:B------:R-:W-:Y:S02]  /*8230*/  LEA.HI.X.SX32 R9, R39, R0, 0x1, P2 ;  /* 0x0000000027097211 */ /* 0x000fe400010f0eff */
[----:B------:R-:W-:Y:S02]  /*8240*/  CS2R R38, SRZ ;  /* 0x0000000000267805 */ /* 0x000fe4000001ff00 */
[C---:B------:R-:W-:Y:S01]  /*8250*/  LEA R36, P0, R13.reuse, R2, 0x1 ;  /* 0x000000020d247211 */ /* 0x040fe200078008ff */
[----:B------:R0:W-:Y:S03]  /*8260*/  STL.64 [R1+0x368], R8 ;  /* 0x0003680801007387 */ /* 0x0001e60000100a00 */
[----:B------:R-:W-:Y:S01]  /*8270*/  LEA.HI.X.SX32 R37, R13, R0, 0x1, P0 ;  /* 0x000000000d257211 */ /* 0x000fe200000f0eff */
[----:B------:R1:W-:Y:S04]  /*8280*/  STL.64 [R1+0x378], R16 ;  /* 0x0003781001007387 */ /* 0x0003e80000100a00 */
[----:B------:R2:W-:Y:S04]  /*8290*/  STL.64 [R1+0x370], R14 ;  /* 0x0003700e01007387 */ /* 0x0005e80000100a00 */
[----:B------:R3:W-:Y:S01]  /*82a0*/  STL.64 [R1+0x360], R20 ;  /* 0x0003601401007387 */ /* 0x0007e20000100a00 */
[----:B0-----:R-:W-:-:S02]  /*82b0*/  LEA R9, R5, R25, 0x2 ;  /* 0x0000001905097211 */ /* 0x001fc400078e10ff */
[----:B-1----:R-:W-:-:S03]  /*82c0*/  LEA R16, P1, R43, R2, 0x1 ;  /* 0x000000022b107211 */ /* 0x002fc600078208ff */
[----:B------:R-:W-:Y:S01]  /*82d0*/  IMAD R19, R5, 0x4, R9 ;  /* 0x0000000405137824 */ /* 0x000fe200078e0209 */
[----:B--2---:R-:W-:Y:S02]  /*82e0*/  LEA R14, P2, R45, R2, 0x1 ;  /* 0x000000022d0e7211 */ /* 0x004fe400078408ff */
[-C--:B------:R-:W-:Y:S02]  /*82f0*/  LEA.HI.X.SX32 R17, R43, R0.reuse, 0x1, P1 ;  /* 0x000000002b117211 */ /* 0x080fe400008f0eff */
[----:B------:R-:W-:Y:S02]  /*8300*/  CS2R R42, SRZ ;  /* 0x00000000002a7805 */ /* 0x000fe4000001ff00 */
[----:B------:R-:W-:Y:S01]  /*8310*/  LEA.HI.X.SX32 R15, R45, R0, 0x1, P2 ;  /* 0x000000002d0f7211 */ /* 0x000fe200010f0eff */
[C---:B---3--:R-:W-:Y:S01]  /*8320*/  IMAD R21, R5.reuse, 0x4, R19 ;  /* 0x0000000405157824 */ /* 0x048fe200078e0213 */
[----:B------:R-:W-:Y:S01]  /*8330*/  CS2R R44, SRZ ;  /* 0x00000000002c7805 */ /* 0x000fe2000001ff00 */
[----:B------:R0:W-:Y:S02]  /*8340*/  STL.64 [R1+0x358], R16 ;  /* 0x0003581001007387 */ /* 0x0001e40000100a00 */
[----:B------:R-:W-:-:S02]  /*8350*/  IMAD R6, R5, 0x4, R21 ;  /* 0x0000000405067824 */ /* 0x000fc400078e0215 */
[----:B------:R1:W-:Y:S01]  /*8360*/  STL.64 [R1+0x350], R14 ;  /* 0x0003500e01007387 */ /* 0x0003e20000100a00 */
[-C--:B0-----:R-:W-:Y:S02]  /*8370*/  LEA R16, P1, R49, R2.reuse, 0x1 ;  /* 0x0000000231107211 */ /* 0x081fe400078208ff */
[----:B-1----:R-:W-:Y:S02]  /*8380*/  LEA R14, P2, R51, R2, 0x1 ;  /* 0x00000002330e7211 */ /* 0x002fe400078408ff */
[-C--:B------:R-:W-:Y:S02]  /*8390*/  LEA.HI.X.SX32 R17, R49, R0.reuse, 0x1, P1 ;  /* 0x0000000031117211 */ /* 0x080fe400008f0eff */
[----:B------:R-:W-:Y:S02]  /*83a0*/  CS2R R48, SRZ ;  /* 0x0000000000307805 */ /* 0x000fe4000001ff00 */
[----:B------:R-:W-:Y:S02]  /*83b0*/  LEA.HI.X.SX32 R15, R51, R0, 0x1, P2 ;  /* 0x00000000330f7211 */ /* 0x000fe400010f0eff */
[----:B------:R-:W-:-:S02]  /*83c0*/  CS2R R50, SRZ ;  /* 0x0000000000327805 */ /* 0x000fc4000001ff00 */
[C---:B------:R-:W-:Y:S01]  /*83d0*/  LEA R34, P1, R53.reuse, R2, 0x1 ;  /* 0x0000000235227211 */ /* 0x040fe200078208ff */
[----:B------:R0:W-:Y:S03]  /*83e0*/  STL.64 [R1+0x338], R14 ;  /* 0x0003380e01007387 */ /* 0x0001e60000100a00 */
[----:B------:R-:W-:Y:S02]  /*83f0*/  LEA.HI.X.SX32 R35, R53, R0, 0x1, P1 ;  /* 0x0000000035237211 */ /* 0x000fe400008f0eff */
[----:B------:R-:W-:Y:S01]  /*8400*/  CS2R R52, SRZ ;  /* 0x0000000000347805 */ /* 0x000fe2000001ff00 */
[----:B------:R1:W-:Y:S04]  /*8410*/  STL.64 [R1+0x348], R32 ;  /* 0x0003482001007387 */ /* 0x0003e80000100a00 */
[----:B------:R2:W-:Y:S04]  /*8420*/  STL.64 [R1+0x340], R16 ;  /* 0x0003401001007387 */ /* 0x0005e80000100a00 */
[----:B------:R3:W-:Y:S01]  /*8430*/  STL.64 [R1+0x330], R36 ;  /* 0x0003302401007387 */ /* 0x0007e20000100a00 */
[----:B0-----:R-:W-:Y:S01]  /*8440*/  IMAD R15, R5, 0x4, R6 ;  /* 0x00000004050f7824 */ /* 0x001fe200078e0206 */
[----:B-1----:R-:W-:-:S02]  /*8450*/  LEA R32, P2, R55, R2, 0x1 ;  /* 0x0000000237207211 */ /* 0x002fc400078408ff */
[----:B------:R0:W-:Y:S02]  /*8460*/  STL.64 [R1+0x328], R34 ;  /* 0x0003282201007387 */ /* 0x0001e40000100a00 */
[----:B------:R-:W-:Y:S02]  /*8470*/  LEA.HI.X.SX32 R33, R55, R0, 0x1, P2 ;  /* 0x0000000037217211 */ /* 0x000fe400010f0eff */
[----:B------:R-:W-:Y:S02]  /*8480*/  CS2R R54, SRZ ;  /* 0x0000000000367805 */ /* 0x000fe4000001ff00 */
[----:B--2---:R-:W-:Y:S02]  /*8490*/  LEA R17, R5, R15, 0x2 ;  /* 0x0000000f05117211 */ /* 0x004fe400078e10ff */
[----:B---3--:R-:W-:Y:S01]  /*84a0*/  LEA R36, P0, R27, R2, 0x1 ;  /* 0x000000021b247211 */ /* 0x008fe200078008ff */
[----:B------:R1:W-:Y:S02]  /*84b0*/  STL.64 [R1+0x320], R32 ;  /* 0x0003202001007387 */ /* 0x0003e40000100a00 */
[----:B------:R-:W-:Y:S01]  /*84c0*/  IMAD R13, R5, 0x4, R17 ;  /* 0x00000004050d7824 */ /* 0x000fe200078e0211 */
[----:B------:R-:W-:-:S02]  /*84d0*/  LEA.HI.X.SX32 R37, R27, R0, 0x1, P0 ;  /* 0x000000001b257211 */ /* 0x000fc400000f0eff */
[----:B0-----:R-:W-:Y:S01]  /*84e0*/  LEA R34, P1, R29, R2, 0x1 ;  /* 0x000000021d227211 */ /* 0x001fe200078208ff */
[----:B------:R-:W-:Y:S02]  /*84f0*/  IMAD R14, R5, 0x4, R13 ;  /* 0x00000004050e7824 */ /* 0x000fe400078e020d */
[----:B------:R0:W-:Y:S01]  /*8500*/  STL.64 [R1+0x318], R36 ;  /* 0x0003182401007387 */ /* 0x0001e20000100a00 */
[----:B------:R-:W-:Y:S01]  /*8510*/  LEA.HI.X.SX32 R35, R29, R0, 0x1, P1 ;  /* 0x000000001d237211 */ /* 0x000fe200008f0eff */
[----:B------:R-:W-:Y:S01]  /*8520*/  IMAD R16, R5, 0x4, R14 ;  /* 0x0000000405107824 */ /* 0x000fe200078e020e */
[-C--:B------:R-:W-:Y:S02]  /*8530*/  LEA R28, P1, R23, R2.reuse, 0x1 ;  /* 0x00000002171c7211 */ /* 0x080fe400078208ff */
[----:B-1----:R-:W-:Y:S01]  /*8540*/  LEA R32, P2, R31, R2, 0x1 ;  /* 0x000000021f207211 */ /* 0x002fe200078408ff */
[----:B------:R-:W-:Y:S01]  /*8550*/  IMAD R12, R5, 0x4, R16 ;  /* 0x00000004050c7824 */ /* 0x000fe200078e0210 */
[----:B------:R-:W-:-:S02]  /*8560*/  LEA.HI.X.SX32 R29, R23, R0, 0x1, P1 ;  /* 0x00000000171d7211 */ /* 0x000fc400008f0eff */
[----:B------:R-:W-:Y:S02]  /*8570*/  LEA.HI.X.SX32 R33, R31, R0, 0x1, P2 ;  /* 0x000000001f217211 */ /* 0x000fe400010f0eff */
[----:B------:R-:W-:Y:S02]  /*8580*/  CS2R R30, SRZ ;  /* 0x00000000001e7805 */ /* 0x000fe4000001ff00 */
[C---:B------:R-:W-:Y:S02]  /*8590*/  LEA R26, P2, R25.reuse, R2, 0x1 ;  /* 0x00000002191a7211 */ /* 0x040fe400078408ff */
[----:B0-----:R-:W-:Y:S01]  /*85a0*/  CS2R R36, SRZ ;  /* 0x0000000000247805 */ /* 0x001fe2000001ff00 */
[----:B------:R0:W-:Y:S01]  /*85b0*/  STL.64 [R1+0x308], R32 ;  /* 0x0003082001007387 */ /* 0x0001e20000100a00 */
[----:B------:R-:W-:Y:S02]  /*85c0*/  LEA.HI.X.SX32 R27, R25, R0, 0x1, P2 ;  /* 0x00000000191b7211 */ /* 0x000fe400010f0eff */
[C---:B------:R-:W-:Y:S01]  /*85d0*/  LEA R22, P2, R21.reuse, R2, 0x1 ;  /* 0x0000000215167211 */ /* 0x040fe200078408ff */
[----:B------:R1:W-:Y:S03]  /*85e0*/  STL.64 [R1+0x310], R34 ;  /* 0x0003102201007387 */ /* 0x0003e60000100a00 */
[----:B------:R-:W-:-:S02]  /*85f0*/  LEA.HI.X.SX32 R23, R21, R0, 0x1, P2 ;  /* 0x0000000015177211 */ /* 0x000fc400010f0eff */
[-C--:B------:R-:W-:Y:S02]  /*8600*/  LEA R18, P2, R17, R2.reuse, 0x1 ;  /* 0x0000000211127211 */ /* 0x080fe400078408ff */
[----:B0-----:R-:W-:-:S04]  /*8610*/  LEA R32, P0, R11, R2, 0x1 ;  /* 0x000000020b207211 */ /* 0x001fc800078008ff */
[----:B------:R-:W-:Y:S02]  /*8620*/  LEA.HI.X.SX32 R33, R11, R0, 0x1, P0 ;  /* 0x000000000b217211 */ /* 0x000fe400000f0eff */
[----:B-1----:R-:W-:Y:S02]  /*8630*/  CS2R R34, SRZ ;  /* 0x0000000000227805 */ /* 0x002fe4000001ff00 */
[C---:B------:R-:W-:Y:S01]  /*8640*/  LEA R11, R5.reuse, R12, 0x2 ;  /* 0x0000000c050b7211 */ /* 0x040fe200078e10ff */
[----:B------:R0:W-:Y:S04]  /*8650*/  STL.64 [R1+0x300], R32 ;  /* 0x0003002001007387 */ /* 0x0001e80000100a00 */
[----:B------:R-:W-:Y:S01]  /*8660*/  IMAD R10, R5, 0x4, R11 ;  /* 0x00000004050a7824 */ /* 0x000fe200078e020b */
[----:B------:R1:W-:Y:S04]  /*8670*/  STL.64 [R1+0x2f8], R28 ;  /* 0x0002f81c01007387 */ /* 0x0003e80000100a00 */
[----:B------:R2:W-:Y:S01]  /*8680*/  STL.64 [R1+0x2f0], R26 ;  /* 0x0002f01a01007387 */ /* 0x0005e20000100a00 */
[----:B0-----:R-:W-:-:S02]  /*8690*/  CS2R R32, SRZ ;  /* 0x0000000000207805 */ /* 0x001fc4000001ff00 */
[-C--:B-1----:R-:W-:Y:S02]  /*86a0*/  LEA R28, P0, R9, R2.reuse, 0x1 ;  /* 0x00000002091c7211 */ /* 0x082fe400078008ff */
[----:B--2---:R-:W-:Y:S02]  /*86b0*/  LEA R26, P1, R19, R2, 0x1 ;  /* 0x00000002131a7211 */ /* 0x004fe400078208ff */
[-C--:B------:R-:W-:Y:S01]  /*86c0*/  LEA.HI.X.SX32 R29, R9, R0.reuse, 0x1, P0 ;  /* 0x00000000091d7211 */ /* 0x080fe200000f0eff */
[----:B------:R-:W-:Y:S01]  /*86d0*/  IMAD R9, R5, 0x4, R10 ;  /* 0x0000000405097824 */ /* 0x000fe200078e020a */
[----:B------:R-:W-:Y:S02]  /*86e0*/  LEA.HI.X.SX32 R27, R19, R0, 0x1, P1 ;  /* 0x00000000131b7211 */ /* 0x000fe400008f0eff */
[C---:B------:R-:W-:Y:S01]  /*86f0*/  LEA R24, P0, R6.reuse, R2, 0x1 ;  /* 0x0000000206187211 */ /* 0x040fe200078008ff */
[----:B------:R0:W-:Y:S01]  /*8700*/  STL.64 [R1+0x2e8], R28 ;  /* 0x0002e81c01007387 */ /* 0x0001e20000100a00 */
[-C--:B------:R-:W-:Y:S01]  /*8710*/  LEA.HI.X.SX32 R19, R17, R0.reuse, 0x1, P2 ;  /* 0x0000000011137211 */ /* 0x080fe200010f0eff */
[C---:B------:R-:W-:Y:S01]  /*8720*/  IMAD R8, R5.reuse, 0x4, R9 ;  /* 0x0000000405087824 */ /* 0x040fe200078e0209 */
[----:B------:R-:W-:Y:S01]  /*8730*/  LEA.HI.X.SX32 R25, R6, R0, 0x1, P0 ;  /* 0x0000000006197211 */ /* 0x000fe200000f0eff */
[----:B------:R1:W-:Y:S02]  /*8740*/  STL.64 [R1+0x2e0], R26 ;  /* 0x0002e01a01007387 */ /* 0x0003e40000100a00 */
[----:B------:R-:W-:-:S02]  /*8750*/  IMAD R6, R5, 0x4, R8 ;  /* 0x0000000405067824 */ /* 0x000fc400078e0208 */
[----:B------:R2:W-:Y:S04]  /*8760*/  STL.64 [R1+0x2d8], R22 ;  /* 0x0002d81601007387 */ /* 0x0005e80000100a00 */
[----:B------:R3:W-:Y:S01]  /*8770*/  STL.64 [R1+0x2d0], R24 ;  /* 0x0002d01801007387 */ /* 0x0007e20000100a00 */
[----:B0-----:R-:W-:Y:S02]  /*8780*/  CS2R R28, SRZ ;  /* 0x00000000001c7805 */ /* 0x001fe4000001ff00 */
[----:B-1----:R-:W-:Y:S02]  /*8790*/  CS2R R26, SRZ ;  /* 0x00000000001a7805 */ /* 0x002fe4000001ff00 */
[----:B--2---:R-:W-:-:S04]  /*87a0*/  LEA R22, P1, R15, R2, 0x1 ;  /* 0x000000020f167211 */ /* 0x004fc800078208ff */
[----:B------:R-:W-:Y:S02]  /*87b0*/  LEA.HI.X.SX32 R23, R15, R0, 0x1, P1 ;  /* 0x000000000f177211 */ /* 0x000fe400008f0eff */
[----:B---3--:R-:W-:Y:S02]  /*87c0*/  CS2R R24, SRZ ;  /* 0x0000000000187805 */ /* 0x008fe4000001ff00 */
[C---:B------:R-:W-:Y:S02]  /*87d0*/  LEA R20, P1, R14.reuse, R2, 0x1 ;  /* 0x000000020e147211 */ /* 0x040fe400078208ff */
[----:B------:R-:W-:Y:S01]  /*87e0*/  LEA R15, R5, R6, 0x2 ;  /* 0x00000006050f7211 */ /* 0x000fe200078e10ff */
[----:B------:R0:W-:Y:S01]  /*87f0*/  STL.64 [R1+0x2c0], R22 ;  /* 0x0002c01601007387 */ /* 0x0001e20000100a00 */
[----:B------:R-:W-:-:S03]  /*8800*/  LEA.HI.X.SX32 R21, R14, R0, 0x1, P1 ;  /* 0x000000000e157211 */ /* 0x000fc600008f0eff */
[----:B------:R1:W-:Y:S01]  /*8810*/  STL.64 [R1+0x2b8], R18 ;  /* 0x0002b81201007387 */ /* 0x0003e20000100a00 */
[----:B------:R-:W-:Y:S01]  /*8820*/  IMAD R14, R5, 0x4, R15 ;  /* 0x00000004050e7824 */ /* 0x000fe200078e020f */
[CC--:B0-----:R-:W-:Y:S02]  /*8830*/  LEA R22, P0, R13.reuse, R2.reuse, 0x1 ;  /* 0x000000020d167211 */ /* 0x0c1fe400078008ff */
[C---:B-1----:R-:W-:Y:S02]  /*8840*/  LEA R18, P2, R16.reuse, R2, 0x1 ;  /* 0x0000000210127211 */ /* 0x042fe400078408ff */
[-C--:B------:R-:W-:Y:S01]  /*8850*/  LEA.HI.X.SX32 R23, R13, R0.reuse, 0x1, P0 ;  /* 0x000000000d177211 */ /* 0x080fe200000f0eff */
[----:B------:R-:W-:Y:S01]  /*8860*/  IMAD R13, R5, 0x4, R14 ;  /* 0x00000004050d7824 */ /* 0x000fe200078e020e */
[----:B------:R-:W-:-:S03]  /*8870*/  LEA.HI.X.SX32 R19, R16, R0, 0x1, P2 ;  /* 0x0000000010137211 */ /* 0x000fc600010f0eff */
[----:B------:R0:W-:Y:S04]  /*8880*/  STL.64 [R1+0x2b0], R22 ;  /* 0x0002b01601007387 */ /* 0x0001e80000100a00 */
[----:B------:R1:W-:Y:S04]  /*8890*/  STL.64 [R1+0x2a8], R20 ;  /* 0x0002a81401007387 */ /* 0x0003e80000100a00 */
[----:B------:R2:W-:Y:S01]  /*88a0*/  STL.64 [R1+0x2a0], R18 ;  /* 0x0002a01201007387 */ /* 0x0005e20000100a00 */
[-C--:B0-----:R-:W-:Y:S02]  /*88b0*/  LEA R22, P0, R12, R2.reuse, 0x1 ;  /* 0x000000020c167211 */ /* 0x081fe400078008ff */
[----:B-1----:R-:W-:-:S02]  /*88c0*/  LEA R20, P1, R11, R2, 0x1 ;  /* 0x000000020b147211 */ /* 0x002fc400078208ff */
[----:B------:R-:W-:Y:S02]  /*88d0*/  LEA.HI.X.SX32 R23, R12, R0, 0x1, P0 ;  /* 0x000000000c177211 */ /* 0x000fe400000f0eff */
[C---:B--2---:R-:W-:Y:S02]  /*88e0*/  LEA R18, P2, R10.reuse, R2, 0x1 ;  /* 0x000000020a127211 */ /* 0x044fe400078408ff */
[-C--:B------:R-:W-:Y:S01]  /*88f0*/  LEA.HI.X.SX32 R21, R11, R0.reuse, 0x1, P1 ;  /* 0x000000000b157211 */ /* 0x080fe200008f0eff */
[----:B------:R0:W-:Y:S01]  /*8900*/  STL.64 [R1+0x298], R22 ;  /* 0x0002981601007387 */ /* 0x0001e20000100a00 */
[----:B------:R-:W-:Y:S01]  /*8910*/  LEA.HI.X.SX32 R19, R10, R0, 0x1, P2 ;  /* 0x000000000a137211 */ /* 0x000fe200010f0eff */
[C---:B------:R-:W-:Y:S01]  /*8920*/  IMAD R11, R5.reuse, 0x4, R13 ;  /* 0x00000004050b7824 */ /* 0x040fe200078e020d */
[C---:B------:R-:W-:Y:S01]  /*8930*/  LEA R16, P2, R6.reuse, R2, 0x1 ;  /* 0x0000000206107211 */ /* 0x040fe200078408ff */
[----:B------:R1:W-:Y:S02]  /*8940*/  STL.64 [R1+0x290], R20 ;  /* 0x0002901401007387 */ /* 0x0003e40000100a00 */
[C---:B------:R-:W-:Y:S01]  /*8950*/  IMAD R10, R5.reuse, 0x4, R11 ;  /* 0x00000004050a7824 */ /* 0x040fe200078e020b */
[----:B------:R-:W-:Y:S01]  /*8960*/  LEA.HI.X.SX32 R17, R6, R0, 0x1, P2 ;  /* 0x0000000006117211 */ /* 0x000fe200010f0eff */
[----:B------:R2:W-:Y:S03]  /*8970*/  STL.64 [R1+0x288], R18 ;  /* 0x0002881201007387 */ /* 0x0005e60000100a00 */
[----:B------:R-:W-:Y:S01]  /*8980*/  LEA R6, R5, R10, 0x2 ;  /* 0x0000000a05067211 */ /* 0x000fe200078e10ff */
[----:B0-----:R-:W-:-:S02]  /*8990*/  IMAD R22, R7, 0xb, RZ ;  /* 0x0000000b07167824 */ /* 0x001fc400078e02ff */
[----:B------:R-:W-:Y:S01]  /*89a0*/  IMAD R23, R7, 0xc, RZ ;  /* 0x0000000c07177824 */ /* 0x000fe200078e02ff */
[-C--:B-1----:R-:W-:Y:S01]  /*89b0*/  LEA R20, P0, R9, R2.reuse, 0x1 ;  /* 0x0000000209147211 */ /* 0x082fe200078008ff */
[----:B------:R-:W-:Y:S01]  /*89c0*/  IMAD R12, R5, 0x4, R6 ;  /* 0x00000004050c7824 */ /* 0x000fe200078e0206 */
[C---:B--2---:R-:W-:Y:S02]  /*89d0*/  LEA R18, P1, R8.reuse, R2, 0x1 ;  /* 0x0000000208127211 */ /* 0x044fe400078208ff */
[-C--:B------:R-:W-:Y:S02]  /*89e0*/  LEA.HI.X.SX32 R21, R9, R0.reuse, 0x1, P0 ;  /* 0x0000000009157211 */ /* 0x080fe400000f0eff */
[----:B------:R-:W-:Y:S02]  /*89f0*/  LEA.HI.X.SX32 R19, R8, R0, 0x1, P1 ;  /* 0x0000000008137211 */ /* 0x000fe400008f0eff */
[C---:B------:R-:W-:Y:S01]  /*8a00*/  LEA R8, P2, R13.reuse, R2, 0x1 ;  /* 0x000000020d087211 */ /* 0x040fe200078408ff */
[----:B------:R0:W-:Y:S03]  /*8a10*/  STL.64 [R1+0x280], R20 ;  /* 0x0002801401007387 */ /* 0x0001e60000100a00 */
[----:B------:R-:W-:Y:S01]  /*8a20*/  LEA.HI.X.SX32 R9, R13, R0, 0x1, P2 ;  /* 0x000000000d097211 */ /* 0x000fe200010f0eff */
[----:B------:R1:W-:Y:S04]  /*8a30*/  STL.64 [R1+0x278], R18 ;  /* 0x0002781201007387 */ /* 0x0003e80000100a00 */
[----:B------:R2:W-:Y:S04]  /*8a40*/  STL.64 [R1+0x270], R16 ;  /* 0x0002701001007387 */ /* 0x0005e80000100a00 */
[----:B------:R3:W-:Y:S01]  /*8a50*/  STL.64 [R1+0x258], R8 ;  /* 0x0002580801007387 */ /* 0x0007e20000100a00 */
[----:B0-----:R-:W-:-:S02]  /*8a60*/  IMAD R20, R7, 0x9, RZ ;  /* 0x0000000907147824 */ /* 0x001fc400078e02ff */
[----:B------:R-:W-:Y:S01]  /*8a70*/  IMAD R21, R7, 0xa, RZ ;  /* 0x0000000a07157824 */ /* 0x000fe200078e02ff */
[CC--:B-1----:R-:W-:Y:S02]  /*8a80*/  LEA R18, P0, R15.reuse, R2.reuse, 0x1 ;  /* 0x000000020f127211 */ /* 0x0c2fe400078008ff */
[C---:B--2---:R-:W-:Y:S02]  /*8a90*/  LEA R16, P1, R14.reuse, R2, 0x1 ;  /* 0x000000020e107211 */ /* 0x044fe400078208ff */
[-C--:B------:R-:W-:Y:S02]  /*8aa0*/  LEA.HI.X.SX32 R19, R15, R0.reuse, 0x1, P0 ;  /* 0x000000000f137211 */ /* 0x080fe400000f0eff */
[----:B------:R-:W-:Y:S01]  /*8ab0*/  LEA.HI.X.SX32 R17, R14, R0, 0x1, P1 ;  /* 0x000000000e117211 */ /* 0x000fe200008f0eff */
[C---:B---3--:R-:W-:Y:S01]  /*8ac0*/  IMAD R9, R5.reuse, 0x4, R12 ;  /* 0x0000000405097824 */ /* 0x048fe200078e020c */
[C---:B------:R-:W-:Y:S01]  /*8ad0*/  LEA R14, P2, R6.reuse, R2, 0x1 ;  /* 0x00000002060e7211 */ /* 0x040fe200078408ff */
[----:B------:R0:W-:Y:S02]  /*8ae0*/  STL.64 [R1+0x268], R18 ;  /* 0x0002681201007387 */ /* 0x0001e40000100a00 */
[----:B------:R-:W-:Y:S01]  /*8af0*/  IMAD R8, R5, 0x4, R9 ;  /* 0x0000000405087824 */ /* 0x000fe200078e0209 */
[----:B------:R-:W-:Y:S01]  /*8b00*/  LEA.HI.X.SX32 R15, R6, R0, 0x1, P2 ;  /* 0x00000000060f7211 */ /* 0x000fe200010f0eff */
[----:B------:R1:W-:Y:S01]  /*8b10*/  STL.64 [R1+0x260], R16 ;  /* 0x0002601001007387 */ /* 0x0003e20000100a00 */
[----:B------:R-:W-:-:S02]  /*8b20*/  IMAD R6, R7, 0x3, RZ ;  /* 0x0000000307067824 */ /* 0x000fc400078e02ff */
[----:B------:R-:W-:Y:S02]  /*8b30*/  IMAD R5, R5, 0x4, R8 ;  /* 0x0000000405057824 */ /* 0x000fe400078e0208 */
[----:B------:R-:W-:Y:S01]  /*8b40*/  IMAD.WIDE R176, R6, 0x2, R192 ;  /* 0x0000000206b07825 */ /* 0x000fe200078e02c0 */
[CC--:B0-----:R-:W-:Y:S02]  /*8b50*/  LEA R18, P0, R11.reuse, R2.reuse, 0x1 ;  /* 0x000000020b127211 */ /* 0x0c1fe400078008ff */
[C---:B-1----:R-:W-:Y:S02]  /*8b60*/  LEA R16, P1, R10.reuse, R2, 0x1 ;  /* 0x000000020a107211 */ /* 0x042fe400078208ff */
[-C--:B------:R-:W-:Y:S02]  /*8b70*/  LEA.HI.X.SX32 R19, R11, R0.reuse, 0x1, P0 ;  /* 0x000000000b137211 */ /* 0x080fe400000f0eff */
[----:B------:R-:W-:Y:S02]  /*8b80*/  LEA.HI.X.SX32 R17, R10, R0, 0x1, P1 ;  /* 0x000000000a117211 */ /* 0x000fe400008f0eff */
[C---:B------:R-:W-:Y:S01]  /*8b90*/  LEA R10, P3, R5.reuse, R2, 0x1 ;  /* 0x00000002050a7211 */ /* 0x040fe200078608ff */
[----:B------:R0:W-:Y:S03]  /*8ba0*/  STL.64 [R1+0x250], R18 ;  /* 0x0002501201007387 */ /* 0x0001e60000100a00 */
[----:B------:R-:W-:Y:S01]  /*8bb0*/  LEA.HI.X.SX32 R11, R5, R0, 0x1, P3 ;  /* 0x00000000050b7211 */ /* 0x000fe200018f0eff */
[----:B------:R1:W-:Y:S01]  /*8bc0*/  STL.64 [R1+0x248], R16 ;  /* 0x0002481001007387 */ /* 0x0003e20000100a00 */
[----:B------:R-:W-:-:S03]  /*8bd0*/  SHF.L.U32 R5, R7, 0x1, RZ ;  /* 0x0000000107057819 */ /* 0x000fc600000006ff */
[----:B------:R2:W-:Y:S02]  /*8be0*/  STL.64 [R1+0x240], R14 ;  /* 0x0002400e01007387 */ /* 0x0005e40000100a00 */
[----:B------:R-:W-:Y:S01]  /*8bf0*/  IMAD.WIDE R174, R5, 0x2, R192 ;  /* 0x0000000205ae7825 */ /* 0x000fe200078e02c0 */
[CC--:B0-----:R-:W-:Y:S02]  /*8c00*/  LEA R18, P0, R12.reuse, R2.reuse, 0x1 ;  /* 0x000000020c127211 */ /* 0x0c1fe400078008ff */
[----:B-1----:R-:W-:Y:S02]  /*8c10*/  LEA R16, P1, R9, R2, 0x1 ;  /* 0x0000000209107211 */ /* 0x002fe400078208ff */
[----:B------:R-:W-:Y:S01]  /*8c20*/  LEA.HI.X.SX32 R19, R12, R0, 0x1, P0 ;  /* 0x000000000c137211 */ /* 0x000fe200000f0eff */
[----:B------:R-:W-:Y:S01]  /*8c30*/  IMAD.WIDE R12, R7, 0x2, R190 ;  /* 0x00000002070c7825 */ /* 0x000fe200078e02be */
[C---:B--2---:R-:W-:Y:S02]  /*8c40*/  LEA R14, P2, R8.reuse, R2, 0x1 ;  /* 0x00000002080e7211 */ /* 0x044fe400078408ff */
[-C--:B------:R-:W-:Y:S01]  /*8c50*/  LEA.HI.X.SX32 R17, R9, R0.reuse, 0x1, P1 ;  /* 0x0000000009117211 */ /* 0x080fe200008f0eff */
[----:B------:R0:W-:Y:S01]  /*8c60*/  STL.64 [R1+0x238], R18 ;  /* 0x0002381201007387 */ /* 0x0001e20000100a00 */
[----:B------:R-:W-:Y:S01]  /*8c70*/  LEA.HI.X.SX32 R15, R8, R0, 0x1, P2 ;  /* 0x00000000080f7211 */ /* 0x000fe200010f0eff */
[----:B------:R-:W-:Y:S01]  /*8c80*/  IMAD.WIDE R8, R7, 0x2, R192 ;  /* 0x0000000207087825 */ /* 0x000fe200078e02c0 */
[----:B------:R-:W-:Y:S01]  /*8c90*/  MOV R0, 0xff800000 ;  /* 0xff80000000007802 */ /* 0x000fe20000000f00 */
[----:B------:R1:W-:Y:S02]  /*8ca0*/  STL.64 [R1+0x230], R16 ;  /* 0x0002301001007387 */ /* 0x0003e40000100a00 */
[----:B------:R-:W-:-:S02]  /*8cb0*/  IMAD.MOV.U32 R2, RZ, RZ, 0x3f800000 ;  /* 0x3f800000ff027424 */ /* 0x000fc400078e00ff */
[----:B------:R2:W-:Y:S04]  /*8cc0*/  STL.64 [R1+0x228], R14 ;  /* 0x0002280e01007387 */ /* 0x0005e80000100a00 */
[----:B------:R3:W-:Y:S01]  /*8cd0*/  STL.64 [R1+0x220], R10 ;  /* 0x0002200a01007387 */ /* 0x0007e20000100a00 */
[C---:B0-----:R-:W-:Y:S02]  /*8ce0*/  IMAD R18, R7.reuse, 0x7, RZ ;  /* 0x0000000707127824 */ /* 0x041fe400078e02ff */
[C---:B------:R-:W-:Y:S01]  /*8cf0*/  IMAD.SHL.U32 R19, R7.reuse, 0x8, RZ ;  /* 0x0000000807137824 */ /* 0x040fe200078e00ff */
[----:B------:R0:W-:Y:S01]  /*8d00*/  STL.64 [R1+0xb38], R8 ;  /* 0x000b380801007387 */ /* 0x0001e20000100a00 */
[C---:B-1----:R-:W-:Y:S02]  /*8d10*/  IMAD R16, R7.reuse, 0x5, RZ ;  /* 0x0000000507107824 */ /* 0x042fe400078e02ff */
[C---:B------:R-:W-:Y:S01]  /*8d20*/  IMAD R17, R7.reuse, 0x6, RZ ;  /* 0x0000000607117824 */ /* 0x040fe200078e02ff */
[----:B------:R1:W-:Y:S01]  /*8d30*/  STL.64 [R1+0xb30], R12 ;  /* 0x000b300c01007387 */ /* 0x0003e20000100a00 */
[----:B--2---:R-:W-:-:S02]  /*8d40*/  IMAD.SHL.U32 R15, R7, 0x4, RZ ;  /* 0x00000004070f7824 */ /* 0x004fc400078e00ff */
[----:B------:R-:W-:Y:S02]  /*8d50*/  IMAD.IADD R14, R181, 0x1, R172 ;  /* 0x00000001b50e7824 */ /* 0x000fe400078e02ac */
[----:B---3--:R-:W-:-:S04]  /*8d60*/  IMAD.WIDE R10, R7, 0x2, R188 ;  /* 0x00000002070a7825 */ /* 0x008fc800078e02bc */
[----:B0-----:R-:W-:Y:S01]  /*8d70*/  IMAD.WIDE R8, R7, 0x2, R186 ;  /* 0x0000000207087825 */ /* 0x001fe200078e02ba */
[----:B------:R0:W-:Y:S01]  /*8d80*/  STL.64 [R1+0xb28], R10 ;  /* 0x000b280a01007387 */ /* 0x0001e20000100a00 */
[C---:B-1----:R-:W-:Y:S02]  /*8d90*/  LOP3.LUT R13, R172.reuse, 0x10, RZ, 0x3c, !PT ;  /* 0x00000010ac0d7812 */ /* 0x042fe400078e3cff */
[----:B------:R-:W-:Y:S01]  /*8da0*/  IMAD.MOV.U32 R7, RZ, RZ, 0x3f800000 ;  /* 0x3f800000ff077424 */ /* 0x000fe200078e00ff */
[----:B------:R1:W-:Y:S01]  /*8db0*/  STL.64 [R1+0x9e8], R8 ;  /* 0x0009e80801007387 */ /* 0x0003e20000100a00 */
[----:B------:R-:W-:Y:S01]  /*8dc0*/  LOP3.LUT R12, R172, 0x20, RZ, 0x3c, !PT ;  /* 0x00000020ac0c7812 */ /* 0x000fe200078e3cff */
[C---:B------:R-:W-:Y:S02]  /*8dd0*/  IMAD.IADD R13, R181.reuse, 0x1, R13 ;  /* 0x00000001b50d7824 */ /* 0x040fe400078e020d */
[----:B------:R2:W-:Y:S02]  /*8de0*/  STL [R1+0x210], R2 ;  /* 0x0002100201007387 */ /* 0x0005e40000100800 */
[----:B------:R-:W-:-:S02]  /*8df0*/  IMAD.IADD R12, R181, 0x1, R12 ;  /* 0x00000001b50c7824 */ /* 0x000fc400078e020c */
[----:B------:R3:W-:Y:S01]  /*8e00*/  STL [R1+0x20c], R0 ;  /* 0x00020c0001007387 */ /* 0x0007e20000100800 */
[C---:B0-----:R-:W-:Y:S02]  /*8e10*/  LOP3.LUT R11, R172.reuse, 0x30, RZ, 0x3c, !PT ;  /* 0x00000030ac0b7812 */ /* 0x041fe400078e3cff */
[C---:B------:R-:W-:Y:S02]  /*8e20*/  LOP3.LUT R10, R172.reuse, 0x40, RZ, 0x3c, !PT ;  /* 0x00000040ac0a7812 */ /* 0x040fe400078e3cff */
[----:B-1----:R-:W-:Y:S01]  /*8e30*/  MOV R8, 0xff800000 ;  /* 0xff80000000087802 */ /* 0x002fe20000000f00 */
[----:B--2---:R-:W-:Y:S01]  /*8e40*/  IMAD.MOV.U32 R2, RZ, RZ, RZ ;  /* 0x000000ffff027224 */ /* 0x004fe200078e00ff */
[----:B------:R-:W-:Y:S01]  /*8e50*/  LOP3.LUT R9, R172, 0x50, RZ, 0x3c, !PT ;  /* 0x00000050ac097812 */ /* 0x000fe200078e3cff */
[C---:B------:R-:W-:Y:S01]  /*8e60*/  IMAD.IADD R10, R181.reuse, 0x1, R10 ;  /* 0x00000001b50a7824 */ /* 0x040fe200078e020a */
[----:B------:R-:W-:Y:S01]  /*8e70*/  IADD3 R11, R181, R11, RZ ;  /* 0x0000000bb50b7210 */ /* 0x000fe20007ffe0ff */
[----:B------:R0:W-:Y:S01]  /*8e80*/  STL [R1+0x208], R8 ;  /* 0x0002080801007387 */ /* 0x0001e20000100800 */
[----:B---3--:R-:W-:-:S02]  /*8e90*/  IMAD.MOV.U32 R0, RZ, RZ, RZ ;  /* 0x000000ffff007224 */ /* 0x008fc400078e00ff */
[----:B------:R-:W-:Y:S01]  /*8ea0*/  IMAD.IADD R9, R181, 0x1, R9 ;  /* 0x00000001b5097824 */ /* 0x000fe200078e0209 */
[----:B------:R-:W-:Y:S04]  /*8eb0*/  STL [R1], RZ ;  /* 0x000000ff01007387 */ /* 0x000fe80000100800 */
[----:B------:R1:W-:Y:S01]  /*8ec0*/  STL [R1+0x214], R7 ;  /* 0x0002140701007387 */ /* 0x0003e20000100800 */
[----:B0-----:R-:W-:-:S03]  /*8ed0*/  LOP3.LUT R8, R172, 0x60, RZ, 0x3c, !PT ;  /* 0x00000060ac087812 */ /* 0x001fc600078e3cff */
[----:B------:R-:W-:Y:S02]  /*8ee0*/  STL [R1+0x4], RZ ;  /* 0x000004ff01007387 */ /* 0x000fe40000100800 */
[----:B------:R-:W-:Y:S02]  /*8ef0*/  IMAD.IADD R8, R181, 0x1, R8 ;  /* 0x00000001b5087824 */ /* 0x000fe400078e0208 */
[----:B------:R-:W-:Y:S01]  /*8f00*/  STL [R1+0x8], RZ ;  /* 0x000008ff01007387 */ /* 0x000fe20000100800 */
[----:B-1----:R-:W-:-:S03]  /*8f10*/  LOP3.LUT R7, R172, 0x70, RZ, 0x3c, !PT ;  /* 0x00000070ac077812 */ /* 0x002fc600078e3cff */
[----:B------:R-:W-:Y:S01]  /*8f20*/  STL [R1+0xc], RZ ;  /* 0x00000cff01007387 */ /* 0x000fe20000100800 */
[----:B------:R-:W-:Y:S01]  /*8f30*/  LOP3.LUT R172, R170, 0x8, RZ, 0xfc, !PT ;  /* 0x00000008aaac7812 */ /* 0x000fe200078efcff */
[----:B------:R-:W-:Y:S02]  /*8f40*/  IMAD.WIDE R172, R5, 0x2, R190 ;  /* 0x0000000205ac7825 */ /* 0x000fe400078e02be */
[----:B------:R-:W-:Y:S02]  /*8f50*/  STL [R1+0x10], RZ ;  /* 0x000010ff01007387 */ /* 0x000fe40000100800 */
[----:B------:R-:W-:Y:S02]  /*8f60*/  IMAD.IADD R7, R181, 0x1, R7 ;  /* 0x00000001b5077824 */ /* 0x000fe400078e0207 */
        /* <DEDUP_REMOVED lines=123> */
[----:B------:R0:W-:Y:S04]  /*9720*/  STL.64 [R1+0x9e0], R174 ;  /* 0x0009e0ae01007387 */ /* 0x0001e80000100a00 */
[----:B------:R1:W-:Y:S04]  /*9730*/  STL.64 [R1+0x9d8], R172 ;  /* 0x0009d8ac01007387 */ /* 0x0003e80000100a00 */
[----:B------:R2:W-:Y:S01]  /*9740*/  STL.64 [R1+0x9c0], R176 ;  /* 0x0009c0b001007387 */ /* 0x0005e20000100a00 */
[----:B0-----:R-:W-:-:S04]  /*9750*/  IMAD.WIDE R174, R6, 0x2, R190 ;  /* 0x0000000206ae7825 */ /* 0x001fc800078e02be */
[C---:B-1----:R-:W-:Y:S01]  /*9760*/  IMAD.WIDE R172, R15.reuse, 0x2, R192 ;  /* 0x000000020fac7825 */ /* 0x042fe200078e02c0 */
[----:B------:R0:W-:Y:S03]  /*9770*/  STL.64 [R1+0x9b8], R174 ;  /* 0x0009b8ae01007387 */ /* 0x0001e60000100a00 */
[----:B--2---:R-:W-:Y:S01]  /*9780*/  IMAD.WIDE R176, R15, 0x2, R190 ;  /* 0x000000020fb07825 */ /* 0x004fe200078e02be */
[----:B------:R1:W-:Y:S04]  /*9790*/  STL.64 [R1+0x9a0], R172 ;  /* 0x0009a0ac01007387 */ /* 0x0003e80000100a00 */
[----:B------:R2:W-:Y:S01]  /*97a0*/  STL.64 [R1+0x998], R176 ;  /* 0x000998b001007387 */ /* 0x0005e20000100a00 */
[----:B0-----:R-:W-:-:S04]  /*97b0*/  IMAD.WIDE R174, R16, 0x2, R192 ;  /* 0x0000000210ae7825 */ /* 0x001fc800078e02c0 */
[----:B-1----:R-:W-:Y:S01]  /*97c0*/  IMAD.WIDE R172, R16, 0x2, R190 ;  /* 0x0000000210ac7825 */ /* 0x002fe200078e02be */
[----:B------:R0:W-:Y:S03]  /*97d0*/  STL.64 [R1+0x980], R174 ;  /* 0x000980ae01007387 */ /* 0x0001e60000100a00 */
[C---:B--2---:R-:W-:Y:S01]  /*97e0*/  IMAD.WIDE R176, R17.reuse, 0x2, R192 ;  /* 0x0000000211b07825 */ /* 0x044fe200078e02c0 */
        /* <DEDUP_REMOVED lines=35> */
[----:B--2---:R-:W-:Y:S01]  /*9a20*/  IMAD.WIDE R176, R5, 0x2, R188 ;  /* 0x0000000205b07825 */ /* 0x004fe200078e02bc */
[----:B------:R1:W-:Y:S03]  /*9a30*/  STL.64 [R1+0x858], R172 ;  /* 0x000858ac01007387 */ /* 0x0003e60000100a00 */
[----:B0-----:R-:W-:Y:S01]  /*9a40*/  IMAD.WIDE R174, R154, 0x2, R192 ;  /* 0x000000029aae7825 */ /* 0x001fe200078e02c0 */
[----:B-1----:R-:W-:-:S03]  /*9a50*/  MOV R172, UR8 ;  /* 0x0000000800ac7c02 */ /* 0x002fc60008000f00 */
[----:B------:R-:W-:Y:S01]  /*9a60*/  IMAD.U32 R173, RZ, RZ, UR9 ;  /* 0x00000009ffad7e24 */ /* 0x000fe2000f8e00ff */
[----:B------:R0:W-:Y:S01]  /*9a70*/  STL.64 [R1+0x840], R174 ;  /* 0x000840ae01007387 */ /* 0x0001e20000100a00 */
[----:B------:R-:W-:-:S03]  /*9a80*/  UIADD3.64 UR8, UR4, 0x180, URZ ;  /* 0x0000018004087897 */ /* 0x000fc6000fffe03f */
[----:B------:R1:W-:Y:S01]  /*9a90*/  STL.64 [R1+0xb20], R172 ;  /* 0x000b20ac01007387 */ /* 0x0003e20000100a00 */
[----:B0-----:R-:W-:-:S04]  /*9aa0*/  IMAD.WIDE R174, R154, 0x2, R190 ;  /* 0x000000029aae7825 */ /* 0x001fc800078e02be */
[----:B-1----:R-:W-:Y:S01]  /*9ab0*/  IMAD.U32 R172, RZ, RZ, UR12 ;  /* 0x0000000cffac7e24 */ /* 0x002fe2000f8e00ff */
[----:B------:R0:W-:Y:S01]  /*9ac0*/  STL.64 [R1+0x838], R174 ;  /* 0x000838ae01007387 */ /* 0x0001e20000100a00 */
[----:B------:R-:W-:Y:S01]  /*9ad0*/  IMAD.U32 R173, RZ, RZ, UR13 ;  /* 0x0000000dffad7e24 */ /* 0x000fe2000f8e00ff */
[----:B------:R-:W-:-:S04]  /*9ae0*/  UIADD3.64 UR12, UR4, 0x200, URZ ;  /* 0x00000200040c7897 */ /* 0x000fc8000fffe03f */
[----:B------:R1:W-:Y:S01]  /*9af0*/  STL.64 [R1+0xb10], R172 ;  /* 0x000b10ac01007387 */ /* 0x0003e20000100a00 */
[----:B0-----:R-:W-:-:S05]  /*9b00*/  IMAD.WIDE R174, R155, 0x2, R192 ;  /* 0x000000029bae7825 */ /* 0x001fca00078e02c0 */
[----:B------:R0:W-:Y:S01]  /*9b10*/  STL.64 [R1+0x820], R174 ;  /* 0x000820ae01007387 */ /* 0x0001e20000100a00 */
[----:B-1----:R-:W-:Y:S01]  /*9b20*/  IMAD.U32 R172, RZ, RZ, UR8 ;  /* 0x00000008ffac7e24 */ /* 0x002fe2000f8e00ff */
[----:B------:R-:W-:Y:S01]  /*9b30*/  MOV R173, UR9 ;  /* 0x0000000900ad7c02 */ /* 0x000fe20008000f00 */
[----:B------:R-:W-:-:S04]  /*9b40*/  UIADD3.64 UR8, UR4, 0x280, URZ ;  /* 0x0000028004087897 */ /* 0x000fc8000fffe03f */
[----:B------:R1:W-:Y:S01]  /*9b50*/  STL.64 [R1+0xb00], R172 ;  /* 0x000b00ac01007387 */ /* 0x0003e20000100a00 */
[----:B0-----:R-:W-:-:S05]  /*9b60*/  IMAD.WIDE R174, R155, 0x2, R190 ;  /* 0x000000029bae7825 */ /* 0x001fca00078e02be */
[----:B------:R0:W-:Y:S01]  /*9b70*/  STL.64 [R1+0x818], R174 ;  /* 0x000818ae01007387 */ /* 0x0001e20000100a00 */
[----:B-1----:R-:W-:Y:S02]  /*9b80*/  IMAD.U32 R172, RZ, RZ, UR12 ;  /* 0x0000000cffac7e24 */ /* 0x002fe4000f8e00ff */
[----:B------:R-:W-:Y:S01]  /*9b90*/  IMAD.U32 R173, RZ, RZ, UR13 ;  /* 0x0000000dffad7e24 */ /* 0x000fe2000f8e00ff */
        /* <DEDUP_REMOVED lines=10> */
[----:B-1----:R-:W-:Y:S01]  /*9c40*/  MOV R172, UR12 ;  /* 0x0000000c00ac7c02 */ /* 0x002fe20008000f00 */
[----:B------:R-:W-:Y:S01]  /*9c50*/  IMAD.U32 R173, RZ, RZ, UR13 ;  /* 0x0000000dffad7e24 */ /* 0x000fe2000f8e00ff */
[----:B------:R-:W-:Y:S01]  /*9c60*/  UIADD3.64 UR12, UR4, 0x400, URZ ;  /* 0x00000400040c7897 */ /* 0x000fe2000fffe03f */
[----:B0-----:R-:W-:-:S03]  /*9c70*/  IMAD.WIDE R174, R157, 0x2, R192 ;  /* 0x000000029dae7825 */ /* 0x001fc600078e02c0 */
[----:B------:R0:W-:Y:S04]  /*9c80*/  STL.64 [R1+0xad0], R172 ;  /* 0x000ad0ac01007387 */ /* 0x0001e80000100a00 */
[----:B------:R1:W-:Y:S01]  /*9c90*/  STL.64 [R1+0x7e0], R174 ;  /* 0x0007e0ae01007387 */ /* 0x0003e20000100a00 */
[----:B0-----:R-:W-:Y:S02]  /*9ca0*/  IMAD.U32 R172, RZ, RZ, UR8 ;  /* 0x00000008ffac7e24 */ /* 0x001fe4000f8e00ff */
[----:B------:R-:W-:Y:S01]  /*9cb0*/  IMAD.U32 R173, RZ, RZ, UR9 ;  /* 0x00000009ffad7e24 */ /* 0x000fe2000f8e00ff */
[----:B------:R-:W-:Y:S01]  /*9cc0*/  UIADD3.64 UR8, UR4, 0x480, URZ ;  /* 0x0000048004087897 */ /* 0x000fe2000fffe03f */
[----:B-1----:R-:W-:-:S03]  /*9cd0*/  IMAD.WIDE R174, R157, 0x2, R190 ;  /* 0x000000029dae7825 */ /* 0x002fc600078e02be */
[----:B------:R0:W-:Y:S04]  /*9ce0*/  STL.64 [R1+0xac0], R172 ;  /* 0x000ac0ac01007387 */ /* 0x0001e80000100a00 */
[----:B------:R1:W-:Y:S01]  /*9cf0*/  STL.64 [R1+0x7d8], R174 ;  /* 0x0007d8ae01007387 */ /* 0x0003e20000100a00 */
[----:B0-----:R-:W-:Y:S01]  /*9d00*/  IMAD.U32 R172, RZ, RZ, UR12 ;  /* 0x0000000cffac7e24 */ /* 0x001fe2000f8e00ff */
[----:B------:R-:W-:Y:S01]  /*9d10*/  MOV R173, UR13 ;  /* 0x0000000d00ad7c02 */ /* 0x000fe20008000f00 */
[----:B------:R-:W-:Y:S01]  /*9d20*/  UIADD3.64 UR12, UR4, 0x500, URZ ;  /* 0x00000500040c7897 */ /* 0x000fe2000fffe03f */
[----:B-1----:R-:W-:-:S03]  /*9d30*/  IMAD.WIDE R174, R158, 0x2, R192 ;  /* 0x000000029eae7825 */ /* 0x002fc600078e02c0 */
        /* <DEDUP_REMOVED lines=14> */
[----:B0-----:R-:W-:Y:S01]  /*9e20*/  MOV R172, UR8 ;  /* 0x0000000800ac7c02 */ /* 0x001fe20008000f00 */
        /* <DEDUP_REMOVED lines=47> */
[----:B0-----:R-:W-:-:S04]  /*a120*/  IMAD.WIDE R172, R163, 0x2, R190 ;  /* 0x00000002a3ac7825 */ /* 0x001fc800078e02be */
[C---:B-1----:R-:W-:Y:S01]  /*a130*/  IMAD.WIDE R174, R164.reuse, 0x2, R192 ;  /* 0x00000002a4ae7825 */ /* 0x042fe200078e02c0 */
[----:B------:R0:W-:Y:S04]  /*a140*/  STL.64 [R1+0x718], R172 ;  /* 0x000718ac01007387 */ /* 0x0001e80000100a00 */
[----:B------:R1:W-:Y:S01]  /*a150*/  STL.64 [R1+0x700], R174 ;  /* 0x000700ae01007387 */ /* 0x0003e20000100a00 */
[----:B0-----:R-:W-:-:S04]  /*a160*/  IMAD.WIDE R172, R164, 0x2, R190 ;  /* 0x00000002a4ac7825 */ /* 0x001fc800078e02be */
[----:B-1----:R-:W-:Y:S01]  /*a170*/  IMAD.U32 R174, RZ, RZ, UR56 ;  /* 0x00000038ffae7e24 */ /* 0x002fe2000f8e00ff */
[----:B------:R0:W-:Y:S01]  /*a180*/  STL.64 [R1+0x6f8], R172 ;  /* 0x0006f8ac01007387 */ /* 0x0001e20000100a00 */
[----:B------:R-:W-:Y:S01]  /*a190*/  IMAD.U32 R175, RZ, RZ, UR57 ;  /* 0x00000039ffaf7e24 */ /* 0x000fe2000f8e00ff */
[----:B------:R-:W-:Y:S02]  /*a1a0*/  UIADD3.64 UR56, UR56, 0x400, URZ ;  /* 0x0000040038387897 */ /* 0x000fe4000fffe03f */
[----:B------:R1:W-:Y:S01]  /*a1b0*/  STL.64 [R1+0x9d0], R176 ;  /* 0x0009d0b001007387 */ /* 0x0003e20000100a00 */
[----:B0-----:R-:W-:-:S04]  /*a1c0*/  IMAD.WIDE R172, R6, 0x2, R188 ;  /* 0x0000000206ac7825 */ /* 0x001fc800078e02bc */
[--C-:B-1----:R-:W-:Y:S01]  /*a1d0*/  IMAD.WIDE R176, R15, 0x2, R188.reuse ;  /* 0x000000020fb07825 */ /* 0x102fe200078e02bc */
[----:B------:R0:W-:Y:S04]  /*a1e0*/  STL.64 [R1+0x9b0], R172 ;  /* 0x0009b0ac01007387 */ /* 0x0001e80000100a00 */
[----:B------:R1:W-:Y:S04]  /*a1f0*/  STL.64 [R1+0x9f0], R174 ;  /* 0x0009f0ae01007387 */ /* 0x0003e80000100a00 */
[----:B------:R2:W-:Y:S01]  /*a200*/  STL.64 [R1+0x990], R176 ;  /* 0x000990b001007387 */ /* 0x0005e20000100a00 */
[----:B0-----:R-:W-:-:S04]  /*a210*/  IMAD.WIDE R172, R16, 0x2, R188 ;  /* 0x0000000210ac7825 */ /* 0x001fc800078e02bc */
[--C-:B-1----:R-:W-:Y:S01]  /*a220*/  IMAD.WIDE R174, R17, 0x2, R188.reuse ;  /* 0x0000000211ae7825 */ /* 0x102fe200078e02bc */
[----:B------:R0:W-:Y:S03]  /*a230*/  STL.64 [R1+0x970], R172 ;  /* 0x000970ac01007387 */ /* 0x0001e60000100a00 */
[--C-:B--2---:R-:W-:Y:S01]  /*a240*/  IMAD.WIDE R176, R18, 0x2, R188.reuse ;  /* 0x0000000212b07825 */ /* 0x104fe200078e02bc */
        /* <DEDUP_REMOVED lines=33> */
[----:B-1----:R-:W-:Y:S01]  /*a460*/  IMAD.WIDE R174, R163, 0x2, R188 ;  /* 0x00000002a3ae7825 */ /* 0x002fe200078e02bc */
        /* <DEDUP_REMOVED lines=9> */
[----:B------:R-:W-:Y:S01]  /*a500*/  STL.64 [R1+0x968], R176 ;  /* 0x000968b001007387 */ /* 0x000fe20000100a00 */
[----:B0-----:R-:W-:-:S04]  /*a510*/  IMAD.WIDE R172, R17, 0x2, R186 ;  /* 0x0000000211ac7825 */ /* 0x001fc800078e02ba */
[--C-:B-1----:R-:W-:Y:S01]  /*a520*/  IMAD.WIDE R174, R18, 0x2, R186.reuse ;  /* 0x0000000212ae7825 */ /* 0x102fe200078e02ba */
[----:B------:R0:W-:Y:S03]  /*a530*/  STL.64 [R1+0x948], R172 ;  /* 0x000948ac01007387 */ /* 0x0001e60000100a00 */
[--C-:B------:R-:W-:Y:S01]  /*a540*/  IMAD.WIDE R16, R19, 0x2, R186.reuse ;  /* 0x0000000213107825 */ /* 0x100fe200078e02ba */
[----:B------:R-:W-:Y:S03]  /*a550*/  STL.64 [R1+0x928], R174 ;  /* 0x000928ae01007387 */ /* 0x000fe60000100a00 */
[--C-:B------:R-:W-:Y:S01]  /*a560*/  IMAD.WIDE R18, R21, 0x2, R186.reuse ;  /* 0x0000000215127825 */ /* 0x100fe200078e02ba */
[----:B------:R1:W-:Y:S03]  /*a570*/  STL.64 [R1+0x908], R16 ;  /* 0x0009081001007387 */ /* 0x0003e60000100a00 */
[----:B0-----:R-:W-:-:S04]  /*a580*/  IMAD.WIDE R172, R20, 0x2, R186 ;  /* 0x0000000214ac7825 */ /* 0x001fc800078e02ba */
[--C-:B------:R-:W-:Y:S01]  /*a590*/  IMAD.WIDE R20, R23, 0x2, R186.reuse ;  /* 0x0000000217147825 */ /* 0x100fe200078e02ba */
[----:B------:R-:W-:Y:S03]  /*a5a0*/  STL.64 [R1+0x8e8], R172 ;  /* 0x0008e8ac01007387 */ /* 0x000fe60000100a00 */
        /* <DEDUP_REMOVED lines=41> */
[C---:B-1----:R-:W-:Y:S01]  /*a840*/  IMAD.WIDE R16, R166.reuse, 0x2, R190 ;  /* 0x00000002a6107825 */ /* 0x042fe200078e02be */
[----:B------:R0:W-:Y:S03]  /*a850*/  STL.64 [R1+0x6c0], R18 ;  /* 0x0006c01201007387 */ /* 0x0001e60000100a00 */
[C---:B--2---:R-:W-:Y:S01]  /*a860*/  IMAD.WIDE R20, R166.reuse, 0x2, R188 ;  /* 0x00000002a6147825 */ /* 0x044fe200078e02bc */
        /* <DEDUP_REMOVED lines=31> */
[----:B------:R-:W-:Y:S01]  /*aa60*/  STL.64 [R1+0x638], R20 ;  /* 0x0006381401007387 */ /* 0x000fe20000100a00 */
[----:B0-----:R-:W-:-:S04]  /*aa70*/  IMAD.WIDE R18, R171, 0x2, R188 ;  /* 0x00000002ab127825 */ /* 0x001fc800078e02bc */
[----:B-1----:R-:W-:Y:S01]  /*aa80*/  IMAD.WIDE R16, R171, 0x2, R186 ;  /* 0x00000002ab107825 */ /* 0x002fe200078e02ba */
[----:B------:R0:W-:Y:S04]  /*aa90*/  STL.64 [R1+0x630], R18 ;  /* 0x0006301201007387 */ /* 0x0001e80000100a00 */
[----:B------:R1:W-:Y:S01]  /*aaa0*/  STL.64 [R1+0x628], R16 ;  /* 0x0006281001007387 */ /* 0x0003e20000100a00 */
[----:B0-----:R-:W-:Y:S02]  /*aab0*/  IMAD.U32 R18, RZ, RZ, UR10 ;  /* 0x0000000aff127e24 */ /* 0x001fe4000f8e00ff */
[----:B------:R-:W-:Y:S01]  /*aac0*/  IMAD.U32 R19, RZ, RZ, UR11 ;  /* 0x0000000bff137e24 */ /* 0x000fe2000f8e00ff */
[----:B------:R-:W-:Y:S01]  /*aad0*/  UIADD3.64 UR10, UR6, 0x100, URZ ;  /* 0x00000100060a7897 */ /* 0x000fe2000fffe03f */
[----:B-1----:R-:W-:Y:S01]  /*aae0*/  MOV R16, UR14 ;  /* 0x0000000e00107c02 */ /* 0x002fe20008000f00 */
[----:B------:R-:W-:Y:S01]  /*aaf0*/  IMAD.U32 R17, RZ, RZ, UR15 ;  /* 0x0000000fff117e24 */ /* 0x000fe2000f8e00ff */
[----:B------:R-:W-:Y:S01]  /*ab00*/  UIADD3.64 UR14, UR6, 0x102, URZ ;  /* 0x00000102060e7897 */ /* 0x000fe2000fffe03f */
[----:B------:R0:W-:Y:S04]  /*ab10*/  STL.64 [R1+0xb18], R18 ;  /* 0x000b181201007387 */ /* 0x0001e80000100a00 */
[----:B------:R1:W-:Y:S01]  /*ab20*/  STL.64 [R1+0xb08], R16 ;  /* 0x000b081001007387 */ /* 0x0003e20000100a00 */
[----:B0-----:R-:W-:-:S02]  /*ab30*/  IMAD.U32 R18, RZ, RZ, UR18 ;  /* 0x00000012ff127e24 */ /* 0x001fc4000f8e00ff */
[----:B------:R-:W-:Y:S01]  /*ab40*/  IMAD.U32 R19, RZ, RZ, UR19 ;  /* 0x00000013ff137e24 */ /* 0x000fe2000f8e00ff */
[----:B------:R-:W-:Y:S01]  /*ab50*/  UIADD3.64 UR18, UR6, 0x104, URZ ;  /* 0x0000010406127897 */ /* 0x000fe2000fffe03f */
[----:B-1----:R-:W-:Y:S01]  /*ab60*/  IMAD.U32 R16, RZ, RZ, UR10 ;  /* 0x0000000aff107e24 */ /* 0x002fe2000f8e00ff */
[----:B------:R-:W-:Y:S01]  /*ab70*/  MOV R17, UR11 ;  /* 0x0000000b00117c02 */ /* 0x000fe20008000f00 */
[----:B------:R-:W-:Y:S01]  /*ab80*/  UIADD3.64 UR10, UR6, 0x1fe, URZ ;  /* 0x000001fe060a7897 */ /* 0x000fe2000fffe03f */
[----:B------:R0:W-:Y:S04]  /*ab90*/  STL.64 [R1+0xaf8], R18 ;  /* 0x000af81201007387 */ /* 0x0001e80000100a00 */
[----:B------:R1:W-:Y:S01]  /*aba0*/  STL.64 [R1+0xae8], R16 ;  /* 0x000ae81001007387 */ /* 0x0003e20000100a00 */
[----:B0-----:R-:W-:-:S02]  /*abb0*/  IMAD.U32 R18, RZ, RZ, UR14 ;  /* 0x0000000eff127e24 */ /* 0x001fc4000f8e00ff */
[----:B------:R-:W-:Y:S01]  /*abc0*/  IMAD.U32 R19, RZ, RZ, UR15 ;  /* 0x0000000fff137e24 */ /* 0x000fe2000f8e00ff */
[----:B------:R-:W-:Y:S01]  /*abd0*/  UIADD3.64 UR14, UR6, 0x200, URZ ;  /* 0x00000200060e7897 */ /* 0x000fe2000fffe03f */
[----:B-1----:R-:W-:Y:S02]  /*abe0*/  IMAD.U32 R16, RZ, RZ, UR18 ;  /* 0x00000012ff107e24 */ /* 0x002fe4000f8e00ff */
[----:B------:R-:W-:Y:S01]  /*abf0*/  IMAD.U32 R17, RZ, RZ, UR19 ;  /* 0x00000013ff117e24 */ /* 0x000fe2000f8e00ff */
[----:B------:R0:W-:Y:S01]  /*ac00*/  STL.64 [R1+0xad8], R18 ;  /* 0x000ad81201007387 */ /* 0x0001e20000100a00 */
[----:B------:R-:W-:-:S03]  /*ac10*/  UIADD3.64 UR18, UR6, 0x202, URZ ;  /* 0x0000020206127897 */ /* 0x000fc6000fffe03f */
[----:B------:R1:W-:Y:S01]  /*ac20*/  STL.64 [R1+0xac8], R16 ;  /* 0x000ac81001007387 */ /* 0x0003e20000100a00 */
[----:B0-----:R-:W-:Y:S01]  /*ac30*/  MOV R18, UR10 ;  /* 0x0000000a00127c02 */ /* 0x001fe20008000f00 */
[----:B------:R-:W-:Y:S01]  /*ac40*/  IMAD.U32 R19, RZ, RZ, UR11 ;  /* 0x0000000bff137e24 */ /* 0x000fe2000f8e00ff */
[----:B------:R-:W-:Y:S01]  /*ac50*/  UIADD3.64 UR10, UR6, 0x204, URZ ;  /* 0x00000204060a7897 */ /* 0x000fe2000fffe03f */
[----:B-1----:R-:W-:Y:S02]  /*ac60*/  IMAD.U32 R16, RZ, RZ, UR14 ;  /* 0x0000000eff107e24 */ /* 0x002fe4000f8e00ff */
[----:B------:R-:W-:Y:S01]  /*ac70*/  IMAD.U32 R17, RZ, RZ, UR15 ;  /* 0x0000000fff117e24 */ /* 0x000fe2000f8e00ff */
[----:B------:R0:W-:Y:S01]  /*ac80*/  STL.64 [R1+0xab8], R18 ;  /* 0x000ab81201007387 */ /* 0x0001e20000100a00 */
[----:B------:R-:W-:-:S03]  /*ac90*/  UIADD3.64 UR14, UR6, 0x2fe, URZ ;  /* 0x000002fe060e7897 */ /* 0x000fc6000fffe03f */
[----:B------:R1:W-:Y:S01]  /*aca0*/  STL.64 [R1+0xaa8], R16 ;  /* 0x000aa81001007387 */ /* 0x0003e20000100a00 */
[----:B0-----:R-:W-:Y:S01]  /*acb0*/  IMAD.U32 R18, RZ, RZ, UR18 ;  /* 0x00000012ff127e24 */ /* 0x001fe2000f8e00ff */
[----:B------:R-:W-:Y:S01]  /*acc0*/  MOV R19, UR19 ;  /* 0x0000001300137c02 */ /* 0x000fe20008000f00 */
[----:B------:R-:W-:Y:S01]  /*acd0*/  UIADD3.64 UR18, UR6, 0x300, URZ ;  /* 0x0000030006127897 */ /* 0x000fe2000fffe03f */
[----:B-1----:R-:W-:Y:S02]  /*ace0*/  IMAD.U32 R16, RZ, RZ, UR10 ;  /* 0x0000000aff107e24 */ /* 0x002fe4000f8e00ff */
[----:B------:R-:W-:Y:S01]  /*acf0*/  IMAD.U32 R17, RZ, RZ, UR11 ;  /* 0x0000000bff117e24 */ /* 0x000fe2000f8e00ff */
[----:B------:R0:W-:Y:S01]  /*ad00*/  STL.64 [R1+0xa98], R18 ;  /* 0x000a981201007387 */ /* 0x0001e20000100a00 */
[----:B------:R-:W-:-:S03]  /*ad10*/  UIADD3.64 UR10, UR6, 0x302, URZ ;  /* 0x00000302060a7897 */ /* 0x000fc6000fffe03f */
        /* <DEDUP_REMOVED lines=35> */
[----:B-1----:R-:W-:Y:S02]  /*af50*/  IMAD.U32 R16, RZ, RZ, UR58 ;  /* 0x0000003aff107e24 */ /* 0x002fe4000f8e00ff */
[----:B------:R-:W-:-:S05]  /*af60*/  IMAD.U32 R17, RZ, RZ, UR59 ;  /* 0x0000003bff117e24 */ /* 0x000fca000f8e00ff */
[----:B------:R0:W-:Y:S04]  /*af70*/  STL.64 [R1+0xa00], R16 ;  /* 0x000a001001007387 */ /* 0x0001e80000100a00 */
[----:B------:R0:W-:Y:S02]  /*af80*/  STL.64 [R1+0x9f8], R18 ;  /* 0x0009f81201007387 */ /* 0x0001e40000100a00 */
.L_x_1:
[----:B0-----:R-:W2:Y:S04]  /*af90*/  LDL.64 R18, [R1+0xb20] ;  /* 0x000b200001127983 */ /* 0x001ea80000100a00 */
[----:B-1----:R-:W3:Y:S04]  /*afa0*/  LDL.64 R16, [R1+0xb18] ;  /* 0x000b180001107983 */ /* 0x002ee80000100a00 */
[----:B------:R0:W-:Y:S04]  /*afb0*/  STL.64 [R1+0xfc8], R150 ;  /* 0x000fc89601007387 */ /* 0x0001e80000100a00 */
[----:B------:R1:W-:Y:S04]  /*afc0*/  STL.64 [R1+0xfc0], R148 ;  /* 0x000fc09401007387 */ /* 0x0003e80000100a00 */
[----:B------:R-:W-:Y:S04]  /*afd0*/  STL.64 [R1+0xfb8], R146 ;  /* 0x000fb89201007387 */ /* 0x000fe80000100a00 */
[----:B------:R-:W-:Y:S01]  /*afe0*/  STL.64 [R1+0xfb0], R144 ;  /* 0x000fb09001007387 */ /* 0x000fe20000100a00 */
[----:B0-----:R-:W-:-:S02]  /*aff0*/  MOV R150, UR9 ;  /* 0x0000000900967c02 */ /* 0x001fc40008000f00 */
[----:B------:R-:W-:Y:S01]  /*b000*/  MOV R151, UR8 ;  /* 0x0000000800977c02 */ /* 0x000fe20008000f00 */
[----:B------:R-:W-:Y:S01]  /*b010*/  STL.64 [R1+0xfa8], R142 ;  /* 0x000fa88e01007387 */ /* 0x000fe20000100a00 */
[----:B-1----:R-:W-:Y:S02]  /*b020*/  MOV R148, UR11 ;  /* 0x0000000b00947c02 */ /* 0x002fe40008000f00 */
[----:B------:R-:W-:Y:S01]  /*b030*/  MOV R149, UR10 ;  /* 0x0000000a00957c02 */ /* 0x000fe20008000f00 */
[----:B------:R-:W-:Y:S04]  /*b040*/  STL.64 [R1+0xfa0], R140 ;  /* 0x000fa08c01007387 */ /* 0x000fe80000100a00 */
        /* <DEDUP_REMOVED lines=30> */
[----:B------:R0:W-:Y:S04]  /*b230*/  STL.64 [R1+0xea8], R78 ;  /* 0x000ea84e01007387 */ /* 0x0001e80000100a00 */
[----:B------:R1:W-:Y:S04]  /*b240*/  STL.64 [R1+0xea0], R76 ;  /* 0x000ea04c01007387 */ /* 0x0003e80000100a00 */
[----:B------:R-:W-:Y:S04]  /*b250*/  STL.64 [R1+0xe98], R74 ;  /* 0x000e984a01007387 */ /* 0x000fe80000100a00 */
[----:B------:R-:W-:Y:S04]  /*b260*/  STL.64 [R1+0xe90], R72 ;  /* 0x000e904801007387 */ /* 0x000fe80000100a00 */
[----:B------:R-:W-:Y:S04]  /*b270*/  STL.64 [R1+0xe88], R70 ;  /* 0x000e884601007387 */ /* 0x000fe80000100a00 */
[----:B------:R4:W-:Y:S04]  /*b280*/  STL.64 [R1+0xe80], R68 ;  /* 0x000e804401007387 */ /* 0x0009e80000100a00 */
        /* <DEDUP_REMOVED lines=22> */
[----:B0-----:R-:W3:Y:S04]  /*b3f0*/  LDL.64 R78, [R1+0xb30] ;  /* 0x000b3000014e7983 */ /* 0x001ee80000100a00 */
[----:B-1----:R-:W3:Y:S04]  /*b400*/  LDL.64 R76, [R1+0x9e8] ;  /* 0x0009e800014c7983 */ /* 0x002ee80000100a00 */
[----:B----4-:R-:W4:Y:S04]  /*b410*/  LDL.64 R68, [R1+0x9e0] ;  /* 0x0009e00001447983 */ /* 0x010f280000100a00 */
[----:B------:R-:W4:Y:S04]  /*b420*/  LDL.64 R86, [R1+0xb28] ;  /* 0x000b280001567983 */ /* 0x000f280000100a00 */
[----:B------:R-:W4:Y:S04]  /*b430*/  LDL.64 R72, [R1+0x9b8] ;  /* 0x0009b80001487983 */ /* 0x000f280000100a00 */
[----:B------:R-:W4:Y:S04]  /*b440*/  LDL.64 R100, [R1+0x9c8] ;  /* 0x0009c80001647983 */ /* 0x000f280000100a00 */
[----:B------:R-:W4:Y:S04]  /*b450*/  LDL.64 R74, [R1+0x9d8] ;  /* 0x0009d800014a7983 */ /* 0x000f280000100a00 */
[----:B------:R-:W4:Y:S04]  /*b460*/  LDL.64 R84, [R1+0x9d0] ;  /* 0x0009d00001547983 */ /* 0x000f280000100a00 */
[----:B------:R-:W4:Y:S01]  /*b470*/  LDL.64 R82, [R1+0x9c0] ;  /* 0x0009c00001527983 */ /* 0x000f220000100a00 */
[----:B--2---:R-:W-:-:S03]  /*b480*/  R2UR UR8, R18 ;  /* 0x00000000120872ca */ /* 0x004fc600000e0000 */
[----:B------:R-:W2:Y:S01]  /*b490*/  LDL.64 R70, [R1+0x9b0] ;  /* 0x0009b00001467983 */ /* 0x000ea20000100a00 */
[----:B------:R-:W-:Y:S02]  /*b4a0*/  R2UR UR9, R19 ;  /* 0x00000000130972ca */ /* 0x000fe400000e0000 */
[----:B---3--:R-:W-:Y:S01]  /*b4b0*/  R2UR UR10, R16 ;  /* 0x00000000100a72ca */ /* 0x008fe200000e0000 */
[----:B------:R-:W3:Y:S01]  /*b4c0*/  LDL.64 R18, [R1+0xb38] ;  /* 0x000b380001127983 */ /* 0x000ee20000100a00 */
[----:B------:R-:W-:Y:S01]  /*b4d0*/  R2UR UR11, R17 ;  /* 0x00000000110b72ca */ /* 0x000fe200000e0000 */
[C---:B-----5:R-:W-:Y:S02]  /*b4e0*/  IMAD.WIDE R16, R2.reuse, 0x2, R192 ;  /* 0x0000000202107825 */ /* 0x060fe400078e02c0 */
[----:B------:R-:W-:Y:S04]  /*b4f0*/  STL [R1+0xb54], R192 ;  /* 0x000b54c001007387 */ /* 0x000fe80000100800 */
[----:B------:R-:W-:Y:S04]  /*b500*/  STL [R1+0xb50], R193 ;  /* 0x000b50c101007387 */ /* 0x000fe80000100800 */
[----:B------:R-:W-:Y:S04]  /*b510*/  STL [R1+0xb5c], R190 ;  /* 0x000b5cbe01007387 */ /* 0x000fe80000100800 */
[----:B------:R-:W-:Y:S04]  /*b520*/  STL [R1+0xb58], R191 ;  /* 0x000b58bf01007387 */ /* 0x000fe80000100800 */
[----:B------:R-:W-:Y:S04]  /*b530*/  STL [R1+0xd64], R188 ;  /* 0x000d64bc01007387 */ /* 0x000fe80000100800 */
[----:B------:R-:W-:Y:S04]  /*b540*/  STL [R1+0xd60], R189 ;  /* 0x000d60bd01007387 */ /* 0x000fe80000100800 */
[----:B------:R0:W2:Y:S04]  /*b550*/  LDG.E.U16 R95, desc[UR60][R16.64] ;  /* 0x0000003c105f7981 */ /* 0x0000a8000c1e1500 */
[----:B------:R-:W-:Y:S04]  /*b560*/  STL [R1+0xd6c], R186 ;  /* 0x000d6cba01007387 */ /* 0x000fe80000100800 */
[----:B------:R-:W-:Y:S04]  /*b570*/  STL [R1+0xd68], R187 ;  /* 0x000d68bb01007387 */ /* 0x000fe80000100800 */
[----:B------:R-:W2:Y:S04]  /*b580*/  LDL.64 R98, [R1+0x9a0] ;  /* 0x0009a00001627983 */ /* 0x000ea80000100a00 */
[----:B------:R-:W2:Y:S01]  /*b590*/  LDL.64 R96, [R1+0x970] ;  /* 0x0009700001607983 */ /* 0x000ea20000100a00 */
[----:B------:R-:W-:-:S03]  /*b5a0*/  IMAD.WIDE R22, R2, 0x2, R188 ;  /* 0x0000000202167825 */ /* 0x000fc600078e02bc */
[----:B------:R-:W2:Y:S01]  /*b5b0*/  LDL.64 R80, [R1+0x9a8] ;  /* 0x0009a80001507983 */ /* 0x000ea20000100a00 */
[----:B------:R-:W-:-:S03]  /*b5c0*/  IMAD.WIDE R20, R2, 0x2, R186 ;  /* 0x0000000202147825 */ /* 0x000fc600078e02ba */
[----:B------:R1:W2:Y:S04]  /*b5d0*/  LDG.E.U16 R93, desc[UR60][R22.64] ;  /* 0x0000003c165d7981 */ /* 0x0002a8000c1e1500 */
[----:B------:R4:W2:Y:S04]  /*b5e0*/  LDG.E.U16 R92, desc[UR60][R20.64] ;  /* 0x0000003c145c7981 */ /* 0x0008a8000c1e1500 */
[----:B------:R-:W2:Y:S01]  /*b5f0*/  LDL.64 R104, [R1+0x978] ;  /* 0x0009780001687983 */ /* 0x000ea20000100a00 */
[----:B------:R-:W-:-:S03]  /*b600*/  IMAD.WIDE R152, R2, 0x2, R190 ;  /* 0x0000000202987825 */ /* 0x000fc600078e02be */
[----:B------:R-:W2:Y:S04]  /*b610*/  LDL.64 R102, [R1+0x968] ;  /* 0x0009680001667983 */ /* 0x000ea80000100a00 */
[----:B------:R4:W2:Y:S04]  /*b620*/  LDG.E.U16 R94, desc[UR60][R152.64] ;  /* 0x0000003c985e7981 */ /* 0x0008a8000c1e1500 */
[----:B------:R-:W2:Y:S04]  /*b630*/  LDL.64 R108, [R1+0x950] ;  /* 0x00095000016c7983 */ /* 0x000ea80000100a00 */
[----:B------:R-:W2:Y:S04]  /*b640*/  LDL.64 R106, [R1+0x948] ;  /* 0x00094800016a7983 */ /* 0x000ea80000100a00 */
[----:B------:R-:W2:Y:S04]  /*b650*/  LDL.64 R118, [R1+0x920] ;  /* 0x0009200001767983 */ /* 0x000ea80000100a00 */
[----:B------:R-:W2:Y:S04]  /*b660*/  LDL.64 R120, [R1+0x928] ;  /* 0x0009280001787983 */ /* 0x000ea80000100a00 */
[----:B------:R-:W2:Y:S04]  /*b670*/  LDL.64 R112, [R1+0x8f8] ;  /* 0x0008f80001707983 */ /* 0x000ea80000100a00 */
[----:B------:R-:W2:Y:S04]  /*b680*/  LDL.64 R114, [R1+0x900] ;  /* 0x0009000001727983 */ /* 0x000ea80000100a00 */
[----:B------:R-:W2:Y:S04]  /*b690*/  LDL.64 R110, [R1+0x8f0] ;  /* 0x0008f000016e7983 */ /* 0x000ea80000100a00 */
[----:B------:R-:W2:Y:S04]  /*b6a0*/  LDL.64 R116, [R1+0x8e0] ;  /* 0x0008e00001747983 */ /* 0x000ea80000100a00 */
[----:B------:R-:W2:Y:S01]  /*b6b0*/  LDL.64 R122, [R1+0x888] ;  /* 0x00088800017a7983 */ /* 0x000ea20000100a00 */
[----:B0-----:R-:W-:-:S03]  /*b6c0*/  IMAD.WIDE R16, R2, 0x2, R78 ;  /* 0x0000000202107825 */ /* 0x001fc600078e024e */
[----:B------:R-:W2:Y:S01]  /*b6d0*/  LDL.64 R78, [R1+0x998] ;  /* 0x00099800014e7983 */ /* 0x000ea20000100a00 */
[----:B-1----:R-:W-:-:S03]  /*b6e0*/  IMAD.WIDE R22, R2, 0x2, R76 ;  /* 0x0000000202167825 */ /* 0x002fc600078e024c */
[----:B------:R-:W2:Y:S01]  /*b6f0*/  LDL.64 R76, [R1+0x990] ;  /* 0x00099000014c7983 */ /* 0x000ea20000100a00 */
[----:B----4-:R-:W-:-:S03]  /*b700*/  IMAD.WIDE R20, R2, 0x2, R68 ;  /* 0x0000000202147825 */ /* 0x010fc600078e0244 */
[----:B------:R-:W4:Y:S01]  /*b710*/  LDL.64 R68, [R1+0x988] ;  /* 0x0009880001447983 */ /* 0x000f220000100a00 */
[----:B------:R-:W-:-:S03]  /*b720*/  IMAD.WIDE R152, R2, 0x2, R86 ;  /* 0x0000000202987825 */ /* 0x000fc600078e0256 */
[----:B------:R0:W4:Y:S04]  /*b730*/  LDG.E.U16 R87, desc[UR60][R20.64] ;  /* 0x0000003c14577981 */ /* 0x000128000c1e1500 */
[----:B------:R1:W4:Y:S04]  /*b740*/  LDG.E.U16 R89, desc[UR60][R152.64] ;  /* 0x0000003c98597981 */ /* 0x000328000c1e1500 */
[----:B------:R1:W4:Y:S01]  /*b750*/  LDG.E.U16 R88, desc[UR60][R22.64] ;  /* 0x0000003c16587981 */ /* 0x000322000c1e1500 */
[----:B0-----:R-:W-:-:S03]  /*b760*/  IMAD.WIDE R20, R2, 0x2, R72 ;  /* 0x0000000202147825 */ /* 0x001fc600078e0248 */
[----:B------:R-:W4:Y:S01]  /*b770*/  LDL.64 R72, [R1+0x960] ;  /* 0x0009600001487983 */ /* 0x000f220000100a00 */
[----:B-1----:R-:W-:-:S03]  /*b780*/  IMAD.WIDE R152, R2, 0x2, R100 ;  /* 0x0000000202987825 */ /* 0x002fc600078e0264 */
[----:B------:R-:W4:Y:S01]  /*b790*/  LDL.64 R100, [R1+0x940] ;  /* 0x0009400001647983 */ /* 0x000f220000100a00 */
[----:B------:R-:W-:-:S03]  /*b7a0*/  IMAD.WIDE R22, R2, 0x2, R82 ;  /* 0x0000000202167825 */ /* 0x000fc600078e0252 */
[----:B------:R0:W4:Y:S04]  /*b7b0*/  LDG.E.U16 R90, desc[UR60][R16.64] ;  /* 0x0000003c105a7981 */ /* 0x000128000c1e1500 */
[----:B------:R-:W4:Y:S01]  /*b7c0*/  LDG.E.U16 R83, desc[UR60][R22.64] ;  /* 0x0000003c16537981 */ /* 0x000f22000c1e1500 */
[----:B---3--:R-:W-:-:S03]  /*b7d0*/  IMAD.WIDE R18, R2, 0x2, R18 ;  /* 0x0000000202127825 */ /* 0x008fc600078e0212 */
[----:B------:R-:W3:Y:S04]  /*b7e0*/  LDG.E.U16 R82, desc[UR60][R20.64] ;  /* 0x0000003c14527981 */ /* 0x000ee8000c1e1500 */
[----:B------:R1:W3:Y:S01]  /*b7f0*/  LDG.E.U16 R91, desc[UR60][R18.64] ;  /* 0x0000003c125b7981 */ /* 0x0002e2000c1e1500 */
[----:B0-----:R-:W-:-:S03]  /*b800*/  IMAD.WIDE R16, R2, 0x2, R84 ;  /* 0x0000000202107825 */ /* 0x001fc600078e0254 */
[----:B------:R-:W3:Y:S04]  /*b810*/  LDG.E.U16 R84, desc[UR60][R152.64] ;  /* 0x0000003c98547981 */ /* 0x000ee8000c1e1500 */
[----:B------:R-:W3:Y:S01]  /*b820*/  LDG.E.U16 R85, desc[UR60][R16.64] ;  /* 0x0000003c10557981 */ /* 0x000ee2000c1e1500 */
[----:B-1----:R-:W-:-:S03]  /*b830*/  IMAD.WIDE R18, R2, 0x2, R74 ;  /* 0x0000000202127825 */ /* 0x002fc600078e024a */
[----:B------:R-:W3:Y:S04]  /*b840*/  LDL.64 R74, [R1+0x980] ;  /* 0x00098000014a7983 */ /* 0x000ee80000100a00 */
[----:B------:R2:W3:Y:S02]  /*b850*/  LDG.E.U16 R86, desc[UR60][R18.64] ;  /* 0x0000003c12567981 */ /* 0x0004e4000c1e1500 */
[C---:B--2---:R-:W-:Y:S02]  /*b860*/  IMAD.WIDE R18, R2.reuse, 0x2, R70 ;  /* 0x0000000202127825 */ /* 0x044fe400078e0246 */
[----:B------:R-:W2:Y:S02]  /*b870*/  LDL.64 R70, [R1+0x958] ;  /* 0x0009580001467983 */ /* 0x000ea40000100a00 */
[----:B------:R-:W-:-:S02]  /*b880*/  IMAD.WIDE R152, R2, 0x2, R98 ;  /* 0x0000000202987825 */ /* 0x000fc400078e0262 */
[----:B------:R-:W2:Y:S02]  /*b890*/  LDL.64 R98, [R1+0x938] ;  /* 0x0009380001627983 */ /* 0x000ea40000100a00 */
[C---:B------:R-:W-:Y:S02]  /*b8a0*/  IMAD.WIDE R16, R2.reuse, 0x2, R80 ;  /* 0x0000000202107825 */ /* 0x040fe400078e0250 */
[----:B------:R-:W2:Y:S04]  /*b8b0*/  LDG.E.U16 R81, desc[UR60][R18.64] ;  /* 0x0000003c12517981 */ /* 0x000ea8000c1e1500 */
[----:B------:R-:W2:Y:S01]  /*b8c0*/  LDG.E.U16 R80, desc[UR60][R16.64] ;  /* 0x0000003c10507981 */ /* 0x000ea2000c1e1500 */
[----:B------:R-:W-:-:S03]  /*b8d0*/  IMAD.WIDE R22, R2, 0x2, R78 ;  /* 0x0000000202167825 */ /* 0x000fc600078e024e */
[----:B------:R-:W2:Y:S04]  /*b8e0*/  LDG.E.U16 R79, desc[UR60][R152.64] ;  /* 0x0000003c984f7981 */ /* 0x000ea8000c1e1500 */
[----:B------:R0:W2:Y:S02]  /*b8f0*/  LDG.E.U16 R78, desc[UR60][R22.64] ;  /* 0x0000003c164e7981 */ /* 0x0000a4000c1e1500 */
[C---:B0-----:R-:W-:Y:S02]  /*b900*/  IMAD.WIDE R22, R2.reuse, 0x2, R96 ;  /* 0x0000000202167825 */ /* 0x041fe400078e0260 */
[----:B------:R-:W2:Y:S02]  /*b910*/  LDL.64 R96, [R1+0x918] ;  /* 0x0009180001607983 */ /* 0x000ea40000100a00 */
[----:B------:R-:W-:-:S04]  /*b920*/  IMAD.WIDE R20, R2, 0x2, R76 ;  /* 0x0000000202147825 */ /* 0x000fc800078e024c */
[C---:B----4-:R-:W-:Y:S01]  /*b930*/  IMAD.WIDE R18, R2.reuse, 0x2, R68 ;  /* 0x0000000202127825 */ /* 0x050fe200078e0244 */
[----:B------:R0:W4:Y:S03]  /*b940*/  LDG.E.U16 R77, desc[UR60][R20.64] ;  /* 0x0000003c144d7981 */ /* 0x000126000c1e1500 */
[C---:B------:R-:W-:Y:S01]  /*b950*/  IMAD.WIDE R152, R2.reuse, 0x2, R104 ;  /* 0x0000000202987825 */ /* 0x040fe200078e0268 */
[----:B------:R-:W4:Y:S04]  /*b960*/  LDL.64 R68, [R1+0x930] ;  /* 0x0009300001447983 */ /* 0x000f280000100a00 */
[----:B------:R-:W4:Y:S01]  /*b970*/  LDL.64 R104, [R1+0x910] ;  /* 0x0009100001687983 */ /* 0x000f220000100a00 */
[----:B0-----:R-:W-:-:S03]  /*b980*/  IMAD.WIDE R20, R2, 0x2, R102 ;  /* 0x0000000202147825 */ /* 0x001fc600078e0266 */
[----:B------:R-:W4:Y:S04]  /*b990*/  LDL.64 R102, [R1+0x908] ;  /* 0x0009080001667983 */ /* 0x000f280000100a00 */
[----:B------:R0:W4:Y:S02]  /*b9a0*/  LDG.E.U16 R76, desc[UR60][R18.64] ;  /* 0x0000003c124c7981 */ /* 0x000124000c1e1500 */
[C---:B0-----:R-:W-:Y:S02]  /*b9b0*/  IMAD.WIDE R18, R2.reuse, 0x2, R72 ;  /* 0x0000000202127825 */ /* 0x041fe400078e0248 */
[----:B------:R0:W4:Y:S02]  /*b9c0*/  LDG.E.U16 R72, desc[UR60][R20.64] ;  /* 0x0000003c14487981 */ /* 0x000124000c1e1500 */
[----:B---3--:R-:W-:-:S02]  /*b9d0*/  IMAD.WIDE R16, R2, 0x2, R74 ;  /* 0x0000000202107825 */ /* 0x008fc400078e024a */
[----:B------:R-:W3:Y:S04]  /*b9e0*/  LDG.E.U16 R73, desc[UR60][R22.64] ;  /* 0x0000003c16497981 */ /* 0x000ee8000c1e1500 */
[----:B------:R1:W3:Y:S01]  /*b9f0*/  LDG.E.U16 R74, desc[UR60][R152.64] ;  /* 0x0000003c984a7981 */ /* 0x0002e2000c1e1500 */
[----:B0-----:R-:W-:-:S03]  /*ba00*/  IMAD.WIDE R20, R2, 0x2, R100 ;  /* 0x0000000202147825 */ /* 0x001fc600078e0264 */
[----:B------:R-:W3:Y:S04]  /*ba10*/  LDL.64 R100, [R1+0x8e8] ;  /* 0x0008e80001647983 */ /* 0x000ee80000100a00 */
[----:B------:R2:W3:Y:S01]  /*ba20*/  LDG.E.U16 R75, desc[UR60][R16.64] ;  /* 0x0000003c104b7981 */ /* 0x0004e2000c1e1500 */
[----:B-1----:R-:W-:-:S03]  /*ba30*/  IMAD.WIDE R152, R2, 0x2, R108 ;  /* 0x0000000202987825 */ /* 0x002fc600078e026c */
[----:B------:R-:W3:Y:S04]  /*ba40*/  LDL.64 R108, [R1+0x8d8] ;  /* 0x0008d800016c7983 */ /* 0x000ee80000100a00 */
[----:B------:R-:W3:Y:S01]  /*ba50*/  LDG.E.U16 R252, desc[UR60][R20.64] ;  /* 0x0000003c14fc7981 */ /* 0x000ee2000c1e1500 */
[----:B--2---:R-:W-:-:S03]  /*ba60*/  IMAD.WIDE R16, R2, 0x2, R70 ;  /* 0x0000000202107825 */ /* 0x004fc600078e0246 */
[----:B------:R0:W2:Y:S01]  /*ba70*/  LDG.E.U16 R71, desc[UR60][R18.64] ;  /* 0x0000003c12477981 */ /* 0x0000a2000c1e1500 */
[----:B------:R-:W-:-:S03]  /*ba80*/  IMAD.WIDE R22, R2, 0x2, R106 ;  /* 0x0000000202167825 */ /* 0x000fc600078e026a */
[----:B------:R-:W2:Y:S04]  /*ba90*/  LDL.64 R106, [R1+0x8d0] ;  /* 0x0008d000016a7983 */ /* 0x000ea80000100a00 */
[----:B------:R4:W2:Y:S01]  /*baa0*/  LDG.E.U16 R70, desc[UR60][R16.64] ;  /* 0x0000003c10467981 */ /* 0x0008a2000c1e1500 */
[----:B0-----:R-:W-:-:S03]  /*bab0*/  IMAD.WIDE R18, R2, 0x2, R98 ;  /* 0x0000000202127825 */ /* 0x001fc600078e0262 */
[----:B------:R-:W2:Y:S04]  /*bac0*/  LDL.64 R98, [R1+0x8c8] ;  /* 0x0008c80001627983 */ /* 0x000ea80000100a00 */
[----:B------:R0:W2:Y:S01]  /*bad0*/  LDG.E.U16 R251, desc[UR60][R18.64] ;  /* 0x0000003c12fb7981 */ /* 0x0000a2000c1e1500 */
[----:B------:R-:W-:-:S03]  /*bae0*/  IMAD.WIDE R20, R2, 0x2, R96 ;  /* 0x0000000202147825 */ /* 0x000fc600078e0260 */
[----:B------:R-:W2:Y:S04]  /*baf0*/  LDL.64 R96, [R1+0x8c0] ;  /* 0x0008c00001607983 */ /* 0x000ea80000100a00 */
[----:B------:R-:W2:Y:S01]  /*bb00*/  LDG.E.U16 R246, desc[UR60][R20.64] ;  /* 0x0000003c14f67981 */ /* 0x000ea2000c1e1500 */
[----:B----4-:R-:W-:-:S03]  /*bb10*/  IMAD.WIDE R16, R2, 0x2, R68 ;  /* 0x0000000202107825 */ /* 0x010fc600078e0244 */
[----:B------:R-:W4:Y:S01]  /*bb20*/  LDG.E.U16 R68, desc[UR60][R22.64] ;  /* 0x0000003c16447981 */ /* 0x000f22000c1e1500 */
[----:B0-----:R-:W-:-:S03]  /*bb30*/  IMAD.WIDE R18, R2, 0x2, R104 ;  /* 0x0000000202127825 */ /* 0x001fc600078e0268 */
[----:B------:R-:W4:Y:S04]  /*bb40*/  LDL.64 R104, [R1+0x8b8] ;  /* 0x0008b80001687983 */ /* 0x000f280000100a00 */
[----:B------:R0:W4:Y:S04]  /*bb50*/  LDG.E.U16 R249, desc[UR60][R16.64] ;  /* 0x0000003c10f97981 */ /* 0x000128000c1e1500 */
[----:B------:R3:W4:Y:S04]  /*bb60*/  LDG.E.U16 R244, desc[UR60][R18.64] ;  /* 0x0000003c12f47981 */ /* 0x000728000c1e1500 */
[----:B------:R1:W4:Y:S01]  /*bb70*/  LDG.E.U16 R69, desc[UR60][R152.64] ;  /* 0x0000003c98457981 */ /* 0x000322000c1e1500 */
[----:B0-----:R-:W-:-:S03]  /*bb80*/  IMAD.WIDE R16, R2, 0x2, R102 ;  /* 0x0000000202107825 */ /* 0x001fc600078e0266 */
[----:B------:R-:W4:Y:S01]  /*bb90*/  LDL.64 R102, [R1+0x8b0] ;  /* 0x0008b00001667983 */ /* 0x000f220000100a00 */
[----:B------:R-:W-:-:S03]  /*bba0*/  IMAD.WIDE R22, R2, 0x2, R118 ;  /* 0x0000000202167825 */ /* 0x000fc600078e0276 */
[----:B------:R-:W4:Y:S01]  /*bbb0*/  LDG.E.U16 R243, desc[UR60][R16.64] ;  /* 0x0000003c10f37981 */ /* 0x000f22000c1e1500 */
[----:B---3--:R-:W-:-:S03]  /*bbc0*/  IMAD.WIDE R18, R2, 0x2, R100 ;  /* 0x0000000202127825 */ /* 0x008fc600078e0264 */
[----:B------:R0:W3:Y:S04]  /*bbd0*/  LDG.E.U16 R247, desc[UR60][R22.64] ;  /* 0x0000003c16f77981 */ /* 0x0000e8000c1e1500 */
[----:B------:R-:W3:Y:S01]  /*bbe0*/  LDL.64 R100, [R1+0x890] ;  /* 0x0008900001647983 */ /* 0x000ee20000100a00 */
[----:B-1----:R-:W-:-:S03]  /*bbf0*/  IMAD.WIDE R152, R2, 0x2, R120 ;  /* 0x0000000202987825 */ /* 0x002fc600078e0278 */
[----:B------:R-:W3:Y:S01]  /*bc00*/  LDG.E.U16 R239, desc[UR60][R18.64] ;  /* 0x0000003c12ef7981 */ /* 0x000ee2000c1e1500 */
[----:B0-----:R-:W-:-:S03]  /*bc10*/  IMAD.WIDE R22, R2, 0x2, R112 ;  /* 0x0000000202167825 */ /* 0x001fc600078e0270 */
[----:B------:R-:W3:Y:S01]  /*bc20*/  LDL.64 R112, [R1+0x8a0] ;  /* 0x0008a00001707983 */ /* 0x000ee20000100a00 */
[----:B------:R-:W-:-:S03]  /*bc30*/  IMAD.WIDE R20, R2, 0x2, R110 ;  /* 0x0000000202147825 */ /* 0x000fc600078e026e */
[----:B------:R0:W3:Y:S04]  /*bc40*/  LDG.E.U16 R248, desc[UR60][R152.64] ;  /* 0x0000003c98f87981 */ /* 0x0000e8000c1e1500 */
[----:B------:R-:W3:Y:S04]  /*bc50*/  LDL.64 R110, [R1+0x898] ;  /* 0x00089800016e7983 */ /* 0x000ee80000100a00 */
[----:B------:R2:W3:Y:S01]  /*bc60*/  LDG.E.U16 R240, desc[UR60][R20.64] ;  /* 0x0000003c14f07981 */ /* 0x0004e2000c1e1500 */
[----:B0-----:R-:W-:-:S03]  /*bc70*/  IMAD.WIDE R152, R2, 0x2, R114 ;  /* 0x0000000202987825 */ /* 0x001fc600078e0272 */
[----:B------:R-:W3:Y:S04]  /*bc80*/  LDL.64 R114, [R1+0x8a8] ;  /* 0x0008a80001727983 */ /* 0x000ee80000100a00 */
[----:B------:R0:W3:Y:S01]  /*bc90*/  LDG.E.U16 R242, desc[UR60][R152.64] ;  /* 0x0000003c98f27981 */ /* 0x0000e2000c1e1500 */
[----:B--2---:R-:W-:-:S03]  /*bca0*/  IMAD.WIDE R20, R2, 0x2, R98 ;  /* 0x0000000202147825 */ /* 0x004fc600078e0262 */
[----:B------:R-:W2:Y:S04]  /*bcb0*/  LDL.64 R98, [R1+0x870] ;  /* 0x0008700001627983 */ /* 0x000ea80000100a00 */
[----:B------:R-:W2:Y:S01]  /*bcc0*/  LDL.64 R120, [R1+0x880] ;  /* 0x0008800001787983 */ /* 0x000ea20000100a00 */
[----:B0-----:R-:W-:-:S03]  /*bcd0*/  IMAD.WIDE R152, R2, 0x2, R108 ;  /* 0x0000000202987825 */ /* 0x001fc600078e026c */
[----:B------:R-:W2:Y:S01]  /*bce0*/  LDL.64 R108, [R1+0x878] ;  /* 0x00087800016c7983 */ /* 0x000ea20000100a00 */
[----:B------:R-:W-:-:S03]  /*bcf0*/  IMAD.WIDE R16, R2, 0x2, R116 ;  /* 0x0000000202107825 */ /* 0x000fc600078e0274 */
[----:B------:R0:W2:Y:S04]  /*bd00*/  LDG.E.U16 R241, desc[UR60][R22.64] ;  /* 0x0000003c16f17981 */ /* 0x0000a8000c1e1500 */
[----:B------:R4:W2:Y:S04]  /*bd10*/  LDG.E.U16 R238, desc[UR60][R16.64] ;  /* 0x0000003c10ee7981 */ /* 0x0008a8000c1e1500 */
[----:B------:R1:W2:Y:S01]  /*bd20*/  LDG.E.U16 R237, desc[UR60][R152.64] ;  /* 0x0000003c98ed7981 */ /* 0x0002a2000c1e1500 */
[----:B0-----:R-:W-:-:S03]  /*bd30*/  IMAD.WIDE R22, R2, 0x2, R106 ;  /* 0x0000000202167825 */ /* 0x001fc600078e026a */
[----:B------:R-:W2:Y:S04]  /*bd40*/  LDL.64 R106, [R1+0x858] ;  /* 0x00085800016a7983 */ /* 0x000ea80000100a00 */
[----:B------:R-:W2:Y:S04]  /*bd50*/  LDG.E.U16 R235, desc[UR60][R20.64] ;  /* 0x0000003c14eb7981 */ /* 0x000ea8000c1e1500 */
[----:B------:R-:W2:Y:S04]  /*bd60*/  LDL.64 R118, [R1+0x860] ;  /* 0x0008600001767983 */ /* 0x000ea80000100a00 */
[----:B------:R-:W2:Y:S04]  /*bd70*/  LDL.64 R116, [R1+0x840] ;  /* 0x0008400001747983 */ /* 0x000ea80000100a00 */
[----:B------:R-:W2:Y:S01]  /*bd80*/  LDG.E.U16 R236, desc[UR60][R22.64] ;  /* 0x0000003c16ec7981 */ /* 0x000ea2000c1e1500 */
[----:B------:R-:W-:-:S03]  /*bd90*/  IMAD.WIDE R18, R2, 0x2, R96 ;  /* 0x0000000202127825 */ /* 0x000fc600078e0260 */
[----:B------:R-:W2:Y:S04]  /*bda0*/  LDL.64 R96, [R1+0x868] ;  /* 0x0008680001607983 */ /* 0x000ea80000100a00 */
[----:B------:R-:W2:Y:S01]  /*bdb0*/  LDG.E.U16 R234, desc[UR60][R18.64] ;  /* 0x0000003c12ea7981 */ /* 0x000ea2000c1e1500 */
[----:B----4-:R-:W-:-:S03]  /*bdc0*/  IMAD.WIDE R16, R2, 0x2, R104 ;  /* 0x0000000202107825 */ /* 0x010fc600078e0268 */
[----:B------:R-:W4:Y:S04]  /*bdd0*/  LDL.64 R104, [R1+0x850] ;  /* 0x0008500001687983 */ /* 0x000f280000100a00 */
[----:B------:R3:W4:Y:S01]  /*bde0*/  LDG.E.U16 R233, desc[UR60][R16.64] ;  /* 0x0000003c10e97981 */ /* 0x000722000c1e1500 */
[----:B-1----:R-:W-:-:S03]  /*bdf0*/  IMAD.WIDE R152, R2, 0x2, R102 ;  /* 0x0000000202987825 */ /* 0x002fc600078e0266 */
[----:B------:R-:W4:Y:S04]  /*be00*/  LDL.64 R102, [R1+0x848] ;  /* 0x0008480001667983 */ /* 0x000f280000100a00 */
[----:B------:R-:W4:Y:S01]  /*be10*/  LDG.E.U16 R232, desc[UR60][R152.64] ;  /* 0x0000003c98e87981 */ /* 0x000f22000c1e1500 */
[----:B---3--:R-:W-:-:S03]  /*be20*/  IMAD.WIDE R16, R2, 0x2, R100 ;  /* 0x0000000202107825 */ /* 0x008fc600078e0264 */
[----:B------:R-:W3:Y:S04]  /*be30*/  LDL.64 R100, [R1+0x830] ;  /* 0x0008300001647983 */ /* 0x000ee80000100a00 */
[----:B------:R-:W3:Y:S01]  /*be40*/  LDG.E.U16 R228, desc[UR60][R16.64] ;  /* 0x0000003c10e47981 */ /* 0x000ee2000c1e1500 */
[----:B------:R-:W-:-:S03]  /*be50*/  IMAD.WIDE R20, R2, 0x2, R112 ;  /* 0x0000000202147825 */ /* 0x000fc600078e0270 */
[----:B------:R-:W3:Y:S04]  /*be60*/  LDL.64 R112, [R1+0x828] ;  /* 0x0008280001707983 */ /* 0x000ee80000100a00 */
[----:B------:R-:W3:Y:S01]  /*be70*/  LDG.E.U16 R230, desc[UR60][R20.64] ;  /* 0x0000003c14e67981 */ /* 0x000ee2000c1e1500 */
[----:B------:R-:W-:-:S03]  /*be80*/  IMAD.WIDE R18, R2, 0x2, R110 ;  /* 0x0000000202127825 */ /* 0x000fc600078e026e */
[----:B------:R-:W3:Y:S04]  /*be90*/  LDL.64 R110, [R1+0x820] ;  /* 0x00082000016e7983 */ /* 0x000ee80000100a00 */
[----:B------:R2:W3:Y:S01]  /*bea0*/  LDG.E.U16 R229, desc[UR60][R18.64] ;  /* 0x0000003c12e57981 */ /* 0x0004e2000c1e1500 */
[----:B------:R-:W-:-:S03]  /*beb0*/  IMAD.WIDE R22, R2, 0x2, R114 ;  /* 0x0000000202167825 */ /* 0x000fc600078e0272 */
[----:B------:R-:W3:Y:S04]  /*bec0*/  LDL.64 R114, [R1+0x838] ;  /* 0x0008380001727983 */ /* 0x000ee80000100a00 */
[----:B------:R0:W3:Y:S01]  /*bed0*/  LDG.E.U16 R231, desc[UR60][R22.64] ;  /* 0x0000003c16e77981 */ /* 0x0000e2000c1e1500 */
[----:B--2---:R-:W-:-:S03]  /*bee0*/  IMAD.WIDE R18, R2, 0x2, R98 ;  /* 0x0000000202127825 */ /* 0x004fc600078e0262 */
[----:B------:R-:W2:Y:S04]  /*bef0*/  LDL.64 R98, [R1+0x810] ;  /* 0x0008100001627983 */ /* 0x000ea80000100a00 */
[----:B------:R-:W2:Y:S01]  /*bf00*/  LDG.E.U16 R224, desc[UR60][R18.64] ;  /* 0x0000003c12e07981 */ /* 0x000ea2000c1e1500 */
[----:B------:R-:W-:-:S03]  /*bf10*/  IMAD.WIDE R20, R2, 0x2, R108 ;  /* 0x0000000202147825 */ /* 0x000fc600078e026c */
[----:B------:R-:W2:Y:S01]  /*bf20*/  LDL.64 R108, [R1+0x818] ;  /* 0x00081800016c7983 */ /* 0x000ea20000100a00 */
[----:B0-----:R-:W-:-:S03]  /*bf30*/  IMAD.WIDE R22, R2, 0x2, R120 ;  /* 0x0000000202167825 */ /* 0x001fc600078e0278 */
[----:B------:R-:W2:Y:S04]  /*bf40*/  LDG.E.U16 R225, desc[UR60][R20.64] ;  /* 0x0000003c14e17981 */ /* 0x000ea8000c1e1500 */
[----:B------:R0:W2:Y:S01]  /*bf50*/  LDG.E.U16 R226, desc[UR60][R22.64] ;  /* 0x0000003c16e27981 */ /* 0x0000a2000c1e1500 */
[----:B------:R-:W-:-:S03]  /*bf60*/  IMAD.WIDE R152, R2, 0x2, R122 ;  /* 0x0000000202987825 */ /* 0x000fc600078e027a */
[----:B------:R-:W2:Y:S04]  /*bf70*/  LDL.64 R120, [R1+0x7d8] ;  /* 0x0007d80001787983 */ /* 0x000ea80000100a00 */
[----:B------:R-:W2:Y:S01]  /*bf80*/  LDG.E.U16 R227, desc[UR60][R152.64] ;  /* 0x0000003c98e37981 */ /* 0x000ea2000c1e1500 */
[----:B0-----:R-:W-:-:S03]  /*bf90*/  IMAD.WIDE R22, R2, 0x2, R106 ;  /* 0x0000000202167825 */ /* 0x001fc600078e026a */
[----:B------:R-:W2:Y:S04]  /*bfa0*/  LDL.64 R106, [R1+0x800] ;  /* 0x00080000016a7983 */ /* 0x000ea80000100a00 */
[----:B------:R3:W2:Y:S01]  /*bfb0*/  LDG.E.U16 R221, desc[UR60][R22.64] ;  /* 0x0000003c16dd7981 */ /* 0x0006a2000c1e1500 */
[----:B------:R-:W-:-:S03]  /*bfc0*/  IMAD.WIDE R16, R2, 0x2, R96 ;  /* 0x0000000202107825 */ /* 0x000fc600078e0260 */
[----:B------:R-:W2:Y:S04]  /*bfd0*/  LDL.64 R122, [R1+0x7e0] ;  /* 0x0007e000017a7983 */ /* 0x000ea80000100a00 */
[----:B------:R-:W2:Y:S01]  /*bfe0*/  LDL.64 R96, [R1+0x808] ;  /* 0x0008080001607983 */ /* 0x000ea20000100a00 */
[----:B----4-:R-:W-:-:S03]  /*bff0*/  IMAD.WIDE R20, R2, 0x2, R104 ;  /* 0x0000000202147825 */ /* 0x010fc600078e0268 */
[----:B------:R-:W4:Y:S04]  /*c000*/  LDG.E.U16 R223, desc[UR60][R16.64] ;  /* 0x0000003c10df7981 */ /* 0x000f28000c1e1500 */
[----:B------:R-:W4:Y:S04]  /*c010*/  LDL.64 R104, [R1+0x7f8] ;  /* 0x0007f80001687983 */ /* 0x000f280000100a00 */
[----:B------:R0:W4:Y:S01]  /*c020*/  LDG.E.U16 R220, desc[UR60][R20.64] ;  /* 0x0000003c14dc7981 */ /* 0x000122000c1e1500 */
[----:B------:R-:W-:-:S03]  /*c030*/  IMAD.WIDE R18, R2, 0x2, R102 ;  /* 0x0000000202127825 */ /* 0x000fc600078e0266 */
[----:B------:R-:W4:Y:S01]  /*c040*/  LDL.64 R102, [R1+0x7f0] ;  /* 0x0007f00001667983 */ /* 0x000f220000100a00 */
[----:B---3--:R-:W-:-:S03]  /*c050*/  IMAD.WIDE R22, R2, 0x2, R100 ;  /* 0x0000000202167825 */ /* 0x008fc600078e0264 */
[----:B------:R1:W3:Y:S04]  /*c060*/  LDG.E.U16 R219, desc[UR60][R18.64] ;  /* 0x0000003c12db7981 */ /* 0x0002e8000c1e1500 */
[----:B------:R-:W3:Y:S01]  /*c070*/  LDL.64 R100, [R1+0x7e8] ;  /* 0x0007e80001647983 */ /* 0x000ee20000100a00 */
[----:B0-----:R-:W-:-:S03]  /*c080*/  IMAD.WIDE R20, R2, 0x2, R112 ;  /* 0x0000000202147825 */ /* 0x001fc600078e0270 */
[----:B------:R-:W3:Y:S04]  /*c090*/  LDG.E.U16 R216, desc[UR60][R22.64] ;  /* 0x0000003c16d87981 */ /* 0x000ee8000c1e1500 */
[----:B------:R-:W3:Y:S01]  /*c0a0*/  LDL.64 R112, [R1+0x7d0] ;  /* 0x0007d00001707983 */ /* 0x000ee20000100a00 */
[----:B------:R-:W-:-:S03]  /*c0b0*/  IMAD.WIDE R152, R2, 0x2, R118 ;  /* 0x0000000202987825 */ /* 0x000fc600078e0276 */
[----:B------:R-:W3:Y:S01]  /*c0c0*/  LDG.E.U16 R215, desc[UR60][R20.64] ;  /* 0x0000003c14d77981 */ /* 0x000ee2000c1e1500 */
[----:B------:R-:W-:-:S03]  /*c0d0*/  IMAD.WIDE R16, R2, 0x2, R116 ;  /* 0x0000000202107825 */ /* 0x000fc600078e0274 */
[----:B------:R0:W3:Y:S01]  /*c0e0*/  LDG.E.U16 R222, desc[UR60][R152.64] ;  /* 0x0000003c98de7981 */ /* 0x0000e2000c1e1500 */
[----:B-1----:R-:W-:-:S03]  /*c0f0*/  IMAD.WIDE R18, R2, 0x2, R110 ;  /* 0x0000000202127825 */ /* 0x002fc600078e026e */
[----:B------:R-:W3:Y:S04]  /*c100*/  LDL.64 R110, [R1+0x7c8] ;  /* 0x0007c800016e7983 */ /* 0x000ee80000100a00 */
[----:B------:R2:W3:Y:S01]  /*c110*/  LDG.E.U16 R218, desc[UR60][R16.64] ;  /* 0x0000003c10da7981 */ /* 0x0004e2000c1e1500 */
[----:B0-----:R-:W-:-:S03]  /*c120*/  IMAD.WIDE R152, R2, 0x2, R114 ;  /* 0x0000000202987825 */ /* 0x001fc600078e0272 */
[----:B------:R-:W3:Y:S04]  /*c130*/  LDL.64 R116, [R1+0x7b0] ;  /* 0x0007b00001747983 */ /* 0x000ee80000100a00 */
[----:B------:R0:W3:Y:S01]  /*c140*/  LDG.E.U16 R217, desc[UR60][R152.64] ;  /* 0x0000003c98d97981 */ /* 0x0000e2000c1e1500 */
[----:B--2---:R-:W-:-:S03]  /*c150*/  IMAD.WIDE R16, R2, 0x2, R108 ;  /* 0x0000000202107825 */ /* 0x004fc600078e026c */
[----:B------:R4:W2:Y:S04]  /*c160*/  LDG.E.U16 R214, desc[UR60][R18.64] ;  /* 0x0000003c12d67981 */ /* 0x0008a8000c1e1500 */
[----:B------:R-:W2:Y:S01]  /*c170*/  LDL.64 R108, [R1+0x7c0] ;  /* 0x0007c000016c7983 */ /* 0x000ea20000100a00 */
[----:B0-----:R-:W-:-:S03]  /*c180*/  IMAD.WIDE R152, R2, 0x2, R98 ;  /* 0x0000000202987825 */ /* 0x001fc600078e0262 */
[----:B------:R-:W2:Y:S04]  /*c190*/  LDL.64 R98, [R1+0x7a8] ;  /* 0x0007a80001627983 */ /* 0x000ea80000100a00 */
[----:B------:R0:W2:Y:S04]  /*c1a0*/  LDG.E.U16 R213, desc[UR60][R16.64] ;  /* 0x0000003c10d57981 */ /* 0x0000a8000c1e1500 */
[----:B------:R-:W2:Y:S01]  /*c1b0*/  LDL.64 R118, [R1+0x7b8] ;  /* 0x0007b80001767983 */ /* 0x000ea20000100a00 */
[----:B------:R-:W-:-:S03]  /*c1c0*/  IMAD.WIDE R20, R2, 0x2, R106 ;  /* 0x0000000202147825 */ /* 0x000fc600078e026a */
[----:B------:R3:W2:Y:S04]  /*c1d0*/  LDG.E.U16 R212, desc[UR60][R152.64] ;  /* 0x0000003c98d47981 */ /* 0x0006a8000c1e1500 */
[----:B------:R-:W2:Y:S04]  /*c1e0*/  LDL.64 R106, [R1+0x798] ;  /* 0x00079800016a7983 */ /* 0x000ea80000100a00 */
[----:B------:R-:W2:Y:S04]  /*c1f0*/  LDL.64 R114, [R1+0x790] ;  /* 0x0007900001727983 */ /* 0x000ea80000100a00 */
[----:B------:R-:W2:Y:S01]  /*c200*/  LDG.E.U16 R210, desc[UR60][R20.64] ;  /* 0x0000003c14d27981 */ /* 0x000ea2000c1e1500 */
[----:B------:R-:W-:-:S03]  /*c210*/  IMAD.WIDE R22, R2, 0x2, R96 ;  /* 0x0000000202167825 */ /* 0x000fc600078e0260 */
[----:B------:R-:W2:Y:S01]  /*c220*/  LDL.64 R96, [R1+0x7a0] ;  /* 0x0007a00001607983 */ /* 0x000ea20000100a00 */
[----:B----4-:R-:W-:-:S03]  /*c230*/  IMAD.WIDE R18, R2, 0x2, R104 ;  /* 0x0000000202127825 */ /* 0x010fc600078e0268 */
[----:B------:R-:W4:Y:S04]  /*c240*/  LDG.E.U16 R211, desc[UR60][R22.64] ;  /* 0x0000003c16d37981 */ /* 0x000f28000c1e1500 */
[----:B------:R-:W4:Y:S04]  /*c250*/  LDL.64 R104, [R1+0x788] ;  /* 0x0007880001687983 */ /* 0x000f280000100a00 */
[----:B------:R1:W4:Y:S01]  /*c260*/  LDG.E.U16 R209, desc[UR60][R18.64] ;  /* 0x0000003c12d17981 */ /* 0x000322000c1e1500 */
[----:B0-----:R-:W-:-:S03]  /*c270*/  IMAD.WIDE R16, R2, 0x2, R102 ;  /* 0x0000000202107825 */ /* 0x001fc600078e0266 */
[----:B------:R-:W4:Y:S04]  /*c280*/  LDL.64 R102, [R1+0x780] ;  /* 0x0007800001667983 */ /* 0x000f280000100a00 */
[----:B------:R0:W4:Y:S01]  /*c290*/  LDG.E.U16 R208, desc[UR60][R16.64] ;  /* 0x0000003c10d07981 */ /* 0x000122000c1e1500 */
[----:B---3--:R-:W-:-:S03]  /*c2a0*/  IMAD.WIDE R152, R2, 0x2, R100 ;  /* 0x0000000202987825 */ /* 0x008fc600078e0264 */
[----:B------:R-:W3:Y:S04]  /*c2b0*/  LDL.64 R100, [R1+0x778] ;  /* 0x0007780001647983 */ /* 0x000ee80000100a00 */
[----:B------:R2:W3:Y:S01]  /*c2c0*/  LDG.E.U16 R207, desc[UR60][R152.64] ;  /* 0x0000003c98cf7981 */ /* 0x0004e2000c1e1500 */
[----:B-1----:R-:W-:-:S03]  /*c2d0*/  IMAD.WIDE R18, R2, 0x2, R112 ;  /* 0x0000000202127825 */ /* 0x002fc600078e0270 */
[----:B------:R-:W3:Y:S04]  /*c2e0*/  LDL.64 R112, [R1+0x770] ;  /* 0x0007700001707983 */ /* 0x000ee80000100a00 */
[----:B------:R1:W3:Y:S01]  /*c2f0*/  LDG.E.U16 R204, desc[UR60][R18.64] ;  /* 0x0000003c12cc7981 */ /* 0x0002e2000c1e1500 */
[----:B0-----:R-:W-:-:S03]  /*c300*/  IMAD.WIDE R16, R2, 0x2, R110 ;  /* 0x0000000202107825 */ /* 0x001fc600078e026e */
[----:B------:R-:W3:Y:S04]  /*c310*/  LDL.64 R110, [R1+0x768] ;  /* 0x00076800016e7983 */ /* 0x000ee80000100a00 */
[----:B------:R-:W3:Y:S01]  /*c320*/  LDG.E.U16 R203, desc[UR60][R16.64] ;  /* 0x0000003c10cb7981 */ /* 0x000ee2000c1e1500 */
[----:B--2---:R-:W-:-:S03]  /*c330*/  IMAD.WIDE R152, R2, 0x2, R108 ;  /* 0x0000000202987825 */ /* 0x004fc600078e026c */
[----:B------:R-:W2:Y:S01]  /*c340*/  LDL.64 R108, [R1+0x760] ;  /* 0x00076000016c7983 */ /* 0x000ea20000100a00 */
[----:B-1----:R-:W-:-:S03]  /*c350*/  IMAD.WIDE R18, R2, 0x2, R98 ;  /* 0x0000000202127825 */ /* 0x002fc600078e0262 */
[----:B------:R-:W2:Y:S01]  /*c360*/  LDL.64 R98, [R1+0x758] ;  /* 0x0007580001627983 */ /* 0x000ea20000100a00 */
[----:B------:R-:W-:-:S03]  /*c370*/  IMAD.WIDE R20, R2, 0x2, R120 ;  /* 0x0000000202147825 */ /* 0x000fc600078e0278 */
[----:B------:R0:W2:Y:S04]  /*c380*/  LDG.E.U16 R202, desc[UR60][R152.64] ;  /* 0x0000003c98ca7981 */ /* 0x0000a8000c1e1500 */
[----:B------:R1:W2:Y:S01]  /*c390*/  LDG.E.U16 R205, desc[UR60][R20.64] ;  /* 0x0000003c14cd7981 */ /* 0x0002a2000c1e1500 */
[----:B------:R-:W-:-:S03]  /*c3a0*/  IMAD.WIDE R22, R2, 0x2, R122 ;  /* 0x0000000202167825 */ /* 0x000fc600078e027a */
[----:B------:R-:W2:Y:S01]  /*c3b0*/  LDG.E.U16 R199, desc[UR60][R18.64] ;  /* 0x0000003c12c77981 */ /* 0x000ea2000c1e1500 */
[----:B0-----:R-:W-:-:S03]  /*c3c0*/  IMAD.WIDE R152, R2, 0x2, R106 ;  /* 0x0000000202987825 */ /* 0x001fc600078e026a */
[----:B------:R-:W2:Y:S01]  /*c3d0*/  LDL.64 R106, [R1+0x748] ;  /* 0x00074800016a7983 */ /* 0x000ea20000100a00 */
[----:B-1----:R-:W-:-:S03]  /*c3e0*/  IMAD.WIDE R20, R2, 0x2, R116 ;  /* 0x0000000202147825 */ /* 0x002fc600078e0274 */
[----:B------:R0:W2:Y:S04]  /*c3f0*/  LDG.E.U16 R206, desc[UR60][R22.64] ;  /* 0x0000003c16ce7981 */ /* 0x0000a8000c1e1500 */
[----:B------:R4:W2:Y:S04]  /*c400*/  LDG.E.U16 R200, desc[UR60][R20.64] ;  /* 0x0000003c14c87981 */ /* 0x0008a8000c1e1500 */
[----:B------:R-:W2:Y:S01]  /*c410*/  LDL.64 R116, [R1+0x720] ;  /* 0x0007200001747983 */ /* 0x000ea20000100a00 */
[----:B------:R-:W-:-:S03]  /*c420*/  IMAD.WIDE R16, R2, 0x2, R96 ;  /* 0x0000000202107825 */ /* 0x000fc600078e0260 */
[----:B------:R-:W2:Y:S04]  /*c430*/  LDL.64 R120, [R1+0x6a0] ;  /* 0x0006a00001787983 */ /* 0x000ea80000100a00 */
[----:B------:R-:W2:Y:S01]  /*c440*/  LDL.64 R96, [R1+0x750] ;  /* 0x0007500001607983 */ /* 0x000ea20000100a00 */
[----:B0-----:R-:W-:-:S03]  /*c450*/  IMAD.WIDE R22, R2, 0x2, R118 ;  /* 0x0000000202167825 */ /* 0x001fc600078e0276 */
[----:B------:R-:W2:Y:S04]  /*c460*/  LDL.64 R118, [R1+0x730] ;  /* 0x0007300001767983 */ /* 0x000ea80000100a00 */
[----:B------:R3:W2:Y:S04]  /*c470*/  LDG.E.U16 R198, desc[UR60][R16.64] ;  /* 0x0000003c10c67981 */ /* 0x0006a8000c1e1500 */
[----:B------:R0:W2:Y:S01]  /*c480*/  LDG.E.U16 R201, desc[UR60][R22.64] ;  /* 0x0000003c16c97981 */ /* 0x0000a2000c1e1500 */
[----:B----4-:R-:W-:-:S03]  /*c490*/  IMAD.WIDE R20, R2, 0x2, R104 ;  /* 0x0000000202147825 */ /* 0x010fc600078e0268 */
[----:B------:R-:W4:Y:S04]  /*c4a0*/  LDL.64 R104, [R1+0x740] ;  /* 0x0007400001687983 */ /* 0x000f280000100a00 */
[----:B------:R1:W4:Y:S01]  /*c4b0*/  LDG.E.U16 R195, desc[UR60][R20.64] ;  /* 0x0000003c14c37981 */ /* 0x000322000c1e1500 */
[----:B------:R-:W-:-:S03]  /*c4c0*/  IMAD.WIDE R18, R2, 0x2, R102 ;  /* 0x0000000202127825 */ /* 0x000fc600078e0266 */
[----:B------:R-:W4:Y:S04]  /*c4d0*/  LDG.E.U16 R197, desc[UR60][R152.64] ;  /* 0x0000003c98c57981 */ /* 0x000f28000c1e1500 */
[----:B------:R-:W4:Y:S01]  /*c4e0*/  LDL.64 R102, [R1+0x738] ;  /* 0x0007380001667983 */ /* 0x000f220000100a00 */
[----:B---3--:R-:W-:-:S03]  /*c4f0*/  IMAD.WIDE R16, R2, 0x2, R100 ;  /* 0x0000000202107825 */ /* 0x008fc600078e0264 */
[----:B------:R3:W4:Y:S04]  /*c500*/  LDG.E.U16 R194, desc[UR60][R18.64] ;  /* 0x0000003c12c27981 */ /* 0x000728000c1e1500 */
[----:B------:R-:W4:Y:S01]  /*c510*/  LDL.64 R100, [R1+0x728] ;  /* 0x0007280001647983 */ /* 0x000f220000100a00 */
[----:B0-----:R-:W-:-:S03]  /*c520*/  IMAD.WIDE R22, R2, 0x2, R114 ;  /* 0x0000000202167825 */ /* 0x001fc600078e0272 */
[----:B------:R-:W4:Y:S01]  /*c530*/  LDL.64 R114, [R1+0x718] ;  /* 0x0007180001727983 */ /* 0x000f220000100a00 */
[----:B-1----:R-:W-:-:S03]  /*c540*/  IMAD.WIDE R20, R2, 0x2, R112 ;  /* 0x0000000202147825 */ /* 0x002fc600078e0270 */
[----:B------:R-:W4:Y:S04]  /*c550*/  LDL.64 R112, [R1+0x710] ;  /* 0x0007100001707983 */ /* 0x000f280000100a00 */
[----:B------:R2:W4:Y:S01]  /*c560*/  LDG.E.U16 R185, desc[UR60][R16.64] ;  /* 0x0000003c10b97981 */ /* 0x000522000c1e1500 */
[----:B---3--:R-:W-:-:S03]  /*c570*/  IMAD.WIDE R18, R2, 0x2, R110 ;  /* 0x0000000202127825 */ /* 0x008fc600078e026e */
[----:B------:R-:W3:Y:S04]  /*c580*/  LDG.E.U16 R196, desc[UR60][R22.64] ;  /* 0x0000003c16c47981 */ /* 0x000ee8000c1e1500 */
[----:B------:R-:W3:Y:S04]  /*c590*/  LDL.64 R110, [R1+0x708] ;  /* 0x00070800016e7983 */ /* 0x000ee80000100a00 */
[----:B------:R0:W3:Y:S04]  /*c5a0*/  LDG.E.U16 R183, desc[UR60][R18.64] ;  /* 0x0000003c12b77981 */ /* 0x0000e8000c1e1500 */
[----:B------:R-:W3:Y:S04]  /*c5b0*/  LDL.64 R22, [R1+0x6c8] ;  /* 0x0006c80001167983 */ /* 0x000ee80000100a00 */
[----:B------:R-:W3:Y:S01]  /*c5c0*/  LDG.E.U16 R184, desc[UR60][R20.64] ;  /* 0x0000003c14b87981 */ /* 0x000ee2000c1e1500 */
[----:B--2---:R-:W-:-:S03]  /*c5d0*/  IMAD.WIDE R16, R2, 0x2, R108 ;  /* 0x0000000202107825 */ /* 0x004fc600078e026c */
[----:B------:R-:W2:Y:S01]  /*c5e0*/  LDL.64 R108, [R1+0x700] ;  /* 0x00070000016c7983 */ /* 0x000ea20000100a00 */
[----:B0-----:R-:W-:-:S03]  /*c5f0*/  IMAD.WIDE R18, R2, 0x2, R98 ;  /* 0x0000000202127825 */ /* 0x001fc600078e0262 */
[----:B------:R-:W2:Y:S04]  /*c600*/  LDL.64 R98, [R1+0x6f8] ;  /* 0x0006f80001627983 */ /* 0x000ea80000100a00 */
[----:B------:R0:W2:Y:S04]  /*c610*/  LDG.E.U16 R182, desc[UR60][R16.64] ;  /* 0x0000003c10b67981 */ /* 0x0000a8000c1e1500 */
[----:B------:R-:W2:Y:S04]  /*c620*/  LDL.64 R20, [R1+0x6c0] ;  /* 0x0006c00001147983 */ /* 0x000ea80000100a00 */
[----:B------:R-:W2:Y:S04]  /*c630*/  LDG.E.U16 R181, desc[UR60][R18.64] ;  /* 0x0000003c12b57981 */ /* 0x000ea8000c1e1500 */
[----:B------:R-:W2:Y:S01]  /*c640*/  LDL.64 R18, [R1+0x6b8] ;  /* 0x0006b80001127983 */ /* 0x000ea20000100a00 */
[----:B0-----:R-:W-:-:S03]  /*c650*/  IMAD.WIDE R16, R2, 0x2, R96 ;  /* 0x0000000202107825 */ /* 0x001fc600078e0260 */
[----:B------:R-:W2:Y:S04]  /*c660*/  LDL.64 R96, [R1+0x6f0] ;  /* 0x0006f00001607983 */ /* 0x000ea80000100a00 */
[----:B------:R0:W2:Y:S02]  /*c670*/  LDG.E.U16 R180, desc[UR60][R16.64] ;  /* 0x0000003c10b47981 */ /* 0x0000a4000c1e1500 */
[C---:B0-----:R-:W-:Y:S02]  /*c680*/  IMAD.WIDE R16, R2.reuse, 0x2, R106 ;  /* 0x0000000202107825 */ /* 0x041fe400078e026a */
[----:B------:R-:W2:Y:S04]  /*c690*/  LDL.64 R106, [R1+0x6e8] ;  /* 0x0006e800016a7983 */ /* 0x000ea80000100a00 */
[----:B------:R4:W2:Y:S02]  /*c6a0*/  LDG.E.U16 R179, desc[UR60][R16.64] ;  /* 0x0000003c10b37981 */ /* 0x0008a4000c1e1500 */
[----:B----4-:R-:W-:-:S02]  /*c6b0*/  IMAD.WIDE R16, R2, 0x2, R104 ;  /* 0x0000000202107825 */ /* 0x010fc400078e0268 */
[----:B------:R-:W4:Y:S04]  /*c6c0*/  LDL.64 R104, [R1+0x6e0] ;  /* 0x0006e00001687983 */ /* 0x000f280000100a00 */
[----:B------:R0:W4:Y:S02]  /*c6d0*/  LDG.E.U16 R178, desc[UR60][R16.64] ;  /* 0x0000003c10b27981 */ /* 0x000124000c1e1500 */
[C---:B0-----:R-:W-:Y:S02]  /*c6e0*/  IMAD.WIDE R16, R2.reuse, 0x2, R102 ;  /* 0x0000000202107825 */ /* 0x041fe400078e0266 */
[----:B------:R-:W4:Y:S04]  /*c6f0*/  LDL.64 R102, [R1+0x6d8] ;  /* 0x0006d80001667983 */ /* 0x000f280000100a00 */
[----:B------:R0:W4:Y:S02]  /*c700*/  LDG.E.U16 R177, desc[UR60][R16.64] ;  /* 0x0000003c10b17981 */ /* 0x000124000c1e1500 */
[----:B0-----:R-:W-:-:S02]  /*c710*/  IMAD.WIDE R16, R2, 0x2, R118 ;  /* 0x0000000202107825 */ /* 0x001fc400078e0276 */
        /* <DEDUP_REMOVED lines=14> */
[C---:B---3--:R-:W-:Y:S02]  /*c800*/  IMAD.WIDE R16, R2.reuse, 0x2, R110 ;  /* 0x0000000202107825 */ /* 0x048fe400078e026e */
[----:B------:R-:W3:Y:S04]  /*c810*/  LDL.64 R110, [R1+0x678] ;  /* 0x00067800016e7983 */ /* 0x000ee80000100a00 */
[----:B------:R2:W3:Y:S02]  /*c820*/  LDG.E.U16 R171, desc[UR60][R16.64] ;  /* 0x0000003c10ab7981 */ /* 0x0004e4000c1e1500 */
[----:B--2---:R-:W-:-:S02]  /*c830*/  IMAD.WIDE R16, R2, 0x2, R108 ;  /* 0x0000000202107825 */ /* 0x004fc400078e026c */
[----:B------:R-:W2:Y:S04]  /*c840*/  LDL.64 R108, [R1+0x668] ;  /* 0x00066800016c7983 */ /* 0x000ea80000100a00 */
[----:B------:R0:W2:Y:S02]  /*c850*/  LDG.E.U16 R169, desc[UR60][R16.64] ;  /* 0x0000003c10a97981 */ /* 0x0000a4000c1e1500 */
[C---:B0-----:R-:W-:Y:S02]  /*c860*/  IMAD.WIDE R16, R2.reuse, 0x2, R98 ;  /* 0x0000000202107825 */ /* 0x041fe400078e0262 */
[----:B------:R-:W3:Y:S04]  /*c870*/  LDL.64 R98, [R1+0x6b0] ;  /* 0x0006b00001627983 */ /* 0x000ee80000100a00 */
[----:B------:R0:W2:Y:S02]  /*c880*/  LDG.E.U16 R168, desc[UR60][R16.64] ;  /* 0x0000003c10a87981 */ /* 0x0000a4000c1e1500 */
[----:B0-----:R-:W-:-:S02]  /*c890*/  IMAD.WIDE R16, R2, 0x2, R96 ;  /* 0x0000000202107825 */ /* 0x001fc400078e0260 */
        /* <DEDUP_REMOVED lines=23> */
[----:B---3--:R-:W-:-:S02]  /*ca10*/  IMAD.WIDE R16, R2, 0x2, R98 ;  /* 0x0000000202107825 */ /* 0x008fc400078e0262 */
[----:B------:R-:W3:Y:S04]  /*ca20*/  LDL.64 R98, [R1+0x630] ;  /* 0x0006300001627983 */ /* 0x000ee80000100a00 */
[----:B------:R2:W3:Y:S02]  /*ca30*/  LDG.E.U16 R159, desc[UR60][R16.64] ;  /* 0x0000003c109f7981 */ /* 0x0004e4000c1e1500 */
[C---:B--2---:R-:W-:Y:S02]  /*ca40*/  IMAD.WIDE R16, R2.reuse, 0x2, R96 ;  /* 0x0000000202107825 */ /* 0x044fe400078e0260 */
[----:B------:R-:W2:Y:S04]  /*ca50*/  LDL.64 R96, [R1+0x628] ;  /* 0x0006280001607983 */ /* 0x000ea80000100a00 */
[----:B------:R0:W2:Y:S02]  /*ca60*/  LDG.E.U16 R158, desc[UR60][R16.64] ;  /* 0x0000003c109e7981 */ /* 0x0000a4000c1e1500 */
[----:B0-----:R-:W-:-:S05]  /*ca70*/  IMAD.WIDE R16, R2, 0x2, R120 ;  /* 0x0000000202107825 */ /* 0x001fca00078e0278 */
        /* <DEDUP_REMOVED lines=11> */
[----:B----4-:R-:W-:-:S05]  /*cb30*/  IMAD.WIDE R16, R2, 0x2, R22 ;  /* 0x0000000202107825 */ /* 0x010fca00078e0216 */
[----:B------:R0:W4:Y:S02]  /*cb40*/  LDG.E.U16 R23, desc[UR60][R16.64] ;  /* 0x0000003c10177981 */ /* 0x000124000c1e1500 */
[----:B0-----:R-:W-:-:S05]  /*cb50*/  IMAD.WIDE R16, R2, 0x2, R108 ;  /* 0x0000000202107825 */ /* 0x001fca00078e026c */
        /* <DEDUP_REMOVED lines=13> */
[----:B---3--:R-:W-:-:S05]  /*cc30*/  IMAD.WIDE R16, R2, 0x2, R98 ;  /* 0x0000000202107825 */ /* 0x008fca00078e0262 */
[----:B------:R2:W3:Y:S04]  /*cc40*/  LDG.E.U16 R5, desc[UR60][R16.64] ;  /* 0x0000003c10057981 */ /* 0x0004e8000c1e1500 */
[----:B------:R0:W-:Y:S04]  /*cc50*/  STL [R1+0xd70], R2 ;  /* 0x000d700201007387 */ /* 0x0001e80000100800 */
[----:B------:R-:W-:Y:S04]  /*cc60*/  STL [R1+0xd74], R14 ;  /* 0x000d740e01007387 */ /* 0x000fe80000100800 */
[----:B------:R-:W-:Y:S04]  /*cc70*/  STL [R1+0xd78], R13 ;  /* 0x000d780d01007387 */ /* 0x000fe80000100800 */
[----:B------:R-:W-:Y:S04]  /*cc80*/  STL [R1+0xd7c], R12 ;  /* 0x000d7c0c01007387 */ /* 0x000fe80000100800 */
[----:B------:R-:W-:Y:S04]  /*cc90*/  STL [R1+0xd80], R11 ;  /* 0x000d800b01007387 */ /* 0x000fe80000100800 */
[----:B------:R-:W-:Y:S01]  /*cca0*/  STL [R1+0xd84], R10 ;  /* 0x000d840a01007387 */ /* 0x000fe20000100800 */
[----:B--2---:R-:W-:-:S06]  /*ccb0*/  IMAD.WIDE R16, R2, 0x2, R96 ;  /* 0x0000000202107825 */ /* 0x004fcc00078e0260 */
[----:B------:R-:W2:Y:S04]  /*ccc0*/  LDG.E.U16 R16, desc[UR60][R16.64] ;  /* 0x0000003c10107981 */ /* 0x000ea8000c1e1500 */
[----:B------:R-:W-:Y:S04]  /*ccd0*/  STL [R1+0xd88], R9 ;  /* 0x000d880901007387 */ /* 0x000fe80000100800 */
[----:B0-----:R-:W2:Y:S01]  /*cce0*/  LDL R2, [R1+0x218] ;  /* 0x0002180001027983 */ /* 0x001ea20000100800 */
[----:B------:R-:W-:Y:S06]  /*ccf0*/  BAR.SYNC.DEFER_BLOCKING 0x0 ;  /* 0x0000000000007b1d */ /* 0x000fec0000010000 */
        /* <DEDUP_REMOVED lines=94> */
[----:B----4-:R-:W-:Y:S04]  /*d2e0*/  STS.U16 [R9+0x14e80], R23 ;  /* 0x014e801709007388 */ /* 0x010fe80000000400 */
[----:B------:R1:W-:Y:S04]  /*d2f0*/  STS.U16 [R9+0x16e80], R22 ;  /* 0x016e801609007388 */ /* 0x0003e80000000400 */
[----:B------:R-:W-:Y:S04]  /*d300*/  STS.U16 [R8+0x10300], R71 ;  /* 0x0103004708007388 */ /* 0x000fe80000000400 */
[----:B------:R4:W-:Y:S04]  /*d310*/  STS.U16 [R8+0x12300], R70 ;  /* 0x0123004608007388 */ /* 0x0009e80000000400 */
[----:B0-----:R-:W2:Y:S04]  /*d320*/  LDL.64 R72, [R1+0xae0] ;  /* 0x000ae00001487983 */ /* 0x001ea80000100a00 */
[----:B-1----:R-:W2:Y:S04]  /*d330*/  LDL.64 R22, [R1+0xae8] ;  /* 0x000ae80001167983 */ /* 0x002ea80000100a00 */
[----:B----4-:R-:W4:Y:S04]  /*d340*/  LDL.64 R70, [R1+0xad8] ;  /* 0x000ad80001467983 */ /* 0x010f280000100a00 */
[----:B------:R-:W-:Y:S04]  /*d350*/  STS.U16 [R8+0x14300], R69 ;  /* 0x0143004508007388 */ /* 0x000fe80000000400 */
[----:B------:R0:W-:Y:S04]  /*d360*/  STS.U16 [R8+0x16300], R68 ;  /* 0x0163004408007388 */ /* 0x0001e80000000400 */
[----:B------:R-:W4:Y:S04]  /*d370*/  LDL.64 R12, [R1+0xb00] ;  /* 0x000b0000010c7983 */ /* 0x000f280000100a00 */
[----:B------:R-:W4:Y:S04]  /*d380*/  LDL.64 R10, [R1+0xaf8] ;  /* 0x000af800010a7983 */ /* 0x000f280000100a00 */
[----:B0-----:R-:W4:Y:S01]  /*d390*/  LDL.64 R68, [R1+0xaf0] ;  /* 0x000af00001447983 */ /* 0x001f220000100a00 */
[----:B------:R-:W-:-:S02]  /*d3a0*/  MOV R190, UR7 ;  /* 0x0000000700be7c02 */ /* 0x000fc40008000f00 */
[----:B------:R-:W-:Y:S01]  /*d3b0*/  MOV R191, UR6 ;  /* 0x0000000600bf7c02 */ /* 0x000fe20008000f00 */
[----:B------:R-:W-:Y:S01]  /*d3c0*/  STL [R1+0xd8c], R8 ;  /* 0x000d8c0801007387 */ /* 0x000fe20000100800 */
[----:B------:R-:W-:Y:S02]  /*d3d0*/  MOV R192, UR5 ;  /* 0x0000000500c07c02 */ /* 0x000fe40008000f00 */
[----:B------:R-:W-:Y:S01]  /*d3e0*/  MOV R193, UR4 ;  /* 0x0000000400c17c02 */ /* 0x000fe20008000f00 */
[----:B------:R-:W-:Y:S04]  /*d3f0*/  STL [R1+0xd90], R7 ;  /* 0x000d900701007387 */ /* 0x000fe80000100800 */
[----:B------:R-:W-:Y:S04]  /*d400*/  STL [R1+0xd94], R190 ;  /* 0x000d94be01007387 */ /* 0x000fe80000100800 */
[----:B------:R-:W-:Y:S04]  /*d410*/  STL [R1+0xd98], R191 ;  /* 0x000d98bf01007387 */ /* 0x000fe80000100800 */
[----:B------:R-:W-:Y:S04]  /*d420*/  STL [R1+0xd9c], R192 ;  /* 0x000d9cc001007387 */ /* 0x000fe80000100800 */
[----:B------:R-:W-:Y:S04]  /*d430*/  STL [R1+0xda0], R193 ;  /* 0x000da0c101007387 */ /* 0x000fe80000100800 */
[----:B------:R-:W4:Y:S04]  /*d440*/  LDL.64 R116, [R1+0xb10] ;  /* 0x000b100001747983 */ /* 0x000f280000100a00 */
[----:B------:R-:W4:Y:S01]  /*d450*/  LDL.64 R114, [R1+0xb08] ;  /* 0x000b080001727983 */ /* 0x000f220000100a00 */
[----:B------:R-:W0:Y:S03]  /*d460*/  S2R R14, SR_CgaCtaId ;  /* 0x00000000000e7919 */ /* 0x000e260000008800 */
        /* <DEDUP_REMOVED lines=27> */
[----:B--2---:R2:W-:Y:S01]  /*d620*/  STS.U16 [R7+0x16f80], R16 ;  /* 0x016f801007007388 */ /* 0x0045e20000000400 */
[----:B------:R3:W-:Y:S06]  /*d630*/  MEMBAR.ALL.CTA ;  /* 0x0000000000007992 */ /* 0x0007ec0000008000 */
[----:B---3--:R-:W3:Y:S01]  /*d640*/  FENCE.VIEW.ASYNC.S ;  /* 0x00000000000073c6 */ /* 0x008ee20000000000 */
[----:B------:R-:W-:-:S02]  /*d650*/  MOV R9, 0x400 ;  /* 0x0000040000097802 */ /* 0x000fc40000000f00 */
[----:B------:R-:W-:Y:S01]  /*d660*/  R2UR UR58, R2 ;  /* 0x00000000023a72ca */ /* 0x000fe200000e0000 */
[----:B------:R-:W-:Y:S01]  /*d670*/  UMOV UR57, 0x40000040 ;  /* 0x4000004000397882 */ /* 0x000fe20000000000 */
[----:B0-----:R-:W-:Y:S01]  /*d680*/  LEA R9, R14, R9, 0x18 ;  /* 0x000000090e097211 */ /* 0x001fe200078ec0ff */
[----:B------:R-:W-:Y:S01]  /*d690*/  UMOV UR59, 0x40000040 ;  /* 0x40000040003b7882 */ /* 0x000fe20000000000 */
[----:B------:R-:W2:Y:S02]  /*d6a0*/  LDL.64 R112, [R1+0xad0] ;  /* 0x000ad00001707983 */ /* 0x000ea40000100a00 */
[----:B------:R-:W-:Y:S02]  /*d6b0*/  SHF.R.U32.HI R9, RZ, 0x4, R9 ;  /* 0x00000004ff097819 */ /* 0x000fe40000011609 */
[----:B------:R-:W2:Y:S04]  /*d6c0*/  LDL.64 R110, [R1+0xac8] ;  /* 0x000ac800016e7983 */ /* 0x000ea80000100a00 */
[----:B------:R-:W2:Y:S04]  /*d6d0*/  LDL.64 R108, [R1+0xac0] ;  /* 0x000ac000016c7983 */ /* 0x000ea80000100a00 */
[----:B------:R-:W2:Y:S04]  /*d6e0*/  LDL.64 R106, [R1+0xab8] ;  /* 0x000ab800016a7983 */ /* 0x000ea80000100a00 */
[----:B------:R-:W2:Y:S01]  /*d6f0*/  LDL.64 R104, [R1+0xab0] ;  /* 0x000ab00001687983 */ /* 0x000ea20000100a00 */
[----:B---3--:R-:W-:Y:S01]  /*d700*/  BAR.SYNC.DEFER_BLOCKING 0x0 ;  /* 0x0000000000007b1d */ /* 0x008fe20000010000 */
[----:B------:R-:W-:-:S04]  /*d710*/  SGXT.U32 R9, R9, 0xe ;  /* 0x0000000e0909781a */ /* 0x000fc80000000000 */
[----:B------:R-:W-:Y:S02]  /*d720*/  R2UR UR56, R9 ;  /* 0x00000000093872ca */ /* 0x000fe400000e0000 */
[----:B-1----:R-:W-:Y:S01]  /*d730*/  MOV R5, UR58 ;  /* 0x0000003a00057c02 */ /* 0x002fe20008000f00 */
[----:B------:R-:W3:Y:S04]  /*d740*/  LDL.64 R102, [R1+0xaa8] ;  /* 0x000aa80001667983 */ /* 0x000ee80000100a00 */
[----:B------:R-:W3:Y:S04]  /*d750*/  LDL.64 R100, [R1+0xaa0] ;  /* 0x000aa00001647983 */ /* 0x000ee80000100a00 */
[----:B------:R-:W3:Y:S04]  /*d760*/  LDL.64 R98, [R1+0xa98] ;  /* 0x000a980001627983 */ /* 0x000ee80000100a00 */
[----:B------:R-:W3:Y:S01]  /*d770*/  LDL.64 R96, [R1+0xa90] ;  /* 0x000a900001607983 */ /* 0x000ee20000100a00 */
[----:B------:R-:W-:-:S03]  /*d780*/  WARPGROUP.ARRIVE ;  /* 0x00000000000079c5 */ /* 0x000fc60000000000 */
[----:B------:R-:W3:Y:S04]  /*d790*/  LDL.64 R94, [R1+0xa88] ;  /* 0x000a8800015e7983 */ /* 0x000ee80000100a00 */
[----:B------:R-:W3:Y:S01]  /*d7a0*/  LDL.64 R92, [R1+0xa80] ;  /* 0x000a8000015c7983 */ /* 0x000ee20000100a00 */
[----:B------:R-:W-:Y:S03]  /*d7b0*/  HGMMA.64x32x16.F32.BF16 R152, gdesc[UR56].tnspA, RZ, !UPT, gsb0 ;  /* 0x20600000389879f0 */ /* 0x000fe6000c0018ff */
[----:B------:R-:W3:Y:S01]  /*d7c0*/  LDL.64 R90, [R1+0xa78] ;  /* 0x000a7800015a7983 */ /* 0x000ee20000100a00 */
[----:B------:R-:W-:Y:S02]  /*d7d0*/  MOV R67, UR15 ;  /* 0x0000000f00437c02 */ /* 0x000fe40008000f00 */
[----:B------:R-:W-:Y:S01]  /*d7e0*/  MOV R66, UR14 ;  /* 0x0000000e00427c02 */ /* 0x000fe20008000f00 */
[----:B------:R-:W3:Y:S01]  /*d7f0*/  LDL.64 R88, [R1+0xa70] ;  /* 0x000a700001587983 */ /* 0x000ee20000100a00 */
[----:B------:R-:W-:-:S02]  /*d800*/  MOV R65, UR13 ;  /* 0x0000000d00417c02 */ /* 0x000fc40008000f00 */
[----:B------:R-:W-:Y:S01]  /*d810*/  MOV R64, UR12 ;  /* 0x0000000c00407c02 */ /* 0x000fe20008000f00 */
[----:B------:R-:W3:Y:S01]  /*d820*/  LDL.64 R86, [R1+0xa68] ;  /* 0x000a680001567983 */ /* 0x000ee20000100a00 */
[----:B------:R-:W-:Y:S02]  /*d830*/  MOV R63, UR19 ;  /* 0x00000013003f7c02 */ /* 0x000fe40008000f00 */
[----:B------:R-:W-:Y:S01]  /*d840*/  MOV R62, UR18 ;  /* 0x00000012003e7c02 */ /* 0x000fe20008000f00 */
        /* <DEDUP_REMOVED lines=9> */
[----:B------:R-:W3:Y:S04]  /*d8e0*/  LDL.64 R80, [R1+0xa50] ;  /* 0x000a500001507983 */ /* 0x000ee80000100a00 */
[----:B------:R-:W3:Y:S01]  /*d8f0*/  LDL.64 R78, [R1+0xa48] ;  /* 0x000a4800014e7983 */ /* 0x000ee20000100a00 */
[----:B------:R-:W-:-:S02]  /*d900*/  MOV R55, UR27 ;  /* 0x0000001b00377c02 */ /* 0x000fc40008000f00 */
[----:B------:R-:W-:Y:S01]  /*d910*/  MOV R54, UR26 ;  /* 0x0000001a00367c02 */ /* 0x000fe20008000f00 */
[----:B------:R-:W3:Y:S01]  /*d920*/  LDL.64 R76, [R1+0xa40] ;  /* 0x000a4000014c7983 */ /* 0x000ee20000100a00 */
[----:B------:R-:W-:Y:S02]  /*d930*/  MOV R53, UR25 ;  /* 0x0000001900357c02 */ /* 0x000fe40008000f00 */
[----:B------:R-:W-:Y:S01]  /*d940*/  MOV R52, UR24 ;  /* 0x0000001800347c02 */ /* 0x000fe20008000f00 */
[----:B------:R-:W3:Y:S01]  /*d950*/  LDL.64 R74, [R1+0xa38] ;  /* 0x000a3800014a7983 */ /* 0x000ee20000100a00 */
[----:B------:R-:W-:Y:S02]  /*d960*/  WARPGROUP.DEPBAR.LE gsb0, 0x0 ;  /* 0x00008000000079c5 */ /* 0x000fe40000010000 */
[----:B------:R-:W-:-:S06]  /*d970*/  WARPGROUP.ARRIVE ;  /* 0x00000000000079c5 */ /* 0x000fcc0000000000 */
[----:B------:R-:W-:Y:S01]  /*d980*/  HGMMA.64x32x16.F32.BF16 R152, gdesc[UR4].tnspA, R152, gsb0 ;  /* 0x20600000049879f0 */ /* 0x000fe20008001898 */
[----:B------:R-:W-:Y:S02]  /*d990*/  R2UR UR56, R72 ;  /* 0x00000000483872ca */ /* 0x000fe400000e0000 */
[----:B------:R-:W-:Y:S02]  /*d9a0*/  R2UR UR57, R73 ;  /* 0x00000000493972ca */ /* 0x000fe400000e0000 */
[----:B----4-:R-:W-:Y:S01]  /*d9b0*/  R2UR UR58, R70 ;  /* 0x00000000463a72ca */ /* 0x010fe200000e0000 */
[----:B------:R-:W4:Y:S01]  /*d9c0*/  LDL.64 R72, [R1+0xa30] ;  /* 0x000a300001487983 */ /* 0x000f220000100a00 */
[----:B------:R-:W-:Y:S02]  /*d9d0*/  R2UR UR59, R71 ;  /* 0x00000000473b72ca */ /* 0x000fe400000e0000 */
[----:B------:R-:W-:Y:S01]  /*d9e0*/  MOV R51, UR31 ;  /* 0x0000001f00337c02 */ /* 0x000fe20008000f00 */
[----:B------:R-:W4:Y:S04]  /*d9f0*/  LDL.64 R70, [R1+0xa28] ;  /* 0x000a280001467983 */ /* 0x000f280000100a00 */
[----:B------:R-:W-:-:S02]  /*da00*/  MOV R6, UR56 ;  /* 0x0000003800067c02 */ /* 0x000fc40008000f00 */
[----:B------:R-:W-:Y:S02]  /*da10*/  MOV R15, UR57 ;  /* 0x00000039000f7c02 */ /* 0x000fe40008000f00 */
[----:B--2---:R-:W-:Y:S02]  /*da20*/  MOV R16, UR58 ;  /* 0x0000003a00107c02 */ /* 0x004fe40008000f00 */
[----:B------:R-:W-:Y:S02]  /*da30*/  MOV R17, UR59 ;  /* 0x0000003b00117c02 */ /* 0x000fe40008000f00 */
[----:B------:R-:W-:Y:S02]  /*da40*/  R2UR UR58, R22 ;  /* 0x00000000163a72ca */ /* 0x000fe400000e0000 */
[----:B------:R-:W-:Y:S02]  /*da50*/  R2UR UR56, R68 ;  /* 0x00000000443872ca */ /* 0x000fe400000e0000 */
[----:B------:R-:W-:Y:S01]  /*da60*/  R2UR UR57, R69 ;  /* 0x00000000453972ca */ /* 0x000fe200000e0000 */
[----:B------:R-:W-:-:S02]  /*da70*/  WARPGROUP.DEPBAR.LE gsb0, 0x0 ;  /* 0x00008000000079c5 */ /* 0x000fc40000010000 */
[----:B------:R-:W-:Y:S01]  /*da80*/  WARPGROUP.ARRIVE ;  /* 0x00000000000079c5 */ /* 0x000fe20000000000 */
[----:B------:R-:W-:Y:S01]  /*da90*/  R2UR UR59, R23 ;  /* 0x00000000173b72ca */ /* 0x000fe200000e0000 */
[----:B------:R-:W2:Y:S04]  /*daa0*/  LDL.64 R68, [R1+0xa20] ;  /* 0x000a200001447983 */ /* 0x000ea80000100a00 */
[----:B------:R-:W-:Y:S01]  /*dab0*/  HGMMA.64x32x16.F32.BF16 R152, gdesc[UR8].tnspA, R152, gsb0 ;  /* 0x20600000089879f0 */ /* 0x000fe20008001898 */
[----:B------:R-:W-:-:S03]  /*dac0*/  MOV R20, UR58 ;  /* 0x0000003a00147c02 */ /* 0x000fc60008000f00 */
[----:B------:R-:W-:Y:S02]  /*dad0*/  MOV R19, UR57 ;  /* 0x0000003900137c02 */ /* 0x000fe40008000f00 */
[----:B------:R-:W-:Y:S02]  /*dae0*/  MOV R18, UR56 ;  /* 0x0000003800127c02 */ /* 0x000fe40008000f00 */
[----:B------:R-:W-:Y:S02]  /*daf0*/  R2UR UR56, R12 ;  /* 0x000000000c3872ca */ /* 0x000fe400000e0000 */
[----:B------:R-:W-:Y:S02]  /*db00*/  MOV R21, UR59 ;  /* 0x0000003b00157c02 */ /* 0x000fe40008000f00 */
[----:B------:R-:W-:Y:S02]  /*db10*/  R2UR UR57, R13 ;  /* 0x000000000d3972ca */ /* 0x000fe400000e0000 */
[----:B------:R-:W-:Y:S01]  /*db20*/  R2UR UR58, R10 ;  /* 0x000000000a3a72ca */ /* 0x000fe200000e0000 */
[----:B------:R-:W4:Y:S01]  /*db30*/  LDL.64 R12, [R1+0xa18] ;  /* 0x000a1800010c7983 */ /* 0x000f220000100a00 */
[----:B------:R-:W-:-:S03]  /*db40*/  R2UR UR59, R11 ;  /* 0x000000000b3b72ca */ /* 0x000fc600000e0000 */
[----:B------:R-:W2:Y:S02]  /*db50*/  LDL.64 R10, [R1+0xa10] ;  /* 0x000a1000010a7983 */ /* 0x000ea40000100a00 */
[----:B------:R-:W-:Y:S02]  /*db60*/  MOV R22, UR56 ;  /* 0x0000003800167c02 */ /* 0x000fe40008000f00 */
[----:B------:R-:W-:Y:S02]  /*db70*/  R2UR UR56, R116 ;  /* 0x00000000743872ca */ /* 0x000fe400000e0000 */
[----:B------:R-:W-:Y:S02]  /*db80*/  MOV R23, UR57 ;  /* 0x0000003900177c02 */ /* 0x000fe40008000f00 */
[----:B------:R-:W-:Y:S02]  /*db90*/  MOV R168, UR58 ;  /* 0x0000003a00a87c02 */ /* 0x000fe40008000f00 */
[----:B------:R-:W-:-:S02]  /*dba0*/  MOV R169, UR59 ;  /* 0x0000003b00a97c02 */ /* 0x000fc40008000f00 */
[----:B------:R-:W-:Y:S02]  /*dbb0*/  R2UR UR57, R117 ;  /* 0x00000000753972ca */ /* 0x000fe400000e0000 */
[----:B------:R-:W-:Y:S02]  /*dbc0*/  R2UR UR58, R114 ;  /* 0x00000000723a72ca */ /* 0x000fe400000e0000 */
[----:B------:R-:W-:Y:S01]  /*dbd0*/  R2UR UR59, R115 ;  /* 0x00000000733b72ca */ /* 0x000fe200000e0000 */
[----:B------:R-:W-:Y:S02]  /*dbe0*/  WARPGROUP.DEPBAR.LE gsb0, 0x0 ;  /* 0x00008000000079c5 */ /* 0x000fe40000010000 */
[----:B------:R-:W-:-:S10]  /*dbf0*/  WARPGROUP.ARRIVE ;  /* 0x00000000000079c5 */ /* 0x000fd40000000000 */
[----:B------:R-:W-:Y:S01]  /*dc00*/  HGMMA.64x32x16.F32.BF16 R152, gdesc[UR56].tnspA, R152, gsb0 ;  /* 0x20600000389879f0 */ /* 0x000fe20008001898 */
[----:B------:R-:W-:Y:S02]  /*dc10*/  R2UR UR59, R169 ;  /* 0x00000000a93b72ca */ /* 0x000fe400000e0000 */
        /* <DEDUP_REMOVED lines=15> */
[----:B------:R-:W-:Y:S01]  /*dd10*/  R2UR UR57, R15 ;  /* 0x000000000f3972ca */ /* 0x000fe200000e0000 */
[----:B------:R-:W4:Y:S01]  /*dd20*/  LDL.64 R16, [R1+0x9f0] ;  /* 0x0009f00001107983 */ /* 0x000f220000100a00 */
[----:B------:R-:W-:Y:S02]  /*dd30*/  R2UR UR56, R6 ;  /* 0x00000000063872ca */ /* 0x000fe400000e0000 */
[----:B------:R-:W-:Y:S01]  /*dd40*/  R2UR UR8, R112 ;  /* 0x00000000700872ca */ /* 0x000fe200000e0000 */
[----:B------:R-:W4:Y:S01]  /*dd50*/  LDL.64 R6, [R1+0x620] ;  /* 0x0006200001067983 */ /* 0x000f220000100a00 */
[----:B------:R-:W-:-:S02]  /*dd60*/  R2UR UR9, R113 ;  /* 0x00000000710972ca */ /* 0x000fc400000e0000 */
[----:B------:R-:W-:Y:S01]  /*dd70*/  R2UR UR10, R110 ;  /* 0x000000006e0a72ca */ /* 0x000fe200000e0000 */
[----:B------:R-:W4:Y:S01]  /*dd80*/  LDL.64 R14, [R1+0x618] ;  /* 0x00061800010e7983 */ /* 0x000f220000100a00 */
[----:B------:R-:W-:Y:S02]  /*dd90*/  WARPGROUP.DEPBAR.LE gsb0, 0x0 ;  /* 0x00008000000079c5 */ /* 0x000fe40000010000 */
[----:B------:R-:W-:-:S06]  /*dda0*/  WARPGROUP.ARRIVE ;  /* 0x00000000000079c5 */ /* 0x000fcc0000000000 */
[----:B------:R-:W-:Y:S01]  /*ddb0*/  HGMMA.64x32x16.F32.BF16 R152, gdesc[UR56].tnspA, R152, gsb0 ;  /* 0x20600000389879f0 */ /* 0x000fe20008001898 */
[----:B------:R-:W-:Y:S02]  /*ddc0*/  R2UR UR11, R111 ;  /* 0x000000006f0b72ca */ /* 0x000fe400000e0000 */
[----:B------:R-:W-:Y:S02]  /*ddd0*/  WARPGROUP.DEPBAR.LE gsb0, 0x0 ;  /* 0x00008000000079c5 */ /* 0x000fe40000010000 */
[----:B------:R-:W-:-:S09]  /*dde0*/  WARPGROUP.ARRIVE ;  /* 0x00000000000079c5 */ /* 0x000fd20000000000 */
        /* <DEDUP_REMOVED lines=10> */
[----:B---3--:R-:W-:Y:S02]  /*de90*/  R2UR UR18, R102 ;  /* 0x00000000661272ca */ /* 0x008fe400000e0000 */
        /* <DEDUP_REMOVED lines=18> */
[----:B------:R-:W-:Y:S02]  /*dfc0*/  MOV R50, UR30 ;  /* 0x0000001e00327c02 */ /* 0x000fe40008000f00 */
[----:B------:R-:W-:Y:S02]  /*dfd0*/  MOV R49, UR29 ;  /* 0x0000001d00317c02 */ /* 0x000fe40008000f00 */
[----:B------:R-:W-:Y:S02]  /*dfe0*/  MOV R48, UR28 ;  /* 0x0000001c00307c02 */ /* 0x000fe40008000f00 */
[----:B------:R-:W-:Y:S02]  /*dff0*/  R2UR UR28, R92 ;  /* 0x000000005c1c72ca */ /* 0x000fe400000e0000 */
[----:B------:R-:W-:Y:S02]  /*e000*/  R2UR UR29, R93 ;  /* 0x000000005d1d72ca */ /* 0x000fe400000e0000 */
[----:B------:R-:W-:-:S02]  /*e010*/  R2UR UR30, R90 ;  /* 0x000000005a1e72ca */ /* 0x000fc400000e0000 */
[----:B------:R-:W-:Y:S01]  /*e020*/  R2UR UR31, R91 ;  /* 0x000000005b1f72ca */ /* 0x000fe200000e0000 */
[----:B------:R-:W-:Y:S02]  /*e030*/  WARPGROUP.DEPBAR.LE gsb0, 0x0 ;  /* 0x00008000000079c5 */ /* 0x000fe40000010000 */
[----:B------:R-:W-:-:S10]  /*e040*/  WARPGROUP.ARRIVE ;  /* 0x00000000000079c5 */ /* 0x000fd40000000000 */
[----:B------:R-:W-:Y:S01]  /*e050*/  HGMMA.64x32x16.F32.BF16 R152, gdesc[UR28].tnspA, R152, gsb0 ;  /* 0x206000001c9879f0 */ /* 0x000fe20008001898 */
[----:B------:R-:W-:Y:S02]  /*e060*/  MOV R47, UR35 ;  /* 0x00000023002f7c02 */ /* 0x000fe40008000f00 */
[----:B------:R-:W-:Y:S02]  /*e070*/  MOV R46, UR34 ;  /* 0x00000022002e7c02 */ /* 0x000fe40008000f00 */
[----:B------:R-:W-:Y:S02]  /*e080*/  MOV R45, UR33 ;  /* 0x00000021002d7c02 */ /* 0x000fe40008000f00 */
[----:B------:R-:W-:Y:S02]  /*e090*/  MOV R44, UR32 ;  /* 0x00000020002c7c02 */ /* 0x000fe40008000f00 */
[----:B------:R-:W-:Y:S02]  /*e0a0*/  R2UR UR32, R88 ;  /* 0x00000000582072ca */ /* 0x000fe400000e0000 */
[----:B------:R-:W-:-:S02]  /*e0b0*/  R2UR UR33, R89 ;  /* 0x00000000592172ca */ /* 0x000fc400000e0000 */
        /* <DEDUP_REMOVED lines=12> */
[----:B------:R-:W-:Y:S02]  /*e180*/  R2UR UR39, R83 ;  /* 0x00000000532772ca */ /* 0x000fe400000e0000 */
[----:B--2---:R-:W-:Y:S02]  /*e190*/  R2UR UR4, R10 ;  /* 0x000000000a0472ca */ /* 0x004fe400000e0000 */
[----:B------:R-:W-:Y:S02]  /*e1a0*/  R2UR UR5, R11 ;  /* 0x000000000b0572ca */ /* 0x000fe400000e0000 */
[----:B------:R-:W2:Y:S01]  /*e1b0*/  LDL.64 R10, [R1+0x610] ;  /* 0x00061000010a7983 */ /* 0x000ea20000100a00 */
[----:B------:R-:W-:Y:S02]  /*e1c0*/  WARPGROUP.DEPBAR.LE gsb0, 0x0 ;  /* 0x00008000000079c5 */ /* 0x000fe40000010000 */
[----:B------:R-:W-:-:S06]  /*e1d0*/  WARPGROUP.ARRIVE ;  /* 0x00000000000079c5 */ /* 0x000fcc0000000000 */
[----:B------:R-:W-:Y:S01]  /*e1e0*/  HGMMA.64x32x16.F32.BF16 R152, gdesc[UR36].tnspA, R152, gsb0 ;  /* 0x20600000249879f0 */ /* 0x000fe20008001898 */
[----:B------:R-:W-:Y:S02]  /*e1f0*/  R2UR UR6, R8 ;  /* 0x00000000080672ca */ /* 0x000fe400000e0000 */
[----:B------:R-:W-:Y:S02]  /*e200*/  R2UR UR7, R9 ;  /* 0x00000000090772ca */ /* 0x000fe400000e0000 */
[----:B------:R-:W3:Y:S01]  /*e210*/  LDL.64 R8, [R1+0x608] ;  /* 0x0006080001087983 */ /* 0x000ee20000100a00 */
[----:B------:R-:W-:Y:S02]  /*e220*/  MOV R27, UR55 ;  /* 0x00000037001b7c02 */ /* 0x000fe40008000f00 */
[----:B------:R-:W-:Y:S02]  /*e230*/  MOV R26, UR54 ;  /* 0x00000036001a7c02 */ /* 0x000fe40008000f00 */
[----:B----4-:R-:W-:-:S02]  /*e240*/  R2UR UR54, R12 ;  /* 0x000000000c3672ca */ /* 0x010fc400000e0000 */
[----:B------:R-:W-:Y:S02]  /*e250*/  R2UR UR55, R13 ;  /* 0x000000000d3772ca */ /* 0x000fe400000e0000 */
[----:B------:R-:W4:Y:S01]  /*e260*/  LDL.64 R12, [R1+0x5e0] ;  /* 0x0005e000010c7983 */ /* 0x000f220000100a00 */
[----:B------:R-:W-:Y:S02]  /*e270*/  MOV R39, UR43 ;  /* 0x0000002b00277c02 */ /* 0x000fe40008000f00 */
[----:B------:R-:W-:Y:S02]  /*e280*/  MOV R38, UR42 ;  /* 0x0000002a00267c02 */ /* 0x000fe40008000f00 */
[----:B------:R-:W-:Y:S02]  /*e290*/  MOV R37, UR41 ;  /* 0x0000002900257c02 */ /* 0x000fe40008000f00 */
[----:B------:R-:W-:Y:S02]  /*e2a0*/  MOV R36, UR40 ;  /* 0x0000002800247c02 */ /* 0x000fe40008000f00 */
[----:B------:R-:W-:-:S02]  /*e2b0*/  R2UR UR40, R80 ;  /* 0x00000000502872ca */ /* 0x000fc400000e0000 */
        /* <DEDUP_REMOVED lines=30> */
[----:B------:R-:W-:Y:S02]  /*e4a0*/  R2UR UR52, R68 ;  /* 0x00000000443472ca */ /* 0x000fe400000e0000 */
[----:B------:R-:W-:Y:S02]  /*e4b0*/  R2UR UR53, R69 ;  /* 0x00000000453572ca */ /* 0x000fe400000e0000 */
[----:B------:R-:W-:Y:S02]  /*e4c0*/  R2UR UR8, R151 ;  /* 0x00000000970872ca */ /* 0x000fe400000e0000 */
[----:B------:R-:W0:Y:S01]  /*e4d0*/  S2R R151, SR_TID.X ;  /* 0x0000000000977919 */ /* 0x000e220000002100 */
[----:B------:R-:W-:-:S02]  /*e4e0*/  WARPGROUP.DEPBAR.LE gsb0, 0x0 ;  /* 0x00008000000079c5 */ /* 0x000fc40000010000 */
[----:B------:R-:W-:-:S06]  /*e4f0*/  WARPGROUP.ARRIVE ;  /* 0x00000000000079c5 */ /* 0x000fcc0000000000 */
[----:B------:R-:W-:Y:S01]  /*e500*/  HGMMA.64x32x16.F32.BF16 R152, gdesc[UR52].tnspA, R152, gsb0 ;  /* 0x20600000349879f0 */ /* 0x000fe20008001898 */
[----:B0-----:R-:W-:Y:S01]  /*e510*/  IMAD.SHL.U32 R2, R151, 0x2, RZ ;  /* 0x0000000297027824 */ /* 0x001fe200078e00ff */
        /* <DEDUP_REMOVED lines=8> */
[----:B------:R-:W-:Y:S01]  /*e5a0*/  LOP3.LUT R2, R2, 0x6, RZ, 0xc0, !PT ;  /* 0x0000000602027812 */ /* 0x000fe200078ec0ff */
[----:B------:R-:W4:Y:S01]  /*e5b0*/  LDL.64 R26, [R1+0x5e8] ;  /* 0x0005e800011a7983 */ /* 0x000f220000100a00 */
[----:B------:R-:W-:Y:S02]  /*e5c0*/  R2UR UR58, R5 ;  /* 0x00000000053a72ca */ /* 0x000fe400000e0000 */
[----:B------:R-:W-:Y:S02]  /*e5d0*/  R2UR UR49, R29 ;  /* 0x000000001d3172ca */ /* 0x000fe400000e0000 */
[----:B------:R-:W-:Y:S01]  /*e5e0*/  R2UR UR48, R28 ;  /* 0x000000001c3072ca */ /* 0x000fe200000e0000 */
[----:B--2---:R-:W-:Y:S01]  /*e5f0*/  IMAD.WIDE R18, R0, 0x2, R10 ;  /* 0x0000000200127825 */ /* 0x004fe200078e020a */
[----:B------:R-:W2:Y:S01]  /*e600*/  LDL.64 R28, [R1+0x5f0] ;  /* 0x0005f000011c7983 */ /* 0x000ea20000100a00 */
[----:B------:R-:W-:Y:S02]  /*e610*/  IADD3 R5, P0, R2, R245, RZ ;  /* 0x000000f502057210 */ /* 0x000fe40007f1e0ff */
[----:B------:R-:W-:Y:S01]  /*e620*/  R2UR UR53, R25 ;  /* 0x00000000193572ca */ /* 0x000fe200000e0000 */
[----:B------:R-:W-:Y:S01]  /*e630*/  STL [R1+0xda4], R245 ;  /* 0x000da4f501007387 */ /* 0x000fe20000100800 */
[----:B------:R-:W-:Y:S01]  /*e640*/  R2UR UR52, R24 ;  /* 0x00000000183472ca */ /* 0x000fe200000e0000 */
[----:B------:R-:W-:Y:S01]  /*e650*/  IMAD.WIDE R22, R0, 0x2, R6 ;  /* 0x0000000200167825 */ /* 0x000fe200078e0206 */
[----:B------:R-:W-:Y:S01]  /*e660*/  R2UR UR37, R41 ;  /* 0x00000000292572ca */ /* 0x000fe200000e0000 */
[----:B------:R-:W2:Y:S01]  /*e670*/  LDL.64 R24, [R1+0x5d0] ;  /* 0x0005d00001187983 */ /* 0x000ea20000100a00 */
[----:B------:R-:W-:-:S03]  /*e680*/  R2UR UR36, R40 ;  /* 0x00000000282472ca */ /* 0x000fc600000e0000 */
[----:B------:R-:W2:Y:S01]  /*e690*/  LDL.64 R10, [R1+0x5c0] ;  /* 0x0005c000010a7983 */ /* 0x000ea20000100a00 */
[----:B------:R-:W-:Y:S02]  /*e6a0*/  IADD3 R6, P1, R5, 0x9, RZ ;  /* 0x0000000905067810 */ /* 0x000fe40007f3e0ff */
[----:B------:R-:W-:Y:S01]  /*e6b0*/  LOP3.LUT R71, R170, 0x8, RZ, 0xfc, !PT ;  /* 0x00000008aa477812 */ /* 0x000fe200078efcff */
[----:B------:R-:W2:Y:S01]  /*e6c0*/  LDL.64 R40, [R1+0x5d8] ;  /* 0x0005d80001287983 */ /* 0x000ea20000100a00 */
[----:B------:R-:W-:Y:S02]  /*e6d0*/  R2UR UR29, R49 ;  /* 0x00000000311d72ca */ /* 0x000fe400000e0000 */
[----:B------:R-:W-:Y:S01]  /*e6e0*/  R2UR UR28, R48 ;  /* 0x00000000301c72ca */ /* 0x000fe200000e0000 */
[----:B------:R-:W-:Y:S01]  /*e6f0*/  IMAD.WIDE R20, R0, 0x2, R14 ;  /* 0x0000000200147825 */ /* 0x000fe200078e020e */
[----:B------:R-:W2:Y:S01]  /*e700*/  LDL.64 R48, [R1+0x5a8] ;  /* 0x0005a80001307983 */ /* 0x000ea20000100a00 */
[----:B------:R-:W-:-:S02]  /*e710*/  ISETP.GT.U32.AND P3, PT, R6, R170, PT ;  /* 0x000000aa0600720c */ /* 0x000fc40003f64070 */
[----:B------:R-:W-:Y:S01]  /*e720*/  ISETP.GT.U32.AND P4, PT, R6, R71, PT ;  /* 0x000000470600720c */ /* 0x000fe20003f84070 */
[----:B------:R-:W2:Y:S01]  /*e730*/  LDL.64 R14, [R1+0x5c8] ;  /* 0x0005c800010e7983 */ /* 0x000ea20000100a00 */
[----:B------:R-:W-:-:S03]  /*e740*/  R2UR UR34, R46 ;  /* 0x000000002e2272ca */ /* 0x000fc600000e0000 */
[----:B------:R-:W2:Y:S01]  /*e750*/  LDL.64 R6, [R1+0x5b0] ;  /* 0x0005b00001067983 */ /* 0x000ea20000100a00 */
[----:B------:R-:W-:Y:S02]  /*e760*/  R2UR UR43, R39 ;  /* 0x00000000272b72ca */ /* 0x000fe400000e0000 */
[----:B------:R-:W-:Y:S01]  /*e770*/  R2UR UR42, R38 ;  /* 0x00000000262a72ca */ /* 0x000fe200000e0000 */
[----:B------:R-:W2:Y:S04]  /*e780*/  LDG.E.U16 R70, desc[UR60][R22.64] ;  /* 0x0000003c16467981 */ /* 0x000ea8000c1e1500 */
[----:B------:R-:W2:Y:S01]  /*e790*/  LDL.64 R38, [R1+0x5a0] ;  /* 0x0005a00001267983 */ /* 0x000ea20000100a00 */
[----:B------:R-:W-:Y:S02]  /*e7a0*/  WARPGROUP.DEPBAR.LE gsb0, 0x0 ;  /* 0x00008000000079c5 */ /* 0x000fe40000010000 */
[----:B------:R-:W-:Y:S01]  /*e7b0*/  WARPGROUP.ARRIVE ;  /* 0x00000000000079c5 */ /* 0x000fe20000000000 */
[----:B------:R-:W2:Y:S01]  /*e7c0*/  LDG.E.U16 R69, desc[UR60][R18.64] ;  /* 0x0000003c12457981 */ /* 0x000ea2000c1e1500 */
[----:B------:R-:W-:-:S02]  /*e7d0*/  R2UR UR41, R37 ;  /* 0x00000000252972ca */ /* 0x000fc400000e0000 */
[----:B------:R-:W-:Y:S01]  /*e7e0*/  R2UR UR40, R36 ;  /* 0x00000000242872ca */ /* 0x000fe200000e0000 */
[----:B------:R-:W2:Y:S01]  /*e7f0*/  LDL.64 R74, [R1+0x4b8] ;  /* 0x0004b800014a7983 */ /* 0x000ea20000100a00 */
[----:B------:R-:W-:Y:S01]  /*e800*/  HGMMA.64x32x16.F32.BF16 R152, gdesc[UR4].tnspA, R152, gsb0 ;  /* 0x20600000049879f0 */ /* 0x000fe20008001898 */
[----:B------:R-:W-:Y:S02]  /*e810*/  R2UR UR6, R16 ;  /* 0x00000000100672ca */ /* 0x000fe400000e0000 */
[----:B------:R-:W-:Y:S01]  /*e820*/  R2UR UR7, R17 ;  /* 0x00000000110772ca */ /* 0x000fe200000e0000 */
[----:B---3--:R-:W-:Y:S01]  /*e830*/  IMAD.WIDE R16, R0, 0x2, R8 ;  /* 0x0000000200107825 */ /* 0x008fe200078e0208 */
[----:B------:R-:W3:Y:S04]  /*e840*/  LDL.64 R36, [R1+0x598] ;  /* 0x0005980001247983 */ /* 0x000ee80000100a00 */
[----:B------:R-:W3:Y:S04]  /*e850*/  LDL.64 R8, [R1+0x5b8] ;  /* 0x0005b80001087983 */ /* 0x000ee80000100a00 */
[----:B------:R4:W3:Y:S01]  /*e860*/  LDG.E.U16 R46, desc[UR60][R16.64] ;  /* 0x0000003c102e7981 */ /* 0x0008e2000c1e1500 */
[----:B------:R-:W-:-:S02]  /*e870*/  R2UR UR47, R35 ;  /* 0x00000000232f72ca */ /* 0x000fc400000e0000 */
[----:B------:R-:W-:Y:S01]  /*e880*/  R2UR UR46, R34 ;  /* 0x00000000222e72ca */ /* 0x000fe200000e0000 */
[----:B------:R-:W3:Y:S01]  /*e890*/  LDL.64 R72, [R1+0x4b0] ;  /* 0x0004b00001487983 */ /* 0x000ee20000100a00 */
[----:B------:R-:W-:Y:S02]  /*e8a0*/  R2UR UR35, R47 ;  /* 0x000000002f2372ca */ /* 0x000fe400000e0000 */
[----:B------:R-:W-:Y:S01]  /*e8b0*/  R2UR UR33, R45 ;  /* 0x000000002d2172ca */ /* 0x000fe200000e0000 */
[----:B------:R-:W3:Y:S01]  /*e8c0*/  LDL.64 R34, [R1+0x590] ;  /* 0x0005900001227983 */ /* 0x000ee20000100a00 */
[----:B----4-:R-:W-:-:S03]  /*e8d0*/  IMAD.WIDE R16, R0, 0x2, R12 ;  /* 0x0000000200107825 */ /* 0x010fc600078e020c */
[----:B------:R-:W4:Y:S01]  /*e8e0*/  LDL.64 R12, [R1+0x580] ;  /* 0x00058000010c7983 */ /* 0x000f220000100a00 */
[----:B------:R-:W-:-:S03]  /*e8f0*/  R2UR UR32, R44 ;  /* 0x000000002c2072ca */ /* 0x000fc600000e0000 */
[----:B------:R2:W4:Y:S01]  /*e900*/  LDG.E.U16 R47, desc[UR60][R20.64] ;  /* 0x0000003c142f7981 */ /* 0x000522000c1e1500 */
[----:B------:R-:W-:Y:S02]  /*e910*/  R2UR UR14, R66 ;  /* 0x00000000420e72ca */ /* 0x000fe400000e0000 */
[----:B------:R-:W-:Y:S01]  /*e920*/  R2UR UR13, R65 ;  /* 0x00000000410d72ca */ /* 0x000fe200000e0000 */
[----:B------:R-:W4:Y:S01]  /*e930*/  LDG.E.U16 R66, desc[UR60][R16.64] ;  /* 0x0000003c10427981 */ /* 0x000f22000c1e1500 */
        /* <DEDUP_REMOVED lines=9> */
[----:B------:R-:W-:Y:S02]  /*e9d0*/  R2UR UR27, R55 ;  /* 0x00000000371b72ca */ /* 0x000fe400000e0000 */
[----:B------:R-:W-:Y:S01]  /*e9e0*/  R2UR UR26, R54 ;  /* 0x00000000361a72ca */ /* 0x000fe200000e0000 */
[----:B------:R-:W4:Y:S01]  /*e9f0*/  LDL.64 R84, [R1+0x458] ;  /* 0x0004580001547983 */ /* 0x000f220000100a00 */
[----:B------:R-:W-:Y:S02]  /*ea00*/  R2UR UR25, R53 ;  /* 0x00000000351972ca */ /* 0x000fe400000e0000 */
[----:B------:R-:W-:Y:S01]  /*ea10*/  R2UR UR24, R52 ;  /* 0x00000000341872ca */ /* 0x000fe200000e0000 */
[----:B------:R-:W4:Y:S01]  /*ea20*/  LDL.64 R54, [R1+0x530] ;  /* 0x0005300001367983 */ /* 0x000f220000100a00 */
[----:B------:R-:W-:-:S03]  /*ea30*/  R2UR UR17, R61 ;  /* 0x000000003d1172ca */ /* 0x000fc600000e0000 */
        /* <DEDUP_REMOVED lines=9> */
[----:B------:R-:W-:Y:S02]  /*ead0*/  R2UR UR21, R57 ;  /* 0x00000000391572ca */ /* 0x000fe400000e0000 */
[----:B------:R-:W-:Y:S01]  /*eae0*/  R2UR UR20, R56 ;  /* 0x00000000381472ca */ /* 0x000fe200000e0000 */
[----:B------:R-:W4:Y:S04]  /*eaf0*/  LDL.64 R90, [R1+0x420] ;  /* 0x00042000015a7983 */ /* 0x000f280000100a00 */
[----:B------:R-:W4:Y:S04]  /*eb00*/  LDL.64 R88, [R1+0x418] ;  /* 0x0004180001587983 */ /* 0x000f280000100a00 */
[----:B------:R-:W4:Y:S04]  /*eb10*/  LDL.64 R94, [R1+0x3e0] ;  /* 0x0003e000015e7983 */ /* 0x000f280000100a00 */
[----:B------:R-:W4:Y:S01]  /*eb20*/  LDL.64 R92, [R1+0x3b0] ;  /* 0x0003b000015c7983 */ /* 0x000f220000100a00 */
[----:B------:R-:W-:-:S02]  /*eb30*/  R2UR UR11, R148 ;  /* 0x00000000940b72ca */ /* 0x000fc400000e0000 */
[----:B------:R-:W-:Y:S01]  /*eb40*/  R2UR UR10, R149 ;  /* 0x00000000950a72ca */ /* 0x000fe200000e0000 */
[----:B------:R-:W4:Y:S01]  /*eb50*/  LDL.64 R100, [R1+0x308] ;  /* 0x0003080001647983 */ /* 0x000f220000100a00 */
[----:B------:R-:W-:-:S03]  /*eb60*/  R2UR UR9, R150 ;  /* 0x00000000960972ca */ /* 0x000fc600000e0000 */
[----:B------:R-:W4:Y:S04]  /*eb70*/  LDL.64 R98, [R1+0x2f8] ;  /* 0x0002f80001627983 */ /* 0x000f280000100a00 */
[----:B------:R-:W4:Y:S01]  /*eb80*/  LDL.64 R96, [R1+0x2e8] ;  /* 0x0002e80001607983 */ /* 0x000f220000100a00 */
[----:B------:R-:W-:-:S03]  /*eb90*/  IMAD.WIDE R168, R0, 0x2, R32 ;  /* 0x0000000200a87825 */ /* 0x000fc600078e0220 */
[----:B------:R-:W4:Y:S01]  /*eba0*/  LDL.64 R32, [R1+0x588] ;  /* 0x0005880001207983 */ /* 0x000f220000100a00 */
[----:B------:R-:W-:-:S03]  /*ebb0*/  IMAD.WIDE R22, R0, 0x2, R30 ;  /* 0x0000000200167825 */ /* 0x000fc600078e021e */
[----:B------:R-:W4:Y:S01]  /*ebc0*/  LDL.64 R30, [R1+0x578] ;  /* 0x00057800011e7983 */ /* 0x000f220000100a00 */
[----:B------:R-:W-:-:S03]  /*ebd0*/  IMAD.WIDE R18, R0, 0x2, R26 ;  /* 0x0000000200127825 */ /* 0x000fc600078e021a */
[----:B------:R0:W4:Y:S04]  /*ebe0*/  LDG.E.U16 R45, desc[UR60][R22.64] ;  /* 0x0000003c162d7981 */ /* 0x000128000c1e1500 */
[----:B------:R1:W4:Y:S01]  /*ebf0*/  LDG.E.U16 R44, desc[UR60][R18.64] ;  /* 0x0000003c122c7981 */ /* 0x000322000c1e1500 */
[----:B--2---:R-:W-:-:S03]  /*ec00*/  IMAD.WIDE R20, R0, 0x2, R28 ;  /* 0x0000000200147825 */ /* 0x004fc600078e021c */
[----:B------:R-:W2:Y:S04]  /*ec10*/  LDL.64 R28, [R1+0x570] ;  /* 0x00057000011c7983 */ /* 0x000ea80000100a00 */
[----:B------:R1:W2:Y:S01]  /*ec20*/  LDG.E.U16 R68, desc[UR60][R168.64] ;  /* 0x0000003ca8447981 */ /* 0x0002a2000c1e1500 */
[----:B0-----:R-:W-:-:S03]  /*ec30*/  IMAD.WIDE R22, R0, 0x2, R24 ;  /* 0x0000000200167825 */ /* 0x001fc600078e0218 */
[----:B------:R-:W2:Y:S01]  /*ec40*/  LDL.64 R24, [R1+0x560] ;  /* 0x0005600001187983 */ /* 0x000ea20000100a00 */
[----:B-1----:R-:W-:-:S03]  /*ec50*/  IMAD.WIDE R18, R0, 0x2, R10 ;  /* 0x0000000200127825 */ /* 0x002fc600078e020a */
[----:B------:R-:W2:Y:S01]  /*ec60*/  LDL.64 R10, [R1+0x550] ;  /* 0x00055000010a7983 */ /* 0x000ea20000100a00 */
[----:B------:R-:W-:-:S03]  /*ec70*/  IMAD.WIDE R168, R0, 0x2, R40 ;  /* 0x0000000200a87825 */ /* 0x000fc600078e0228 */
[----:B------:R-:W2:Y:S04]  /*ec80*/  LDL.64 R26, [R1+0x568] ;  /* 0x00056800011a7983 */ /* 0x000ea80000100a00 */
[----:B------:R0:W2:Y:S04]  /*ec90*/  LDG.E.U16 R65, desc[UR60][R22.64] ;  /* 0x0000003c16417981 */ /* 0x0000a8000c1e1500 */
[----:B------:R1:W2:Y:S04]  /*eca0*/  LDG.E.U16 R43, desc[UR60][R168.64] ;  /* 0x0000003ca82b7981 */ /* 0x0002a8000c1e1500 */
[----:B------:R3:W2:Y:S01]  /*ecb0*/  LDG.E.U16 R67, desc[UR60][R20.64] ;  /* 0x0000003c14437981 */ /* 0x0006a2000c1e1500 */
[----:B0-----:R-:W-:-:S03]  /*ecc0*/  IMAD.WIDE R22, R0, 0x2, R48 ;  /* 0x0000000200167825 */ /* 0x001fc600078e0230 */
[----:B------:R-:W2:Y:S01]  /*ecd0*/  LDG.E.U16 R64, desc[UR60][R18.64] ;  /* 0x0000003c12407981 */ /* 0x000ea2000c1e1500 */
[----:B-1----:R-:W-:-:S03]  /*ece0*/  IMAD.WIDE R168, R0, 0x2, R6 ;  /* 0x0000000200a87825 */ /* 0x002fc600078e0206 */
[----:B------:R-:W2:Y:S04]  /*ecf0*/  LDL.64 R6, [R1+0x540] ;  /* 0x0005400001067983 */ /* 0x000ea80000100a00 */
[----:B------:R4:W2:Y:S01]  /*ed00*/  LDG.E.U16 R40, desc[UR60][R22.64] ;  /* 0x0000003c16287981 */ /* 0x0008a2000c1e1500 */
[----:B---3--:R-:W-:-:S03]  /*ed10*/  IMAD.WIDE R16, R0, 0x2, R8 ;  /* 0x0000000200107825 */ /* 0x008fc600078e0208 */
[----:B------:R-:W3:Y:S04]  /*ed20*/  LDG.E.U16 R63, desc[UR60][R168.64] ;  /* 0x0000003ca83f7981 */ /* 0x000ee8000c1e1500 */
[----:B------:R-:W3:Y:S01]  /*ed30*/  LDL.64 R8, [R1+0x548] ;  /* 0x0005480001087983 */ /* 0x000ee20000100a00 */
[----:B------:R-:W-:-:S03]  /*ed40*/  IMAD.WIDE R20, R0, 0x2, R14 ;  /* 0x0000000200147825 */ /* 0x000fc600078e020e */
[----:B------:R-:W3:Y:S04]  /*ed50*/  LDL.64 R14, [R1+0x558] ;  /* 0x00055800010e7983 */ /* 0x000ee80000100a00 */
[----:B------:R0:W3:Y:S01]  /*ed60*/  LDG.E.U16 R42, desc[UR60][R20.64] ;  /* 0x0000003c142a7981 */ /* 0x0000e2000c1e1500 */
[----:B----4-:R-:W-:-:S03]  /*ed70*/  IMAD.WIDE R22, R0, 0x2, R12 ;  /* 0x0000000200167825 */ /* 0x010fc600078e020c */
[----:B------:R1:W4:Y:S04]  /*ed80*/  LDG.E.U16 R41, desc[UR60][R16.64] ;  /* 0x0000003c10297981 */ /* 0x000328000c1e1500 */
[----:B------:R-:W4:Y:S01]  /*ed90*/  LDL.64 R12, [R1+0x538] ;  /* 0x00053800010c7983 */ /* 0x000f220000100a00 */
[----:B0-----:R-:W-:-:S03]  /*eda0*/  IMAD.WIDE R20, R0, 0x2, R38 ;  /* 0x0000000200147825 */ /* 0x001fc600078e0226 */
[----:B------:R-:W4:Y:S01]  /*edb0*/  LDL.64 R48, [R1+0x4f8] ;  /* 0x0004f80001307983 */ /* 0x000f220000100a00 */
[----:B------:R-:W-:-:S03]  /*edc0*/  IMAD.WIDE R18, R0, 0x2, R36 ;  /* 0x0000000200127825 */ /* 0x000fc600078e0224 */
[----:B------:R0:W4:Y:S01]  /*edd0*/  LDG.E.U16 R62, desc[UR60][R20.64] ;  /* 0x0000003c143e7981 */ /* 0x000122000c1e1500 */
[----:B-1----:R-:W-:-:S03]  /*ede0*/  IMAD.WIDE R16, R0, 0x2, R34 ;  /* 0x0000000200107825 */ /* 0x002fc600078e0222 */
[----:B------:R2:W4:Y:S04]  /*edf0*/  LDG.E.U16 R39, desc[UR60][R18.64] ;  /* 0x0000003c12277981 */ /* 0x000528000c1e1500 */
[----:B------:R-:W4:Y:S04]  /*ee00*/  LDG.E.U16 R61, desc[UR60][R16.64] ;  /* 0x0000003c103d7981 */ /* 0x000f28000c1e1500 */
[----:B------:R-:W4:Y:S01]  /*ee10*/  LDG.E.U16 R60, desc[UR60][R22.64] ;  /* 0x0000003c163c7981 */ /* 0x000f22000c1e1500 */
[----:B------:R-:W-:-:S03]  /*ee20*/  IMAD.WIDE R168, R0, 0x2, R32 ;  /* 0x0000000200a87825 */ /* 0x000fc600078e0220 */
[----:B------:R-:W4:Y:S01]  /*ee30*/  LDL.64 R32, [R1+0x520] ;  /* 0x0005200001207983 */ /* 0x000f220000100a00 */
[----:B0-----:R-:W-:-:S03]  /*ee40*/  IMAD.WIDE R20, R0, 0x2, R30 ;  /* 0x0000000200147825 */ /* 0x001fc600078e021e */
[----:B------:R0:W4:Y:S04]  /*ee50*/  LDG.E.U16 R38, desc[UR60][R168.64] ;  /* 0x0000003ca8267981 */ /* 0x000128000c1e1500 */
[----:B------:R1:W4:Y:S04]  /*ee60*/  LDG.E.U16 R37, desc[UR60][R20.64] ;  /* 0x0000003c14257981 */ /* 0x000328000c1e1500 */
[----:B------:R-:W4:Y:S01]  /*ee70*/  LDL.64 R30, [R1+0x518] ;  /* 0x00051800011e7983 */ /* 0x000f220000100a00 */
[----:B--2---:R-:W-:-:S03]  /*ee80*/  IMAD.WIDE R18, R0, 0x2, R28 ;  /* 0x0000000200127825 */ /* 0x004fc600078e021c */
[----:B------:R-:W2:Y:S04]  /*ee90*/  LDL.64 R28, [R1+0x4f0] ;  /* 0x0004f000011c7983 */ /* 0x000ea80000100a00 */
[----:B------:R-:W2:Y:S01]  /*eea0*/  LDG.E.U16 R59, desc[UR60][R18.64] ;  /* 0x0000003c123b7981 */ /* 0x000ea2000c1e1500 */
        /* <DEDUP_REMOVED lines=10> */
[----:B------:R-:W2:Y:S01]  /*ef50*/  LDL.64 R6, [R1+0x4e0] ;  /* 0x0004e00001067983 */ /* 0x000ea20000100a00 */
[----:B---3--:R-:W-:-:S03]  /*ef60*/  IMAD.WIDE R18, R0, 0x2, R8 ;  /* 0x0000000200127825 */ /* 0x008fc600078e0208 */
[----:B------:R-:W3:Y:S04]  /*ef70*/  LDG.E.U16 R56, desc[UR60][R16.64] ;  /* 0x0000003c10387981 */ /* 0x000ee8000c1e1500 */
[----:B------:R-:W3:Y:S01]  /*ef80*/  LDL.64 R8, [R1+0x4e8] ;  /* 0x0004e80001087983 */ /* 0x000ee20000100a00 */
[----:B----4-:R-:W-:-:S03]  /*ef90*/  IMAD.WIDE R168, R0, 0x2, R12 ;  /* 0x0000000200a87825 */ /* 0x010fc600078e020c */
[----:B------:R-:W4:Y:S04]  /*efa0*/  LDG.E.U16 R34, desc[UR60][R18.64] ;  /* 0x0000003c12227981 */ /* 0x000f28000c1e1500 */
[----:B------:R-:W4:Y:S01]  /*efb0*/  LDL.64 R12, [R1+0x4c8] ;  /* 0x0004c800010c7983 */ /* 0x000f220000100a00 */
[----:B------:R-:W-:-:S03]  /*efc0*/  IMAD.WIDE R22, R0, 0x2, R14 ;  /* 0x0000000200167825 */ /* 0x000fc600078e020e */
[----:B------:R-:W4:Y:S01]  /*efd0*/  LDL.64 R14, [R1+0x4d0] ;  /* 0x0004d000010e7983 */ /* 0x000f220000100a00 */
[----:B-1----:R-:W-:-:S03]  /*efe0*/  IMAD.WIDE R20, R0, 0x2, R52 ;  /* 0x0000000200147825 */ /* 0x002fc600078e0234 */
[----:B------:R0:W4:Y:S02]  /*eff0*/  LDG.E.U16 R35, desc[UR60][R22.64] ;  /* 0x0000003c16237981 */ /* 0x000124000c1e1500 */
[----:B0-----:R-:W-:-:S05]  /*f000*/  IMAD.WIDE R22, R0, 0x2, R54 ;  /* 0x0000000200167825 */ /* 0x001fca00078e0236 */
[----:B------:R-:W4:Y:S01]  /*f010*/  LDG.E.U16 R55, desc[UR60][R22.64] ;  /* 0x0000003c16377981 */ /* 0x000f22000c1e1500 */
[----:B------:R-:W-:-:S03]  /*f020*/  IMAD.WIDE R18, R0, 0x2, R32 ;  /* 0x0000000200127825 */ /* 0x000fc600078e0220 */
[----:B------:R-:W4:Y:S04]  /*f030*/  LDG.E.U16 R33, desc[UR60][R168.64] ;  /* 0x0000003ca8217981 */ /* 0x000f28000c1e1500 */
[----:B------:R0:W4:Y:S04]  /*f040*/  LDG.E.U16 R32, desc[UR60][R20.64] ;  /* 0x0000003c14207981 */ /* 0x000128000c1e1500 */
[----:B------:R-:W4:Y:S01]  /*f050*/  LDG.E.U16 R54, desc[UR60][R18.64] ;  /* 0x0000003c12367981 */ /* 0x000f22000c1e1500 */
[----:B------:R-:W-:-:S04]  /*f060*/  IMAD.WIDE R16, R0, 0x2, R30 ;  /* 0x0000000200107825 */ /* 0x000fc800078e021e */
[C---:B0-----:R-:W-:Y:S01]  /*f070*/  IMAD.WIDE R20, R0.reuse, 0x2, R50 ;  /* 0x0000000200147825 */ /* 0x041fe200078e0232 */
[----:B------:R0:W4:Y:S04]  /*f080*/  LDG.E.U16 R31, desc[UR60][R16.64] ;  /* 0x0000003c101f7981 */ /* 0x000128000c1e1500 */
[----:B------:R1:W4:Y:S01]  /*f090*/  LDG.E.U16 R52, desc[UR60][R20.64] ;  /* 0x0000003c14347981 */ /* 0x000322000c1e1500 */
[----:B--2---:R-:W-:-:S03]  /*f0a0*/  IMAD.WIDE R168, R0, 0x2, R24 ;  /* 0x0000000200a87825 */ /* 0x004fc600078e0218 */
[----:B------:R-:W2:Y:S01]  /*f0b0*/  LDL.64 R24, [R1+0x4a8] ;  /* 0x0004a80001187983 */ /* 0x000ea20000100a00 */
[----:B------:R-:W-:-:S03]  /*f0c0*/  IMAD.WIDE R22, R0, 0x2, R10 ;  /* 0x0000000200167825 */ /* 0x000fc600078e020a */
[----:B------:R-:W2:Y:S01]  /*f0d0*/  LDL.64 R10, [R1+0x4a0] ;  /* 0x0004a000010a7983 */ /* 0x000ea20000100a00 */
[----:B0-----:R-:W-:-:S03]  /*f0e0*/  IMAD.WIDE R16, R0, 0x2, R28 ;  /* 0x0000000200107825 */ /* 0x001fc600078e021c */
[----:B------:R-:W2:Y:S01]  /*f0f0*/  LDG.E.U16 R53, desc[UR60][R168.64] ;  /* 0x0000003ca8357981 */ /* 0x000ea2000c1e1500 */
[----:B-1----:R-:W-:-:S03]  /*f100*/  IMAD.WIDE R20, R0, 0x2, R26 ;  /* 0x0000000200147825 */ /* 0x002fc600078e021a */
[----:B------:R0:W2:Y:S04]  /*f110*/  LDG.E.U16 R30, desc[UR60][R22.64] ;  /* 0x0000003c161e7981 */ /* 0x0000a8000c1e1500 */
[----:B------:R-:W2:Y:S04]  /*f120*/  LDG.E.U16 R51, desc[UR60][R16.64] ;  /* 0x0000003c10337981 */ /* 0x000ea8000c1e1500 */
[----:B------:R1:W2:Y:S01]  /*f130*/  LDG.E.U16 R27, desc[UR60][R20.64] ;  /* 0x0000003c141b7981 */ /* 0x0002a2000c1e1500 */
[----:B0-----:R-:W-:-:S03]  /*f140*/  IMAD.WIDE R22, R0, 0x2, R6 ;  /* 0x0000000200167825 */ /* 0x001fc600078e0206 */
[----:B------:R-:W2:Y:S01]  /*f150*/  LDL.64 R6, [R1+0x490] ;  /* 0x0004900001067983 */ /* 0x000ea20000100a00 */
[----:B-1----:R-:W-:-:S03]  /*f160*/  IMAD.WIDE R20, R0, 0x2, R72 ;  /* 0x0000000200147825 */ /* 0x002fc600078e0248 */
[----:B------:R0:W2:Y:S04]  /*f170*/  LDG.E.U16 R50, desc[UR60][R22.64] ;  /* 0x0000003c16327981 */ /* 0x0000a8000c1e1500 */
[----:B------:R-:W2:Y:S01]  /*f180*/  LDL.64 R72, [R1+0x460] ;  /* 0x0004600001487983 */ /* 0x000ea20000100a00 */
[C---:B------:R-:W-:Y:S01]  /*f190*/  IMAD.WIDE R18, R0.reuse, 0x2, R48 ;  /* 0x0000000200127825 */ /* 0x040fe200078e0230 */
[----:B------:R-:W-:Y:S02]  /*f1a0*/  WARPGROUP.DEPBAR.LE gsb0, 0x0 ;  /* 0x00008000000079c5 */ /* 0x000fe40000010000 */
[----:B------:R-:W2:Y:S01]  /*f1b0*/  LDG.E.U16 R249, desc[UR60][R20.64] ;  /* 0x0000003c14f97981 */ /* 0x000ea2000c1e1500 */
[----:B------:R-:W1:Y:S01]  /*f1c0*/  LDC R48, c[0x0][0x238] ;  /* 0x00008e00ff307b82 */ /* 0x000e620000000800 */
[----:B0-----:R-:W-:-:S02]  /*f1d0*/  IMAD.WIDE R22, R0, 0x2, R74 ;  /* 0x0000000200167825 */ /* 0x001fc400078e024a */
[----:B------:R-:W2:Y:S04]  /*f1e0*/  LDL.64 R74, [R1+0x468] ;  /* 0x00046800014a7983 */ /* 0x000ea80000100a00 */
[----:B------:R0:W2:Y:S01]  /*f1f0*/  LDG.E.U16 R29, desc[UR60][R18.64] ;  /* 0x0000003c121d7981 */ /* 0x0000a2000c1e1500 */
[----:B---3--:R-:W-:-:S03]  /*f200*/  IMAD.WIDE R168, R0, 0x2, R8 ;  /* 0x0000000200a87825 */ /* 0x008fc600078e0208 */
[----:B------:R-:W3:Y:S04]  /*f210*/  LDL.64 R8, [R1+0x498] ;  /* 0x0004980001087983 */ /* 0x000ee80000100a00 */
[----:B------:R0:W3:Y:S01]  /*f220*/  LDG.E.U16 R28, desc[UR60][R168.64] ;  /* 0x0000003ca81c7981 */ /* 0x0000e2000c1e1500 */
[----:B----4-:R-:W-:-:S03]  /*f230*/  IMAD.WIDE R16, R0, 0x2, R12 ;  /* 0x0000000200107825 */ /* 0x010fc600078e020c */
[----:B------:R-:W4:Y:S01]  /*f240*/  LDL.64 R12, [R1+0x478] ;  /* 0x00047800010c7983 */ /* 0x000f220000100a00 */
[----:B0-----:R-:W-:-:S03]  /*f250*/  IMAD.WIDE R18, R0, 0x2, R14 ;  /* 0x0000000200127825 */ /* 0x001fc600078e020e */
[----:B------:R-:W4:Y:S01]  /*f260*/  LDL.64 R14, [R1+0x480] ;  /* 0x00048000010e7983 */ /* 0x000f220000100a00 */
[----:B------:R-:W-:-:S03]  /*f270*/  IMAD.WIDE R168, R0, 0x2, R78 ;  /* 0x0000000200a87825 */ /* 0x000fc600078e024e */
[----:B------:R2:W4:Y:S04]  /*f280*/  LDG.E.U16 R26, desc[UR60][R16.64] ;  /* 0x0000003c101a7981 */ /* 0x000528000c1e1500 */
[----:B------:R-:W4:Y:S01]  /*f290*/  LDL.64 R78, [R1+0x438] ;  /* 0x00043800014e7983 */ /* 0x000f220000100a00 */
[----:B------:R-:W-:-:S03]  /*f2a0*/  IMAD.WIDE R20, R0, 0x2, R76 ;  /* 0x0000000200147825 */ /* 0x000fc600078e024c */
[----:B------:R0:W4:Y:S04]  /*f2b0*/  LDG.E.U16 R49, desc[UR60][R18.64] ;  /* 0x0000003c12317981 */ /* 0x000128000c1e1500 */
[----:B------:R-:W4:Y:S04]  /*f2c0*/  LDG.E.U16 R252, desc[UR60][R168.64] ;  /* 0x0000003ca8fc7981 */ /* 0x000f28000c1e1500 */
[----:B------:R-:W4:Y:S01]  /*f2d0*/  LDL.64 R76, [R1+0x410] ;  /* 0x00041000014c7983 */ /* 0x000f220000100a00 */
[----:B--2---:R-:W-:-:S03]  /*f2e0*/  IMAD.WIDE R16, R0, 0x2, R10 ;  /* 0x0000000200107825 */ /* 0x004fc600078e020a */
[----:B------:R-:W2:Y:S01]  /*f2f0*/  LDL.64 R10, [R1+0x450] ;  /* 0x00045000010a7983 */ /* 0x000ea20000100a00 */
[----:B0-----:R-:W-:-:S03]  /*f300*/  IMAD.WIDE R18, R0, 0x2, R24 ;  /* 0x0000000200127825 */ /* 0x001fc600078e0218 */
[----:B------:R0:W2:Y:S04]  /*f310*/  LDG.E.U16 R25, desc[UR60][R22.64] ;  /* 0x0000003c16197981 */ /* 0x0000a8000c1e1500 */
[----:B------:R-:W2:Y:S04]  /*f320*/  LDG.E.U16 R246, desc[UR60][R16.64] ;  /* 0x0000003c10f67981 */ /* 0x000ea8000c1e1500 */
[----:B------:R-:W2:Y:S01]  /*f330*/  LDG.E.U16 R24, desc[UR60][R18.64] ;  /* 0x0000003c12187981 */ /* 0x000ea2000c1e1500 */
[----:B0-----:R-:W-:-:S03]  /*f340*/  IMAD.WIDE R22, R0, 0x2, R6 ;  /* 0x0000000200167825 */ /* 0x001fc600078e0206 */
[----:B------:R-:W2:Y:S04]  /*f350*/  LDL.64 R6, [R1+0x428] ;  /* 0x0004280001067983 */ /* 0x000ea80000100a00 */
[----:B------:R0:W2:Y:S02]  /*f360*/  LDG.E.U16 R244, desc[UR60][R22.64] ;  /* 0x0000003c16f47981 */ /* 0x0000a4000c1e1500 */
[C---:B0-----:R-:W-:Y:S02]  /*f370*/  IMAD.WIDE R22, R0.reuse, 0x2, R74 ;  /* 0x0000000200167825 */ /* 0x041fe400078e024a */
[----:B------:R-:W2:Y:S02]  /*f380*/  LDL.64 R74, [R1+0x408] ;  /* 0x00040800014a7983 */ /* 0x000ea40000100a00 */
[----:B---3--:R-:W-:-:S02]  /*f390*/  IMAD.WIDE R168, R0, 0x2, R8 ;  /* 0x0000000200a87825 */ /* 0x008fc400078e0208 */
[----:B------:R-:W3:Y:S02]  /*f3a0*/  LDL.64 R8, [R1+0x430] ;  /* 0x0004300001087983 */ /* 0x000ee40000100a00 */
[C---:B----4-:R-:W-:Y:S02]  /*f3b0*/  IMAD.WIDE R16, R0.reuse, 0x2, R12 ;  /* 0x0000000200107825 */ /* 0x050fe400078e020c */
[----:B------:R0:W4:Y:S02]  /*f3c0*/  LDG.E.U16 R13, desc[UR60][R20.64] ;  /* 0x0000003c140d7981 */ /* 0x000124000c1e1500 */
[C---:B------:R-:W-:Y:S02]  /*f3d0*/  IMAD.WIDE R18, R0.reuse, 0x2, R14 ;  /* 0x0000000200127825 */ /* 0x040fe400078e020e */
        /* <DEDUP_REMOVED lines=8> */
[----:B------:R-:W4:Y:S04]  /*f460*/  LDL.64 R84, [R1+0x3f0] ;  /* 0x0003f00001547983 */ /* 0x000f280000100a00 */
[----:B------:R-:W4:Y:S01]  /*f470*/  LDG.E.U16 R12, desc[UR60][R16.64] ;  /* 0x0000003c100c7981 */ /* 0x000f22000c1e1500 */
[----:B0-----:R-:W-:-:S03]  /*f480*/  IMAD.WIDE R168, R0, 0x2, R82 ;  /* 0x0000000200a87825 */ /* 0x001fc600078e0252 */
[----:B------:R-:W4:Y:S04]  /*f490*/  LDL.64 R82, [R1+0x3e8] ;  /* 0x0003e80001527983 */ /* 0x000f280000100a00 */
[----:B------:R0:W4:Y:S02]  /*f4a0*/  LDG.E.U16 R241, desc[UR60][R20.64] ;  /* 0x0000003c14f17981 */ /* 0x000124000c1e1500 */
[C---:B0-----:R-:W-:Y:S02]  /*f4b0*/  IMAD.WIDE R20, R0.reuse, 0x2, R78 ;  /* 0x0000000200147825 */ /* 0x041fe400078e024e */
[----:B------:R-:W4:Y:S02]  /*f4c0*/  LDL.64 R78, [R1+0x3c0] ;  /* 0x0003c000014e7983 */ /* 0x000f240000100a00 */
[----:B--2---:R-:W-:-:S02]  /*f4d0*/  IMAD.WIDE R16, R0, 0x2, R10 ;  /* 0x0000000200107825 */ /* 0x004fc400078e020a */
[----:B------:R0:W2:Y:S04]  /*f4e0*/  LDG.E.U16 R11, desc[UR60][R22.64] ;  /* 0x0000003c160b7981 */ /* 0x0000a8000c1e1500 */
[----:B------:R-:W2:Y:S04]  /*f4f0*/  LDG.E.U16 R10, desc[UR60][R18.64] ;  /* 0x0000003c120a7981 */ /* 0x000ea8000c1e1500 */
[----:B------:R1:W2:Y:S01]  /*f500*/  LDG.E.U16 R240, desc[UR60][R16.64] ;  /* 0x0000003c10f07981 */ /* 0x0002a2000c1e1500 */
[----:B0-----:R-:W-:-:S03]  /*f510*/  IMAD.WIDE R22, R0, 0x2, R80 ;  /* 0x0000000200167825 */ /* 0x001fc600078e0250 */
[----:B------:R-:W2:Y:S04]  /*f520*/  LDL.64 R80, [R1+0x3d0] ;  /* 0x0003d00001507983 */ /* 0x000ea80000100a00 */
[----:B------:R-:W2:Y:S01]  /*f530*/  LDG.E.U16 R239, desc[UR60][R22.64] ;  /* 0x0000003c16ef7981 */ /* 0x000ea2000c1e1500 */
[----:B-1----:R-:W-:-:S05]  /*f540*/  IMAD.WIDE R16, R0, 0x2, R6 ;  /* 0x0000000200107825 */ /* 0x002fca00078e0206 */
[----:B------:R-:W2:Y:S01]  /*f550*/  LDG.E.U16 R7, desc[UR60][R16.64] ;  /* 0x0000003c10077981 */ /* 0x000ea2000c1e1500 */
[----:B---3--:R-:W-:-:S03]  /*f560*/  IMAD.WIDE R18, R0, 0x2, R8 ;  /* 0x0000000200127825 */ /* 0x008fc600078e0208 */
[----:B------:R0:W3:Y:S04]  /*f570*/  LDG.E.U16 R9, desc[UR60][R168.64] ;  /* 0x0000003ca8097981 */ /* 0x0000e8000c1e1500 */
[----:B------:R1:W3:Y:S04]  /*f580*/  LDG.E.U16 R8, desc[UR60][R20.64] ;  /* 0x0000003c14087981 */ /* 0x0002e8000c1e1500 */
[----:B------:R1:W3:Y:S01]  /*f590*/  LDG.E.U16 R238, desc[UR60][R18.64] ;  /* 0x0000003c12ee7981 */ /* 0x0002e2000c1e1500 */
[----:B0-----:R-:W-:-:S03]  /*f5a0*/  IMAD.WIDE R168, R0, 0x2, R90 ;  /* 0x0000000200a87825 */ /* 0x001fc600078e025a */
[----:B------:R-:W3:Y:S01]  /*f5b0*/  LDL.64 R90, [R1+0x3a0] ;  /* 0x0003a000015a7983 */ /* 0x000ee20000100a00 */
[----:B-1----:R-:W-:-:S03]  /*f5c0*/  IMAD.WIDE R20, R0, 0x2, R76 ;  /* 0x0000000200147825 */ /* 0x002fc600078e024c */
[----:B------:R-:W3:Y:S01]  /*f5d0*/  LDL.64 R76, [R1+0x390] ;  /* 0x00039000014c7983 */ /* 0x000ee20000100a00 */
[----:B------:R-:W-:-:S03]  /*f5e0*/  IMAD.WIDE R18, R0, 0x2, R74 ;  /* 0x0000000200127825 */ /* 0x000fc600078e024a */
[----:B------:R-:W3:Y:S01]  /*f5f0*/  LDL.64 R74, [R1+0x370] ;  /* 0x00037000014a7983 */ /* 0x000ee20000100a00 */
[----:B------:R-:W-:-:S03]  /*f600*/  IMAD.WIDE R22, R0, 0x2, R88 ;  /* 0x0000000200167825 */ /* 0x000fc600078e0258 */
[----:B------:R-:W3:Y:S01]  /*f610*/  LDL.64 R88, [R1+0x380] ;  /* 0x0003800001587983 */ /* 0x000ee20000100a00 */
[----:B----4-:R-:W-:-:S03]  /*f620*/  IMAD.WIDE R16, R0, 0x2, R72 ;  /* 0x0000000200107825 */ /* 0x010fc600078e0248 */
[----:B------:R-:W4:Y:S04]  /*f630*/  LDL.64 R72, [R1+0x360] ;  /* 0x0003600001487983 */ /* 0x000f280000100a00 */
        /* <DEDUP_REMOVED lines=9> */
[----:B------:R-:W4:Y:S04]  /*f6d0*/  LDG.E.U16 R233, desc[UR60][R18.64] ;  /* 0x0000003c12e97981 */ /* 0x000f28000c1e1500 */
[----:B------:R1:W4:Y:S01]  /*f6e0*/  LDG.E.U16 R247, desc[UR60][R16.64] ;  /* 0x0000003c10f77981 */ /* 0x000322000c1e1500 */
[----:B0-----:R-:W-:-:S03]  /*f6f0*/  IMAD.WIDE R20, R0, 0x2, R94 ;  /* 0x0000000200147825 */ /* 0x001fc600078e025e */
[----:B------:R-:W4:Y:S04]  /*f700*/  LDL.64 R82, [R1+0x330] ;  /* 0x0003300001527983 */ /* 0x000f280000100a00 */
[----:B------:R0:W4:Y:S01]  /*f710*/  LDG.E.U16 R232, desc[UR60][R20.64] ;  /* 0x0000003c14e87981 */ /* 0x000122000c1e1500 */
[----:B-1----:R-:W-:-:S03]  /*f720*/  IMAD.WIDE R16, R0, 0x2, R78 ;  /* 0x0000000200107825 */ /* 0x002fc600078e024e */
[----:B------:R-:W4:Y:S04]  /*f730*/  LDL.64 R78, [R1+0x310] ;  /* 0x00031000014e7983 */ /* 0x000f280000100a00 */
[----:B------:R-:W4:Y:S01]  /*f740*/  LDG.E.U16 R230, desc[UR60][R16.64] ;  /* 0x0000003c10e67981 */ /* 0x000f22000c1e1500 */
[----:B0-----:R-:W-:-:S03]  /*f750*/  IMAD.WIDE R20, R0, 0x2, R92 ;  /* 0x0000000200147825 */ /* 0x001fc600078e025c */
[----:B------:R-:W4:Y:S04]  /*f760*/  LDL.64 R92, [R1+0x300] ;  /* 0x00030000015c7983 */ /* 0x000f280000100a00 */
[----:B------:R-:W4:Y:S04]  /*f770*/  LDG.E.U16 R229, desc[UR60][R20.64] ;  /* 0x0000003c14e57981 */ /* 0x000f28000c1e1500 */
[----:B------:R-:W4:Y:S04]  /*f780*/  LDG.E.U16 R2, desc[UR60][R22.64] ;  /* 0x0000003c16027981 */ /* 0x000f28000c1e1500 */
[----:B------:R-:W4:Y:S01]  /*f790*/  LDL.64 R94, [R1+0x248] ;  /* 0x00024800015e7983 */ /* 0x000f220000100a00 */
[----:B------:R-:W-:-:S03]  /*f7a0*/  WARPGROUP.ARRIVE ;  /* 0x00000000000079c5 */ /* 0x000fc60000000000 */
[----:B------:R-:W4:Y:S03]  /*f7b0*/  LDG.E.U16 R237, desc[UR60][R168.64] ;  /* 0x0000003ca8ed7981 */ /* 0x000f26000c1e1500 */
[----:B------:R-:W-:Y:S01]  /*f7c0*/  HGMMA.64x32x16.F32.BF16 R152, gdesc[UR8].tnspA, R152, gsb0 ;  /* 0x20600000089879f0 */ /* 0x000fe20008001898 */
[----:B------:R-:W4:Y:S01]  /*f7d0*/  LDL.64 R22, [R1+0x2b8] ;  /* 0x0002b80001167983 */ /* 0x000f220000100a00 */
[----:B--2---:R-:W-:-:S03]  /*f7e0*/  IMAD.WIDE R18, R0, 0x2, R80 ;  /* 0x0000000200127825 */ /* 0x004fc600078e0250 */
[----:B------:R-:W2:Y:S04]  /*f7f0*/  LDL.64 R80, [R1+0x320] ;  /* 0x0003200001507983 */ /* 0x000ea80000100a00 */
[----:B------:R3:W2:Y:S02]  /*f800*/  LDG.E.U16 R231, desc[UR60][R18.64] ;  /* 0x0000003c12e77981 */ /* 0x0006a4000c1e1500 */
[C---:B---3--:R-:W-:Y:S02]  /*f810*/  IMAD.WIDE R18, R0.reuse, 0x2, R90 ;  /* 0x0000000200127825 */ /* 0x048fe400078e025a */
[----:B------:R-:W3:Y:S02]  /*f820*/  LDL.64 R90, [R1+0x2f0] ;  /* 0x0002f000015a7983 */ /* 0x000ee40000100a00 */
[----:B------:R-:W-:-:S02]  /*f830*/  IMAD.WIDE R16, R0, 0x2, R76 ;  /* 0x0000000200107825 */ /* 0x000fc400078e024c */
[----:B------:R0:W3:Y:S04]  /*f840*/  LDG.E.U16 R227, desc[UR60][R18.64] ;  /* 0x0000003c12e37981 */ /* 0x0000e8000c1e1500 */
[----:B------:R4:W3:Y:S04]  /*f850*/  LDG.E.U16 R225, desc[UR60][R16.64] ;  /* 0x0000003c10e17981 */ /* 0x0008e8000c1e1500 */
[----:B------:R-:W3:Y:S01]  /*f860*/  LDL.64 R76, [R1+0x2e0] ;  /* 0x0002e000014c7983 */ /* 0x000ee20000100a00 */
[----:B0-----:R-:W-:-:S03]  /*f870*/  IMAD.WIDE R18, R0, 0x2, R74 ;  /* 0x0000000200127825 */ /* 0x001fc600078e024a */
[----:B------:R-:W3:Y:S01]  /*f880*/  LDL.64 R74, [R1+0x3d8] ;  /* 0x0003d800014a7983 */ /* 0x000ee20000100a00 */
[----:B----4-:R-:W-:-:S03]  /*f890*/  IMAD.WIDE R16, R0, 0x2, R72 ;  /* 0x0000000200107825 */ /* 0x010fc600078e0248 */
[----:B------:R-:W4:Y:S01]  /*f8a0*/  LDL.64 R72, [R1+0x2d0] ;  /* 0x0002d00001487983 */ /* 0x000f220000100a00 */
[----:B------:R-:W-:-:S03]  /*f8b0*/  IMAD.WIDE R20, R0, 0x2, R88 ;  /* 0x0000000200147825 */ /* 0x000fc600078e0258 */
[----:B------:R0:W4:Y:S04]  /*f8c0*/  LDG.E.U16 R218, desc[UR60][R18.64] ;  /* 0x0000003c12da7981 */ /* 0x000128000c1e1500 */
[----:B------:R1:W4:Y:S04]  /*f8d0*/  LDG.E.U16 R222, desc[UR60][R20.64] ;  /* 0x0000003c14de7981 */ /* 0x000328000c1e1500 */
[----:B------:R-:W4:Y:S01]  /*f8e0*/  LDL.64 R88, [R1+0x2a8] ;  /* 0x0002a80001587983 */ /* 0x000f220000100a00 */
[----:B0-----:R-:W-:-:S03]  /*f8f0*/  IMAD.WIDE R18, R0, 0x2, R84 ;  /* 0x0000000200127825 */ /* 0x001fc600078e0254 */
[----:B------:R0:W4:Y:S01]  /*f900*/  LDG.E.U16 R214, desc[UR60][R16.64] ;  /* 0x0000003c10d67981 */ /* 0x000122000c1e1500 */
[----:B-1----:R-:W-:-:S03]  /*f910*/  IMAD.WIDE R20, R0, 0x2, R86 ;  /* 0x0000000200147825 */ /* 0x002fc600078e0256 */
[----:B------:R-:W4:Y:S04]  /*f920*/  LDL.64 R86, [R1+0x298] ;  /* 0x0002980001567983 */ /* 0x000f280000100a00 */
[----:B------:R-:W4:Y:S04]  /*f930*/  LDG.E.U16 R207, desc[UR60][R18.64] ;  /* 0x0000003c12cf7981 */ /* 0x000f28000c1e1500 */
[----:B------:R-:W4:Y:S01]  /*f940*/  LDL.64 R84, [R1+0x288] ;  /* 0x0002880001547983 */ /* 0x000f220000100a00 */
[----:B0-----:R-:W-:-:S03]  /*f950*/  IMAD.WIDE R16, R0, 0x2, R82 ;  /* 0x0000000200107825 */ /* 0x001fc600078e0252 */
[----:B------:R-:W4:Y:S04]  /*f960*/  LDL.64 R82, [R1+0x278] ;  /* 0x0002780001527983 */ /* 0x000f280000100a00 */
[----:B------:R0:W4:Y:S04]  /*f970*/  LDG.E.U16 R210, desc[UR60][R20.64] ;  /* 0x0000003c14d27981 */ /* 0x000128000c1e1500 */
[----:B------:R1:W4:Y:S01]  /*f980*/  LDG.E.U16 R204, desc[UR60][R16.64] ;  /* 0x0000003c10cc7981 */ /* 0x000322000c1e1500 */
[----:B0-----:R-:W-:-:S03]  /*f990*/  IMAD.WIDE R20, R0, 0x2, R92 ;  /* 0x0000000200147825 */ /* 0x001fc600078e025c */
[----:B------:R-:W4:Y:S01]  /*f9a0*/  LDL.64 R92, [R1+0x238] ;  /* 0x00023800015c7983 */ /* 0x000f220000100a00 */
[----:B-1----:R-:W-:-:S03]  /*f9b0*/  IMAD.WIDE R16, R0, 0x2, R78 ;  /* 0x0000000200107825 */ /* 0x002fc600078e024e */
[----:B------:R-:W4:Y:S04]  /*f9c0*/  LDL.64 R78, [R1+0x258] ;  /* 0x00025800014e7983 */ /* 0x000f280000100a00 */
[----:B------:R-:W4:Y:S04]  /*f9d0*/  LDG.E.U16 R200, desc[UR60][R16.64] ;  /* 0x0000003c10c87981 */ /* 0x000f28000c1e1500 */
[----:B------:R-:W4:Y:S01]  /*f9e0*/  LDG.E.U16 R198, desc[UR60][R20.64] ;  /* 0x0000003c14c67981 */ /* 0x000f22000c1e1500 */
[----:B--2---:R-:W-:-:S03]  /*f9f0*/  IMAD.WIDE R18, R0, 0x2, R80 ;  /* 0x0000000200127825 */ /* 0x004fc600078e0250 */
[----:B------:R-:W2:Y:S04]  /*fa00*/  LDL.64 R80, [R1+0x268] ;  /* 0x0002680001507983 */ /* 0x000ea80000100a00 */
[----:B------:R3:W2:Y:S02]  /*fa10*/  LDG.E.U16 R202, desc[UR60][R18.64] ;  /* 0x0000003c12ca7981 */ /* 0x0006a4000c1e1500 */
[C---:B---3--:R-:W-:Y:S02]  /*fa20*/  IMAD.WIDE R18, R0.reuse, 0x2, R90 ;  /* 0x0000000200127825 */ /* 0x048fe400078e025a */
[----:B------:R-:W3:Y:S04]  /*fa30*/  LDL.64 R90, [R1+0x3a8] ;  /* 0x0003a800015a7983 */ /* 0x000ee80000100a00 */
[----:B------:R4:W3:Y:S01]  /*fa40*/  LDG.E.U16 R194, desc[UR60][R18.64] ;  /* 0x0000003c12c27981 */ /* 0x0008e2000c1e1500 */
        /* <DEDUP_REMOVED lines=9> */
[----:B0-----:R-:W-:-:S04]  /*fae0*/  IMAD.WIDE R16, R0, 0x2, R22 ;  /* 0x0000000200107825 */ /* 0x001fc800078e0216 */
[C---:B-1----:R-:W-:Y:S01]  /*faf0*/  IMAD.WIDE R20, R0.reuse, 0x2, R88 ;  /* 0x0000000200147825 */ /* 0x042fe200078e0258 */
[----:B------:R0:W4:Y:S03]  /*fb00*/  LDG.E.U16 R23, desc[UR60][R16.64] ;  /* 0x0000003c10177981 */ /* 0x000126000c1e1500 */
[C---:B------:R-:W-:Y:S01]  /*fb10*/  IMAD.WIDE R18, R0.reuse, 0x2, R86 ;  /* 0x0000000200127825 */ /* 0x040fe200078e0256 */
[----:B------:R1:W4:Y:S04]  /*fb20*/  LDG.E.U16 R219, desc[UR60][R20.64] ;  /* 0x0000003c14db7981 */ /* 0x000328000c1e1500 */
[----:B------:R-:W4:Y:S01]  /*fb30*/  LDG.E.U16 R221, desc[UR60][R18.64] ;  /* 0x0000003c12dd7981 */ /* 0x000f22000c1e1500 */
[----:B0-----:R-:W-:-:S03]  /*fb40*/  IMAD.WIDE R16, R0, 0x2, R84 ;  /* 0x0000000200107825 */ /* 0x001fc600078e0254 */
[----:B------:R-:W4:Y:S01]  /*fb50*/  LDL.64 R88, [R1+0x398] ;  /* 0x0003980001587983 */ /* 0x000f220000100a00 */
[----:B-1----:R-:W-:-:S03]  /*fb60*/  IMAD.WIDE R20, R0, 0x2, R82 ;  /* 0x0000000200147825 */ /* 0x002fc600078e0252 */
[----:B------:R-:W4:Y:S04]  /*fb70*/  LDL.64 R86, [R1+0x388] ;  /* 0x0003880001567983 */ /* 0x000f280000100a00 */
[----:B------:R-:W4:Y:S04]  /*fb80*/  LDL.64 R84, [R1+0x378] ;  /* 0x0003780001547983 */ /* 0x000f280000100a00 */
[----:B------:R0:W4:Y:S04]  /*fb90*/  LDG.E.U16 R217, desc[UR60][R16.64] ;  /* 0x0000003c10d97981 */ /* 0x000128000c1e1500 */
[----:B------:R1:W4:Y:S04]  /*fba0*/  LDG.E.U16 R213, desc[UR60][R20.64] ;  /* 0x0000003c14d57981 */ /* 0x000328000c1e1500 */
[----:B------:R-:W4:Y:S01]  /*fbb0*/  LDL.64 R82, [R1+0x368] ;  /* 0x0003680001527983 */ /* 0x000f220000100a00 */
[----:B0-----:R-:W-:-:S03]  /*fbc0*/  IMAD.WIDE R16, R0, 0x2, R78 ;  /* 0x0000000200107825 */ /* 0x001fc600078e024e */
[----:B------:R-:W4:Y:S01]  /*fbd0*/  LDL.64 R78, [R1+0x348] ;  /* 0x00034800014e7983 */ /* 0x000f220000100a00 */
[----:B-1----:R-:W-:-:S03]  /*fbe0*/  IMAD.WIDE R20, R0, 0x2, R94 ;  /* 0x0000000200147825 */ /* 0x002fc600078e025e */
[----:B------:R-:W4:Y:S04]  /*fbf0*/  LDG.E.U16 R208, desc[UR60][R16.64] ;  /* 0x0000003c10d07981 */ /* 0x000f28000c1e1500 */
[----:B------:R-:W4:Y:S01]  /*fc00*/  LDG.E.U16 R205, desc[UR60][R20.64] ;  /* 0x0000003c14cd7981 */ /* 0x000f22000c1e1500 */
[----:B------:R-:W-:Y:S02]  /*fc10*/  WARPGROUP.DEPBAR.LE gsb0, 0x0 ;  /* 0x00008000000079c5 */ /* 0x000fe40000010000 */
[----:B------:R-:W-:Y:S01]  /*fc20*/  WARPGROUP.ARRIVE ;  /* 0x00000000000079c5 */ /* 0x000fe20000000000 */
[----:B------:R-:W4:Y:S05]  /*fc30*/  LDL.64 R94, [R1+0x2d8] ;  /* 0x0002d800015e7983 */ /* 0x000f2a0000100a00 */
[----:B------:R-:W-:Y:S03]  /*fc40*/  HGMMA.64x32x16.F32.BF16 R152, gdesc[UR12].tnspA, R152, gsb0 ;  /* 0x206000000c9879f0 */ /* 0x000fe60008001898 */
[----:B------:R-:W-:-:S02]  /*fc50*/  WARPGROUP.DEPBAR.LE gsb0, 0x0 ;  /* 0x00008000000079c5 */ /* 0x000fc40000010000 */
[----:B------:R-:W-:-:S06]  /*fc60*/  WARPGROUP.ARRIVE ;  /* 0x00000000000079c5 */ /* 0x000fcc0000000000 */
[----:B------:R-:W-:Y:S01]  /*fc70*/  HGMMA.64x32x16.F32.BF16 R152, gdesc[UR16].tnspA, R152, gsb0 ;  /* 0x20600000109879f0 */ /* 0x000fe20008001898 */
[C---:B--2---:R-:W-:Y:S02]  /*fc80*/  IMAD.WIDE R18, R0.reuse, 0x2, R80 ;  /* 0x0000000200127825 */ /* 0x044fe400078e0250 */
[----:B------:R-:W2:Y:S04]  /*fc90*/  LDL.64 R80, [R1+0x358] ;  /* 0x0003580001507983 */ /* 0x000ea80000100a00 */
[----:B------:R0:W2:Y:S02]  /*fca0*/  LDG.E.U16 R212, desc[UR60][R18.64] ;  /* 0x0000003c12d47981 */ /* 0x0000a4000c1e1500 */
[----:B0-----:R-:W-:-:S04]  /*fcb0*/  IMAD.WIDE R18, R0, 0x2, R92 ;  /* 0x0000000200127825 */ /* 0x001fc800078e025c */
[C---:B---3--:R-:W-:Y:S01]  /*fcc0*/  IMAD.WIDE R16, R0.reuse, 0x2, R76 ;  /* 0x0000000200107825 */ /* 0x048fe200078e024c */
[----:B------:R4:W3:Y:S03]  /*fcd0*/  LDG.E.U16 R199, desc[UR60][R18.64] ;  /* 0x0000003c12c77981 */ /* 0x0008e6000c1e1500 */
[C---:B------:R-:W-:Y:S01]  /*fce0*/  IMAD.WIDE R20, R0.reuse, 0x2, R74 ;  /* 0x0000000200147825 */ /* 0x040fe200078e024a */
[----:B------:R-:W3:Y:S04]  /*fcf0*/  LDL.64 R76, [R1+0x338] ;  /* 0x00033800014c7983 */ /* 0x000ee80000100a00 */
[----:B------:R-:W3:Y:S01]  /*fd00*/  LDL.64 R74, [R1+0x328] ;  /* 0x00032800014a7983 */ /* 0x000ee20000100a00 */
[----:B----4-:R-:W-:-:S03]  /*fd10*/  IMAD.WIDE R18, R0, 0x2, R72 ;  /* 0x0000000200127825 */ /* 0x010fc600078e0248 */
[----:B------:R-:W4:Y:S01]  /*fd20*/  LDL.64 R72, [R1+0x318] ;  /* 0x0003180001487983 */ /* 0x000f220000100a00 */
[----:B------:R-:W-:Y:S02]  /*fd30*/  WARPGROUP.DEPBAR.LE gsb0, 0x0 ;  /* 0x00008000000079c5 */ /* 0x000fe40000010000 */
[----:B------:R-:W-:Y:S01]  /*fd40*/  WARPGROUP.ARRIVE ;  /* 0x00000000000079c5 */ /* 0x000fe20000000000 */
[----:B------:R0:W4:Y:S04]  /*fd50*/  LDG.E.U16 R197, desc[UR60][R16.64] ;  /* 0x0000003c10c57981 */ /* 0x000128000c1e1500 */
[----:B------:R-:W4:Y:S01]  /*fd60*/  LDL.64 R92, [R1+0x2c0] ;  /* 0x0002c000015c7983 */ /* 0x000f220000100a00 */
[----:B------:R-:W-:Y:S03]  /*fd70*/  HGMMA.64x32x16.F32.BF16 R152, gdesc[UR20].tnspA, R152, gsb0 ;  /* 0x20600000149879f0 */ /* 0x000fe60008001898 */
[----:B------:R1:W4:Y:S04]  /*fd80*/  LDG.E.U16 R228, desc[UR60][R20.64] ;  /* 0x0000003c14e47981 */ /* 0x000328000c1e1500 */
[----:B------:R1:W4:Y:S01]  /*fd90*/  LDG.E.U16 R226, desc[UR60][R18.64] ;  /* 0x0000003c12e27981 */ /* 0x000322000c1e1500 */
[----:B------:R-:W-:-:S02]  /*fda0*/  WARPGROUP.DEPBAR.LE gsb0, 0x0 ;  /* 0x00008000000079c5 */ /* 0x000fc40000010000 */
[----:B------:R-:W-:-:S06]  /*fdb0*/  WARPGROUP.ARRIVE ;  /* 0x00000000000079c5 */ /* 0x000fcc0000000000 */
[----:B------:R-:W-:Y:S01]  /*fdc0*/  HGMMA.64x32x16.F32.BF16 R152, gdesc[UR24].tnspA, R152, gsb0 ;  /* 0x20600000189879f0 */ /* 0x000fe20008001898 */
[C---:B0-----:R-:W-:Y:S02]  /*fdd0*/  IMAD.WIDE R16, R0.reuse, 0x2, R90 ;  /* 0x0000000200107825 */ /* 0x041fe400078e025a */
[----:B------:R-:W4:Y:S02]  /*fde0*/  LDL.64 R90, [R1+0x2b0] ;  /* 0x0002b000015a7983 */ /* 0x000f240000100a00 */
[C---:B-1----:R-:W-:Y:S02]  /*fdf0*/  IMAD.WIDE R20, R0.reuse, 0x2, R88 ;  /* 0x0000000200147825 */ /* 0x042fe400078e0258 */
[----:B------:R0:W4:Y:S02]  /*fe00*/  LDG.E.U16 R224, desc[UR60][R16.64] ;  /* 0x0000003c10e07981 */ /* 0x000124000c1e1500 */
[C---:B------:R-:W-:Y:S02]  /*fe10*/  IMAD.WIDE R18, R0.reuse, 0x2, R86 ;  /* 0x0000000200127825 */ /* 0x040fe400078e0256 */
[----:B------:R-:W4:Y:S04]  /*fe20*/  LDL.64 R88, [R1+0x2a0] ;  /* 0x0002a00001587983 */ /* 0x000f280000100a00 */
[----:B------:R-:W4:Y:S01]  /*fe30*/  LDL.64 R86, [R1+0x290] ;  /* 0x0002900001567983 */ /* 0x000f220000100a00 */
[----:B0-----:R-:W-:-:S03]  /*fe40*/  IMAD.WIDE R16, R0, 0x2, R84 ;  /* 0x0000000200107825 */ /* 0x001fc600078e0254 */
[----:B------:R-:W4:Y:S04]  /*fe50*/  LDL.64 R84, [R1+0x280] ;  /* 0x0002800001547983 */ /* 0x000f280000100a00 */
        /* <DEDUP_REMOVED lines=9> */
[----:B------:R-:W-:Y:S02]  /*fef0*/  WARPGROUP.DEPBAR.LE gsb0, 0x0 ;  /* 0x00008000000079c5 */ /* 0x000fe40000010000 */
[----:B------:R-:W-:-:S06]  /*ff00*/  WARPGROUP.ARRIVE ;  /* 0x00000000000079c5 */ /* 0x000fcc0000000000 */
[----:B------:R-:W-:Y:S01]  /*ff10*/  HGMMA.64x32x16.F32.BF16 R152, gdesc[UR28].tnspA, R152, gsb0 ;  /* 0x206000001c9879f0 */ /* 0x000fe20008001898 */
[----:B--2---:R-:W-:Y:S02]  /*ff20*/  IMAD.WIDE R18, R0, 0x2, R80 ;  /* 0x0000000200127825 */ /* 0x004fe400078e0250 */
[----:B------:R-:W2:Y:S04]  /*ff30*/  LDL.64 R80, [R1+0x260] ;  /* 0x0002600001507983 */ /* 0x000ea80000100a00 */
[----:B------:R0:W2:Y:S01]  /*ff40*/  LDG.E.U16 R211, desc[UR60][R18.64] ;  /* 0x0000003c12d37981 */ /* 0x0000a2000c1e1500 */
[----:B------:R-:W-:Y:S02]  /*ff50*/  WARPGROUP.DEPBAR.LE gsb0, 0x0 ;  /* 0x00008000000079c5 */ /* 0x000fe40000010000 */
[----:B------:R-:W-:-:S06]  /*ff60*/  WARPGROUP.ARRIVE ;  /* 0x00000000000079c5 */ /* 0x000fcc0000000000 */
[----:B------:R-:W-:Y:S01]  /*ff70*/  HGMMA.64x32x16.F32.BF16 R152, gdesc[UR32].tnspA, R152, gsb0 ;  /* 0x20600000209879f0 */ /* 0x000fe20008001898 */
[C---:B---3--:R-:W-:Y:S02]  /*ff80*/  IMAD.WIDE R20, R0.reuse, 0x2, R76 ;  /* 0x0000000200147825 */ /* 0x048fe400078e024c */
[----:B------:R-:W3:Y:S02]  /*ff90*/  LDL.64 R76, [R1+0x240] ;  /* 0x00024000014c7983 */ /* 0x000ee40000100a00 */
[C---:B0-----:R-:W-:Y:S02]  /*ffa0*/  IMAD.WIDE R18, R0.reuse, 0x2, R74 ;  /* 0x0000000200127825 */ /* 0x041fe400078e024a */
[----:B------:R-:W3:Y:S02]  /*ffb0*/  LDL.64 R74, [R1+0x230] ;  /* 0x00023000014a7983 */ /* 0x000ee40000100a00 */
[----:B----4-:R-:W-:Y:S02]  /*ffc0*/  IMAD.WIDE R16, R0, 0x2, R72 ;  /* 0x0000000200107825 */ /* 0x010fe400078e0248 */
[----:B------:R-:W4:Y:S01]  /*ffd0*/  LDL.64 R72, [R1+0x220] ;  /* 0x0002200001487983 */ /* 0x000f220000100a00 */
[----:B------:R-:W-:-:S02]  /*ffe0*/  WARPGROUP.DEPBAR.LE gsb0, 0x0 ;  /* 0x00008000000079c5 */ /* 0x000fc40000010000 */
[----:B------:R-:W-:Y:S01]  /*fff0*/  WARPGROUP.ARRIVE ;  /* 0x00000000000079c5 */ /* 0x000fe20000000000 */
[----:B------:R0:W4:Y:S04]  /*10000*/  LDG.E.U16 R206, desc[UR60][R20.64] ;  /* 0x0000003c14ce7981 */ /* 0x000128000c1e1500 */
[----:B------:R1:W4:Y:S01]  /*10010*/  LDG.E.U16 R203, desc[UR60][R18.64] ;  /* 0x0000003c12cb7981 */ /* 0x000322000c1e1500 */
[----:B------:R-:W-:Y:S03]  /*10020*/  HGMMA.64x32x16.F32.BF16 R152, gdesc[UR36].tnspA, R152, gsb0 ;  /* 0x20600000249879f0 */ /* 0x000fe60008001898 */
[----:B------:R1:W4:Y:S01]  /*10030*/  LDG.E.U16 R201, desc[UR60][R16.64] ;  /* 0x0000003c10c97981 */ /* 0x000322000c1e1500 */
[----:B------:R-:W-:-:S02]  /*10040*/  WARPGROUP.DEPBAR.LE gsb0, 0x0 ;  /* 0x00008000000079c5 */ /* 0x000fc40000010000 */
[----:B------:R-:W-:-:S06]  /*10050*/  WARPGROUP.ARRIVE ;  /* 0x00000000000079c5 */ /* 0x000fcc0000000000 */
[----:B------:R-:W-:Y:S01]  /*10060*/  HGMMA.64x32x16.F32.BF16 R152, gdesc[UR40].tnspA, R152, gsb0 ;  /* 0x20600000289879f0 */ /* 0x000fe20008001898 */
[----:B0-----:R-:W-:-:S04]  /*10070*/  IMAD.WIDE R20, R0, 0x2, R100 ;  /* 0x0000000200147825 */ /* 0x001fc800078e0264 */
[C---:B-1----:R-:W-:Y:S01]  /*10080*/  IMAD.WIDE R18, R0.reuse, 0x2, R98 ;  /* 0x0000000200127825 */ /* 0x042fe200078e0262 */
[----:B------:R0:W4:Y:S03]  /*10090*/  LDG.E.U16 R196, desc[UR60][R20.64] ;  /* 0x0000003c14c47981 */ /* 0x000126000c1e1500 */
[C---:B------:R-:W-:Y:S01]  /*100a0*/  IMAD.WIDE R16, R0.reuse, 0x2, R96 ;  /* 0x0000000200107825 */ /* 0x040fe200078e0260 */
[----:B------:R1:W4:Y:S04]  /*100b0*/  LDG.E.U16 R195, desc[UR60][R18.64] ;  /* 0x0000003c12c37981 */ /* 0x000328000c1e1500 */
[----:B------:R1:W4:Y:S01]  /*100c0*/  LDG.E.U16 R184, desc[UR60][R16.64] ;  /* 0x0000003c10b87981 */ /* 0x000322000c1e1500 */
[----:B0-----:R-:W-:-:S04]  /*100d0*/  IMAD.WIDE R20, R0, 0x2, R94 ;  /* 0x0000000200147825 */ /* 0x001fc800078e025e */
[C---:B-1----:R-:W-:Y:S01]  /*100e0*/  IMAD.WIDE R18, R0.reuse, 0x2, R92 ;  /* 0x0000000200127825 */ /* 0x042fe200078e025c */
[----:B------:R0:W4:Y:S03]  /*100f0*/  LDG.E.U16 R183, desc[UR60][R20.64] ;  /* 0x0000003c14b77981 */ /* 0x000126000c1e1500 */
[----:B------:R-:W-:Y:S01]  /*10100*/  IMAD.WIDE R16, R0, 0x2, R90 ;  /* 0x0000000200107825 */ /* 0x000fe200078e025a */
[----:B------:R1:W4:Y:S04]  /*10110*/  LDG.E.U16 R182, desc[UR60][R18.64] ;  /* 0x0000003c12b67981 */ /* 0x000328000c1e1500 */
        /* <DEDUP_REMOVED lines=8> */
[----:B------:R-:W4:Y:S04]  /*101a0*/  LDG.E.U16 R179, desc[UR60][R18.64] ;  /* 0x0000003c12b37981 */ /* 0x000f28000c1e1500 */
[----:B------:R1:W4:Y:S01]  /*101b0*/  LDG.E.U16 R178, desc[UR60][R16.64] ;  /* 0x0000003c10b27981 */ /* 0x000322000c1e1500 */
[----:B0-----:R-:W-:-:S03]  /*101c0*/  IMAD.WIDE R20, R0, 0x2, R82 ;  /* 0x0000000200147825 */ /* 0x001fc600078e0252 */
[----:B------:R0:W-:Y:S04]  /*101d0*/  STL [R1+0xda8], R0 ;  /* 0x000da80001007387 */ /* 0x0001e80000100800 */
[----:B------:R3:W4:Y:S01]  /*101e0*/  LDG.E.U16 R177, desc[UR60][R20.64] ;  /* 0x0000003c14b17981 */ /* 0x000722000c1e1500 */
[----:B-1----:R-:W-:-:S03]  /*101f0*/  IMAD.WIDE R16, R0, 0x2, R78 ;  /* 0x0000000200107825 */ /* 0x002fc600078e024e */
[----:B------:R-:W-:Y:S04]  /*10200*/  STL [R1+0xdac], R250 ;  /* 0x000dacfa01007387 */ /* 0x000fe80000100800 */
[----:B------:R-:W4:Y:S04]  /*10210*/  LDG.E.U16 R175, desc[UR60][R16.64] ;  /* 0x0000003c10af7981 */ /* 0x000f28000c1e1500 */
[----:B------:R-:W-:Y:S01]  /*10220*/  STL [R1+0xdb0], R170 ;  /* 0x000db0aa01007387 */ /* 0x000fe20000100800 */
[----:B------:R-:W-:Y:S02]  /*10230*/  WARPGROUP.DEPBAR.LE gsb0, 0x0 ;  /* 0x00008000000079c5 */ /* 0x000fe40000010000 */
[----:B--2---:R-:W-:-:S05]  /*10240*/  IMAD.WIDE R18, R0, 0x2, R80 ;  /* 0x0000000200127825 */ /* 0x004fca00078e0250 */
[----:B------:R1:W2:Y:S01]  /*10250*/  LDG.E.U16 R176, desc[UR60][R18.64] ;  /* 0x0000003c12b07981 */ /* 0x0002a2000c1e1500 */
[----:B------:R-:W-:-:S06]  /*10260*/  WARPGROUP.ARRIVE ;  /* 0x00000000000079c5 */ /* 0x000fcc0000000000 */
[----:B------:R-:W-:Y:S01]  /*10270*/  HGMMA.64x32x16.F32.BF16 R152, gdesc[UR48].tnspA, R152, gsb0 ;  /* 0x20600000309879f0 */ /* 0x000fe20008001898 */
[----:B---3--:R-:W-:-:S04]  /*10280*/  IMAD.WIDE R20, R0, 0x2, R76 ;  /* 0x0000000200147825 */ /* 0x008fc800078e024c */
[----:B-1----:R-:W-:-:S04]  /*10290*/  IMAD.WIDE R18, R0, 0x2, R74 ;  /* 0x0000000200127825 */ /* 0x002fc800078e024a */
[----:B------:R-:W-:Y:S02]  /*102a0*/  IMAD.X R15, RZ, RZ, R250, P0 ;  /* 0x000000ffff0f7224 */ /* 0x000fe400000e06fa */
[----:B----4-:R-:W-:Y:S01]  /*102b0*/  IMAD.WIDE R16, R0, 0x2, R72 ;  /* 0x0000000200107825 */ /* 0x010fe200078e0248 */
[----:B------:R-:W-:Y:S02]  /*102c0*/  WARPGROUP.DEPBAR.LE gsb0, 0x0 ;  /* 0x00008000000079c5 */ /* 0x000fe40000010000 */
[----:B0-----:R-:W3:Y:S01]  /*102d0*/  LDL.LU R0, [R1+0x208] ;  /* 0x0002080001007983 */ /* 0x001ee20000300800 */
[----:B------:R-:W-:Y:S01]  /*102e0*/  WARPGROUP.ARRIVE ;  /* 0x00000000000079c5 */ /* 0x000fe20000000000 */
[----:B------:R-:W-:Y:S02]  /*102f0*/  IADD3 R6, P5, R5, 0x10, RZ ;  /* 0x0000001005067810 */ /* 0x000fe40007fbe0ff */
[----:B------:R0:W4:Y:S03]  /*10300*/  LDG.E.U16 R172, desc[UR60][R16.64] ;  /* 0x0000003c10ac7981 */ /* 0x000126000c1e1500 */
[----:B------:R-:W-:Y:S01]  /*10310*/  HGMMA.64x32x16.F32.BF16 R152, gdesc[UR52].tnspA, R152, gsb0 ;  /* 0x20600000349879f0 */ /* 0x000fe20008001898 */
[C---:B------:R-:W-:Y:S01]  /*10320*/  ISETP.GT.U32.AND P2, PT, R6.reuse, R170, PT ;  /* 0x000000aa0600720c */ /* 0x040fe20003f44070 */
[----:B------:R1:W4:Y:S01]  /*10330*/  LDG.E.U16 R173, desc[UR60][R18.64] ;  /* 0x0000003c12ad7981 */ /* 0x000322000c1e1500 */
[----:B------:R-:W-:-:S03]  /*10340*/  ISETP.GT.U32.AND P6, PT, R6, R71, PT ;  /* 0x000000470600720c */ /* 0x000fc60003fc4070 */
[----:B------:R1:W4:Y:S01]  /*10350*/  LDG.E.U16 R174, desc[UR60][R20.64] ;  /* 0x0000003c14ae7981 */ /* 0x000322000c1e1500 */
[----:B0-----:R-:W-:Y:S02]  /*10360*/  IADD3.X R16, RZ, R15, RZ, P1, !PT ;  /* 0x0000000fff107210 */ /* 0x001fe40000ffe4ff */
[----:B------:R-:W-:Y:S02]  /*10370*/  IADD3 R6, P0, R5, 0x11, RZ ;  /* 0x0000001105067810 */ /* 0x000fe40007f1e0ff */
[C---:B------:R-:W-:Y:S02]  /*10380*/  ISETP.GT.U32.AND.EX P4, PT, R16.reuse, RZ, PT, P4 ;  /* 0x000000ff1000720c */ /* 0x040fe40003f84140 */
[----:B------:R-:W-:Y:S01]  /*10390*/  ISETP.GT.U32.AND.EX P3, PT, R16, RZ, PT, P3 ;  /* 0x000000ff1000720c */ /* 0x000fe20003f64130 */
[--C-:B------:R-:W-:Y:S01]  /*103a0*/  IMAD.X R16, RZ, RZ, R15.reuse, P5 ;  /* 0x000000ffff107224 */ /* 0x100fe200028e060f */
[----:B------:R-:W-:Y:S01]  /*103b0*/  ISETP.GT.U32.AND P1, PT, R6, R170, PT ;  /* 0x000000aa0600720c */ /* 0x000fe20003f24070 */
[----:B------:R-:W-:-:S03]  /*103c0*/  IMAD.X R17, RZ, RZ, R15, P0 ;  /* 0x000000ffff117224 */ /* 0x000fc600000e060f */
[C---:B------:R-:W-:Y:S02]  /*103d0*/  ISETP.GT.U32.AND.EX P6, PT, R16.reuse, RZ, PT, P6 ;  /* 0x000000ff1000720c */ /* 0x040fe40003fc4160 */
[----:B------:R-:W-:Y:S01]  /*103e0*/  ISETP.GT.U32.AND.EX P2, PT, R16, RZ, PT, P2 ;  /* 0x000000ff1000720c */ /* 0x000fe20003f44120 */
[----:B------:R-:W-:Y:S02]  /*103f0*/  WARPGROUP.DEPBAR.LE gsb0, 0x0 ;  /* 0x00008000000079c5 */ /* 0x000fe40000010000 */
[----:B------:R-:W-:Y:S01]  /*10400*/  FMUL R159, R159, R48 ;  /* 0x000000309f9f7220 */ /* 0x000fe20000400000 */
[----:B------:R-:W-:Y:S01]  /*10410*/  ISETP.GT.U32.AND.EX P1, PT, R17, RZ, PT, P1 ;  /* 0x000000ff1100720c */ /* 0x000fe20003f24110 */
[----:B------:R-:W-:Y:S03]  /*10420*/  BAR.SYNC.DEFER_BLOCKING 0x0 ;  /* 0x0000000000007b1d */ /* 0x000fe60000010000 */
[----:B------:R-:W-:-:S02]  /*10430*/  FSEL R159, R159, -INF , !P4 ;  /* 0xff8000009f9f7808 */ /* 0x000fc40006000000 */
[----:B------:R-:W-:Y:S02]  /*10440*/  ISETP.GT.U32.AND P4, PT, R6, R71, PT ;  /* 0x000000470600720c */ /* 0x000fe40003f84070 */
[----:B------:R-:W-:Y:S01]  /*10450*/  IADD3 R6, P5, R5, 0x18, RZ ;  /* 0x0000001805067810 */ /* 0x000fe20007fbe0ff */
[----:B------:R-:W-:-:S04]  /*10460*/  FMUL R169, R162, R48 ;  /* 0x00000030a2a97220 */ /* 0x000fc80000400000 */
[----:B-1----:R-:W-:Y:S01]  /*10470*/  IMAD.X R18, RZ, RZ, R15, P5 ;  /* 0x000000ffff127224 */ /* 0x002fe200028e060f */
[----:B------:R-:W-:Y:S01]  /*10480*/  ISETP.GT.U32.AND P5, PT, R6, R71, PT ;  /* 0x000000470600720c */ /* 0x000fe20003fa4070 */
[----:B------:R-:W-:-:S03]  /*10490*/  FMUL R171, R166, R48 ;  /* 0x00000030a6ab7220 */ /* 0x000fc60000400000 */
[----:B------:R-:W-:Y:S02]  /*104a0*/  ISETP.GT.U32.AND.EX P5, PT, R18, RZ, PT, P5 ;  /* 0x000000ff1200720c */ /* 0x000fe40003fa4150 */
[-C--:B------:R-:W-:Y:S02]  /*104b0*/  ISETP.GT.U32.AND P0, PT, R6, R170.reuse, PT ;  /* 0x000000aa0600720c */ /* 0x080fe40003f04070 */
[----:B------:R-:W-:Y:S02]  /*104c0*/  FSEL R169, R169, -INF , !P6 ;  /* 0xff800000a9a97808 */ /* 0x000fe40007000000 */
[----:B------:R-:W-:Y:S02]  /*104d0*/  FSEL R171, R171, -INF , !P5 ;  /* 0xff800000abab7808 */ /* 0x000fe40006800000 */
[C---:B------:R-:W-:Y:S02]  /*104e0*/  IADD3 R6, P6, R5.reuse, 0x8, RZ ;  /* 0x0000000805067810 */ /* 0x040fe40007fde0ff */
[----:B------:R-:W-:Y:S01]  /*104f0*/  ISETP.GT.U32.AND P5, PT, R5, R170, PT ;  /* 0x000000aa0500720c */ /* 0x000fe20003fa4070 */
[-C--:B------:R-:W-:Y:S01]  /*10500*/  FMUL R22, R152, R48.reuse ;  /* 0x0000003098167220 */ /* 0x080fe20000400000 */
[----:B------:R-:W-:Y:S01]  /*10510*/  FMUL R21, R158, R48 ;  /* 0x000000309e157220 */ /* 0x000fe20000400000 */
[----:B------:R-:W-:Y:S01]  /*10520*/  IMAD.X R19, RZ, RZ, R15, P6 ;  /* 0x000000ffff137224 */ /* 0x000fe200030e060f */
[----:B------:R-:W-:-:S02]  /*10530*/  ISETP.GT.U32.AND.EX P5, PT, R15, RZ, PT, P5 ;  /* 0x000000ff0f00720c */ /* 0x000fc40003fa4150 */
[-C--:B------:R-:W-:Y:S01]  /*10540*/  ISETP.GT.U32.AND P6, PT, R5, R71.reuse, PT ;  /* 0x000000470500720c */ /* 0x080fe20003fc4070 */
[-C--:B------:R-:W-:Y:S01]  /*10550*/  FMUL R162, R163, R48.reuse ;  /* 0x00000030a3a27220 */ /* 0x080fe20000400000 */
[----:B------:R-:W-:Y:S01]  /*10560*/  FSEL R22, R22, -INF , !P5 ;  /* 0xff80000016167808 */ /* 0x000fe20006800000 */
[-C--:B------:R-:W-:Y:S01]  /*10570*/  FMUL R20, R154, R48.reuse ;  /* 0x000000309a147220 */ /* 0x080fe20000400000 */
[----:B------:R-:W-:Y:S02]  /*10580*/  FSEL R21, R21, -INF , !P5 ;  /* 0xff80000015157808 */ /* 0x000fe40006800000 */
[----:B------:R-:W-:Y:S02]  /*10590*/  ISETP.GT.U32.AND.EX P4, PT, R17, RZ, PT, P4 ;  /* 0x000000ff1100720c */ /* 0x000fe40003f84140 */
[----:B------:R-:W-:Y:S02]  /*105a0*/  ISETP.GE.U32.AND P5, PT, R5, R71, PT ;  /* 0x000000470500720c */ /* 0x000fe40003fa6070 */
[----:B------:R-:W-:Y:S01]  /*105b0*/  ISETP.GT.U32.AND.EX P6, PT, R15, RZ, PT, P6 ;  /* 0x000000ff0f00720c */ /* 0x000fe20003fc4160 */
[----:B------:R-:W-:Y:S01]  /*105c0*/  FMUL R16, R155, R48 ;  /* 0x000000309b107220 */ /* 0x000fe20000400000 */
[----:B------:R-:W-:-:S02]  /*105d0*/  FSEL R162, R162, -INF , !P4 ;  /* 0xff800000a2a27808 */ /* 0x000fc40006000000 */
[----:B------:R-:W-:Y:S02]  /*105e0*/  ISETP.GE.U32.AND.EX P5, PT, R15, RZ, PT, P5 ;  /* 0x000000ff0f00720c */ /* 0x000fe40003fa6150 */
[----:B------:R-:W-:Y:S02]  /*105f0*/  ISETP.GT.U32.AND P4, PT, R6, R170, PT ;  /* 0x000000aa0600720c */ /* 0x000fe40003f84070 */
[----:B------:R-:W-:Y:S02]  /*10600*/  FSEL R20, R20, -INF , !P6 ;  /* 0xff80000014147808 */ /* 0x000fe40007000000 */
[----:B------:R-:W-:Y:S02]  /*10610*/  IADD3 R6, P6, R5, 0x19, RZ ;  /* 0x0000001905067810 */ /* 0x000fe40007fde0ff */
[----:B------:R-:W-:Y:S02]  /*10620*/  FSEL R16, R16, -INF , !P5 ;  /* 0xff80000010107808 */ /* 0x000fe40006800000 */
[----:B------:R-:W-:-:S02]  /*10630*/  IADD3.X R17, RZ, R15, RZ, P6, !PT ;  /* 0x0000000fff117210 */ /* 0x000fc400037fe4ff */
[----:B------:R-:W-:Y:S02]  /*10640*/  ISETP.GE.U32.AND P6, PT, R5, R170, PT ;  /* 0x000000aa0500720c */ /* 0x000fe40003fc6070 */
[----:B------:R-:W-:-:S04]  /*10650*/  FMNMX R5, R20, R16, !PT ;  /* 0x0000001014057209 */ /* 0x000fc80007800000 */
[----:B------:R-:W-:-:S04]  /*10660*/  FMNMX R5, R21, R5, !PT ;  /* 0x0000000515057209 */ /* 0x000fc80007800000 */
[----:B------:R-:W-:Y:S02]  /*10670*/  FMNMX R5, R159, R5, !PT ;  /* 0x000000059f057209 */ /* 0x000fe40007800000 */
[----:B------:R-:W-:Y:S02]  /*10680*/  ISETP.GT.U32.AND P5, PT, R6, R71, PT ;  /* 0x000000470600720c */ /* 0x000fe40003fa4070 */
[----:B------:R-:W-:Y:S01]  /*10690*/  FMNMX R5, R169, R5, !PT ;  /* 0x00000005a9057209 */ /* 0x000fe20007800000 */
[----:B------:R-:W-:Y:S01]  /*106a0*/  FMUL R155, R167, R48 ;  /* 0x00000030a79b7220 */ /* 0x000fe20000400000 */
[----:B------:R-:W-:Y:S02]  /*106b0*/  ISETP.GT.U32.AND.EX P5, PT, R17, RZ, PT, P5 ;  /* 0x000000ff1100720c */ /* 0x000fe40003fa4150 */
[----:B------:R-:W-:Y:S02]  /*106c0*/  FMNMX R5, R162, R5, !PT ;  /* 0x00000005a2057209 */ /* 0x000fe40007800000 */
[----:B------:R-:W-:-:S02]  /*106d0*/  FSEL R155, R155, -INF , !P5 ;  /* 0xff8000009b9b7808 */ /* 0x000fc40006800000 */
[----:B------:R-:W-:Y:S01]  /*106e0*/  ISETP.GT.U32.AND.EX P4, PT, R19, RZ, PT, P4 ;  /* 0x000000ff1300720c */ /* 0x000fe20003f84140 */
[----:B------:R-:W-:Y:S01]  /*106f0*/  FMUL R19, R153, R48 ;  /* 0x0000003099137220 */ /* 0x000fe20000400000 */
[----:B------:R-:W-:Y:S02]  /*10700*/  FMNMX R5, R171, R5, !PT ;  /* 0x00000005ab057209 */ /* 0x000fe40007800000 */
[----:B------:R-:W-:Y:S02]  /*10710*/  ISETP.GE.U32.AND.EX P6, PT, R15, RZ, PT, P6 ;  /* 0x000000ff0f00720c */ /* 0x000fe40003fc6160 */
[----:B------:R-:W-:Y:S02]  /*10720*/  ISETP.GT.U32.AND P5, PT, R6, R170, PT ;  /* 0x000000aa0600720c */ /* 0x000fe40003fa4070 */
[----:B------:R-:W-:Y:S01]  /*10730*/  ISETP.GT.U32.AND.EX P0, PT, R18, RZ, PT, P0 ;  /* 0x000000ff1200720c */ /* 0x000fe20003f04100 */
[----:B------:R-:W-:Y:S01]  /*10740*/  FMUL R18, R156, R48 ;  /* 0x000000309c127220 */ /* 0x000fe20000400000 */
[----:B------:R-:W-:-:S02]  /*10750*/  FMNMX R5, R155, R5, !PT ;  /* 0x000000059b057209 */ /* 0x000fc40007800000 */
[----:B------:R-:W-:Y:S02]  /*10760*/  FSEL R19, R19, -INF , !P6 ;  /* 0xff80000013137808 */ /* 0x000fe40007000000 */
[----:B------:R-:W-:Y:S01]  /*10770*/  ISETP.GT.U32.AND.EX P5, PT, R17, RZ, PT, P5 ;  /* 0x000000ff1100720c */ /* 0x000fe20003fa4150 */
[----:B------:R-:W0:Y:S01]  /*10780*/  SHFL.BFLY PT, R15, R5, 0x2, 0x1f ;  /* 0x0c401f00050f7f89 */ /* 0x000e2200000e0000 */
[----:B------:R-:W-:Y:S01]  /*10790*/  FMUL R17, R157, R48 ;  /* 0x000000309d117220 */ /* 0x000fe20000400000 */
[----:B------:R-:W-:Y:S02]  /*107a0*/  FSEL R18, R18, -INF , !P4 ;  /* 0xff80000012127808 */ /* 0x000fe40006000000 */
[----:B------:R-:W-:Y:S01]  /*107b0*/  FMNMX R6, R22, R19, !PT ;  /* 0x0000001316067209 */ /* 0x000fe20007800000 */
[----:B------:R1:W-:Y:S01]  /*107c0*/  STS.U16 [R4+0x16c00], R23 ;  /* 0x016c001704007388 */ /* 0x0003e20000000400 */
[----:B------:R-:W-:Y:S02]  /*107d0*/  FSEL R17, R17, -INF , !P3 ;  /* 0xff80000011117808 */ /* 0x000fe40005800000 */
[----:B------:R-:W-:Y:S01]  /*107e0*/  FMNMX R6, R18, R6, !PT ;  /* 0x0000000612067209 */ /* 0x000fe20007800000 */
[-C--:B------:R-:W-:Y:S01]  /*107f0*/  FMUL R153, R161, R48.reuse ;  /* 0x00000030a1997220 */ /* 0x080fe20000400000 */
[----:B-1----:R-:W-:-:S02]  /*10800*/  FMUL R23, R160, R48 ;  /* 0x00000030a0177220 */ /* 0x002fc40000400000 */
[----:B------:R-:W-:Y:S01]  /*10810*/  FMNMX R6, R17, R6, !PT ;  /* 0x0000000611067209 */ /* 0x000fe20007800000 */
[----:B------:R-:W-:Y:S02]  /*10820*/  FMUL R152, R164, R48 ;  /* 0x00000030a4987220 */ /* 0x000fe40000400000 */
[----:B------:R-:W-:Y:S02]  /*10830*/  FSEL R23, R23, -INF , !P2 ;  /* 0xff80000017177808 */ /* 0x000fe40005000000 */
[----:B------:R-:W-:Y:S02]  /*10840*/  FSEL R153, R153, -INF , !P1 ;  /* 0xff80000099997808 */ /* 0x000fe40004800000 */
[----:B------:R-:W-:Y:S01]  /*10850*/  FMNMX R6, R23, R6, !PT ;  /* 0x0000000617067209 */ /* 0x000fe20007800000 */
[----:B------:R-:W-:Y:S01]  /*10860*/  FMUL R154, R165, R48 ;  /* 0x00000030a59a7220 */ /* 0x000fe20000400000 */
[----:B------:R-:W-:Y:S02]  /*10870*/  FSEL R152, R152, -INF , !P0 ;  /* 0xff80000098987808 */ /* 0x000fe40004000000 */
[----:B------:R-:W-:-:S02]  /*10880*/  FMNMX R6, R153, R6, !PT ;  /* 0x0000000699067209 */ /* 0x000fc40007800000 */
[----:B------:R-:W-:Y:S02]  /*10890*/  FSEL R154, R154, -INF , !P5 ;  /* 0xff8000009a9a7808 */ /* 0x000fe40006800000 */
[----:B------:R-:W-:Y:S02]  /*108a0*/  FMNMX R6, R152, R6, !PT ;  /* 0x0000000698067209 */ /* 0x000fe40007800000 */
[----:B0-----:R-:W-:Y:S02]  /*108b0*/  FMNMX R5, R5, R15, !PT ;  /* 0x0000000f05057209 */ /* 0x001fe40007800000 */
[----:B------:R-:W-:-:S03]  /*108c0*/  FMNMX R6, R154, R6, !PT ;  /* 0x000000069a067209 */ /* 0x000fc60007800000 */
[----:B------:R-:W0:Y:S04]  /*108d0*/  SHFL.BFLY PT, R15, R5, 0x1, 0x1f ;  /* 0x0c201f00050f7f89 */ /* 0x000e2800000e0000 */
[----:B------:R-:W1:Y:S01]  /*108e0*/  SHFL.BFLY PT, R156, R6, 0x2, 0x1f ;  /* 0x0c401f00069c7f89 */ /* 0x000e6200000e0000 */
[----:B0-----:R-:W-:Y:S02]  /*108f0*/  FMNMX R15, R5, R15, !PT ;  /* 0x0000000f050f7209 */ /* 0x001fe40007800000 */
[----:B-1----:R-:W-:-:S05]  /*10900*/  FMNMX R5, R6, R156, !PT ;  /* 0x0000009c06057209 */ /* 0x002fca0007800000 */
[----:B------:R-:W0:Y:S04]  /*10910*/  SHFL.BFLY PT, R6, R5, 0x1, 0x1f ;  /* 0x0c201f0005067f89 */ /* 0x000e2800000e0000 */
        /* <DEDUP_REMOVED lines=12> */
[----:B------:R-:W-:Y:S01]  /*109e0*/  STS.U16 [R4+0x11800], R58 ;  /* 0x0118003a04007388 */ /* 0x000fe20000000400 */
[----:B---3--:R-:W-:-:S03]  /*109f0*/  FMNMX R15, R15, R0, !PT ;  /* 0x000000000f0f7209 */ /* 0x008fc60007800000 */
[----:B------:R-:W-:Y:S02]  /*10a00*/  STS.U16 [R4+0x11a00], R57 ;  /* 0x011a003904007388 */ /* 0x000fe40000000400 */
[----:B------:R-:W-:Y:S01]  /*10a10*/  FADD R167, R16, -R15 ;  /* 0x8000000f10a77221 */ /* 0x000fe20000000000 */
[----:B0-----:R-:W-:Y:S01]  /*10a20*/  FMNMX R16, R5, R6, !PT ;  /* 0x0000000605107209 */ /* 0x001fe20007800000 */
[----:B------:R-:W-:Y:S01]  /*10a30*/  STS.U16 [R4+0x11c00], R56 ;  /* 0x011c003804007388 */ /* 0x000fe20000000400 */
[----:B------:R-:W-:-:S03]  /*10a40*/  FADD R5, -R15, R0 ;  /* 0x000000000f057221 */ /* 0x000fc60000000100 */
        /* <DEDUP_REMOVED lines=48> */
[----:B------:R-:W-:Y:S04]  /*10d50*/  STL [R1+0xdb4], R4 ;  /* 0x000db40401007387 */ /* 0x000fe80000100800 */
[----:B------:R-:W-:Y:S04]  /*10d60*/  STS.U16 [R3+0x12d00], R25 ;  /* 0x012d001903007388 */ /* 0x000fe80000000400 */
[----:B------:R0:W-:Y:S04]  /*10d70*/  STS.U16 [R3+0x12f00], R24 ;  /* 0x012f001803007388 */ /* 0x0001e80000000400 */
[----:B------:R-:W3:Y:S04]  /*10d80*/  LDL.LU R0, [R1+0x20c] ;  /* 0x00020c0001007983 */ /* 0x000ee80000300800 */
[----:B------:R-:W-:Y:S04]  /*10d90*/  STS.U16 [R3+0x12900], R27 ;  /* 0x0129001b03007388 */ /* 0x000fe80000000400 */
[----:B------:R1:W-:Y:S04]  /*10da0*/  STS.U16 [R3+0x12b00], R26 ;  /* 0x012b001a03007388 */ /* 0x0003e80000000400 */
[----:B0-----:R-:W3:Y:S04]  /*10db0*/  LDL.LU.64 R24, [R1] ;  /* 0x0000000001187983 */ /* 0x001ee80000300a00 */
[----:B------:R-:W-:Y:S04]  /*10dc0*/  STS.U16 [R3+0x12500], R29 ;  /* 0x0125001d03007388 */ /* 0x000fe80000000400 */
[----:B------:R0:W-:Y:S04]  /*10dd0*/  STS.U16 [R3+0x12700], R28 ;  /* 0x0127001c03007388 */ /* 0x0001e80000000400 */
[----:B-1----:R-:W3:Y:S04]  /*10de0*/  LDL.LU.64 R26, [R1+0x8] ;  /* 0x00000800011a7983 */ /* 0x002ee80000300a00 */
[----:B------:R-:W-:Y:S04]  /*10df0*/  STS.U16 [R3+0x12100], R31 ;  /* 0x0121001f03007388 */ /* 0x000fe80000000400 */
[----:B------:R1:W-:Y:S04]  /*10e00*/  STS.U16 [R3+0x12300], R30 ;  /* 0x0123001e03007388 */ /* 0x0003e80000000400 */
[----:B0-----:R-:W3:Y:S04]  /*10e10*/  LDL.LU.64 R28, [R1+0x10] ;  /* 0x00001000011c7983 */ /* 0x001ee80000300a00 */
        /* <DEDUP_REMOVED lines=24> */
[----:B-1----:R-:W3:Y:S04]  /*10fa0*/  LDL.LU.64 R46, [R1+0x58] ;  /* 0x00005800012e7983 */ /* 0x002ee80000300a00 */
[----:B------:R-:W3:Y:S04]  /*10fb0*/  LDL.LU.64 R48, [R1+0x60] ;  /* 0x0000600001307983 */ /* 0x000ee80000300a00 */
        /* <DEDUP_REMOVED lines=51> */
[----:B------:R-:W-:Y:S04]  /*112f0*/  STS.U16 [R3+0x17100], R179 ;  /* 0x017100b303007388 */ /* 0x000fe80000000400 */
[----:B------:R0:W-:Y:S04]  /*11300*/  STS.U16 [R3+0x17300], R178 ;  /* 0x017300b203007388 */ /* 0x0001e80000000400 */
[----:B0-----:R-:W3:Y:S04]  /*11310*/  LDL.64 R178, [R1+0xa00] ;  /* 0x000a000001b27983 */ /* 0x001ee80000100a00 */
[----:B------:R-:W-:Y:S04]  /*11320*/  STS.U16 [R3+0x17500], R177 ;  /* 0x017500b103007388 */ /* 0x000fe80000000400 */
[----:B--2---:R0:W-:Y:S04]  /*11330*/  STS.U16 [R3+0x17700], R176 ;  /* 0x017700b003007388 */ /* 0x0041e80000000400 */
        /* <DEDUP_REMOVED lines=35> */
[----:B------:R2:W-:Y:S01]  /*11570*/  STS.U16 [R3+0x17f00], R172 ;  /* 0x017f00ac03007388 */ /* 0x0005e20000000400 */
[----:B------:R4:W-:Y:S06]  /*11580*/  MEMBAR.ALL.CTA ;  /* 0x0000000000007992 */ /* 0x0009ec0000008000 */
[----:B----4-:R-:W4:Y:S01]  /*11590*/  FENCE.VIEW.ASYNC.S ;  /* 0x00000000000073c6 */ /* 0x010f220000000000 */
[----:B---3--:R-:W-:Y:S01]  /*115a0*/  FMNMX R16, R16, R0, !PT ;  /* 0x0000000010107209 */ /* 0x008fe20007800000 */
[--C-:B------:R-:W-:Y:S01]  /*115b0*/  FADD R168, R20, -R15.reuse ;  /* 0x8000000f14a87221 */ /* 0x100fe20000000000 */
[--C-:B------:R-:W-:Y:S01]  /*115c0*/  FADD R166, R21, -R15.reuse ;  /* 0x8000000f15a67221 */ /* 0x100fe20000000000 */
[----:B------:R-:W-:-:S02]  /*115d0*/  FADD R165, R159, -R15 ;  /* 0x8000000f9fa57221 */ /* 0x000fc40000000000 */
[----:B------:R-:W-:Y:S01]  /*115e0*/  FADD R6, -R16, R0 ;  /* 0x0000000010067221 */ /* 0x000fe20000000100 */
[--C-:B------:R-:W-:Y:S01]  /*115f0*/  FADD R164, R22, -R16.reuse ;  /* 0x8000001016a47221 */ /* 0x100fe20000000000 */
[--C-:B------:R-:W-:Y:S01]  /*11600*/  FADD R163, R19, -R16.reuse ;  /* 0x8000001013a37221 */ /* 0x100fe20000000000 */
[--C-:B------:R-:W-:Y:S01]  /*11610*/  FADD R161, R18, -R16.reuse ;  /* 0x8000001012a17221 */ /* 0x100fe20000000000 */
[----:B------:R-:W-:Y:S01]  /*11620*/  FADD R160, R17, -R16 ;  /* 0x8000001011a07221 */ /* 0x000fe20000000000 */
[----:B------:R-:W-:Y:S01]  /*11630*/  FMUL R5, R5, 1.4426950216293334961 ;  /* 0x3fb8aa3b05057820 */ /* 0x000fe20000400000 */
        /* <DEDUP_REMOVED lines=9> */
[----:B------:R-:W3:Y:S08]  /*116d0*/  MUFU.EX2 R5, R5 ;  /* 0x0000000500057308 */ /* 0x000ef00000000800 */
[----:B------:R-:W1:Y:S01]  /*116e0*/  MUFU.EX2 R6, R6 ;  /* 0x0000000600067308 */ /* 0x000e620000000800 */
[----:B------:R-:W-:Y:S04]  /*116f0*/  STL [R1+0xdbc], R178 ;  /* 0x000dbcb201007387 */ /* 0x000fe80000100800 */
[----:B------:R2:W-:Y:S04]  /*11700*/  STL [R1+0xdb8], R179 ;  /* 0x000db8b301007387 */ /* 0x0005e80000100800 */
[----:B0-----:R-:W2:Y:S01]  /*11710*/  LDL.64 R176, [R1+0x9f8] ;  /* 0x0009f80001b07983 */ /* 0x001ea20000100a00 */
[----:B------:R-:W-:Y:S08]  /*11720*/  MUFU.EX2 R168, R168 ;  /* 0x000000a800a87308 */ /* 0x000ff00000000800 */
[----:B------:R-:W0:Y:S08]  /*11730*/  MUFU.EX2 R167, R167 ;  /* 0x000000a700a77308 */ /* 0x000e300000000800 */
[----:B------:R-:W-:Y:S08]  /*11740*/  MUFU.EX2 R166, R166 ;  /* 0x000000a600a67308 */ /* 0x000ff00000000800 */
[----:B------:R-:W-:Y:S08]  /*11750*/  MUFU.EX2 R165, R165 ;  /* 0x000000a500a57308 */ /* 0x000ff00000000800 */
[----:B------:R-:W-:Y:S08]  /*11760*/  MUFU.EX2 R164, R164 ;  /* 0x000000a400a47308 */ /* 0x000ff00000000800 */
[----:B------:R-:W4:Y:S08]  /*11770*/  MUFU.EX2 R163, R163 ;  /* 0x000000a300a37308 */ /* 0x000f300000000800 */
[----:B------:R-:W-:Y:S08]  /*11780*/  MUFU.EX2 R161, R161 ;  /* 0x000000a100a17308 */ /* 0x000ff00000000800 */
[----:B------:R-:W4:Y:S01]  /*11790*/  MUFU.EX2 R160, R160 ;  /* 0x000000a000a07308 */ /* 0x000f220000000800 */
[-C--:B---3--:R-:W-:Y:S01]  /*117a0*/  FMUL R26, R26, R5.reuse ;  /* 0x000000051a1a7220 */ /* 0x088fe20000400000 */
[-C--:B------:R-:W-:Y:S01]  /*117b0*/  FMUL R27, R27, R5.reuse ;  /* 0x000000051b1b7220 */ /* 0x080fe20000400000 */
        /* <DEDUP_REMOVED lines=61> */
[----:B------:R-:W-:Y:S01]  /*11b90*/  FMUL R151, R151, R5 ;  /* 0x0000000597977220 */ /* 0x000fe20000400000 */
[-C--:B-1----:R-:W-:Y:S01]  /*11ba0*/  FMUL R24, R24, R6.reuse ;  /* 0x0000000618187220 */ /* 0x082fe20000400000 */
        /* <DEDUP_REMOVED lines=63> */
[----:B0-----:R-:W-:-:S02]  /*11fa0*/  F2FP.BF16.F32.PACK_AB R157, R167, R168 ;  /* 0x000000a8a79d723e */ /* 0x001fc400000010ff */
[----:B----4-:R-:W-:Y:S02]  /*11fb0*/  F2FP.BF16.F32.PACK_AB R156, R163, R164 ;  /* 0x000000a4a39c723e */ /* 0x010fe400000010ff */
[----:B------:R-:W-:Y:S02]  /*11fc0*/  F2FP.BF16.F32.PACK_AB R158, R160, R161 ;  /* 0x000000a1a09e723e */ /* 0x000fe400000010ff */
[----:B------:R-:W-:Y:S01]  /*11fd0*/  F2FP.BF16.F32.PACK_AB R159, R165, R166 ;  /* 0x000000a6a59f723e */ /* 0x000fe200000010ff */
[----:B------:R-:W-:Y:S06]  /*11fe0*/  BAR.SYNC.DEFER_BLOCKING 0x0 ;  /* 0x0000000000007b1d */ /* 0x000fec0000010000 */
[----:B------:R-:W-:Y:S01]  /*11ff0*/  UMOV UR59, 0x80000020 ;  /* 0x80000020003b7882 */ /* 0x000fe20000000000 */
[----:B------:R-:W-:-:S06]  /*12000*/  WARPGROUP.ARRIVE ;  /* 0x00000000000079c5 */ /* 0x000fcc0000000000 */
[----:B------:R-:W-:Y:S01]  /*12010*/  HGMMA.64x256x16.F32.BF16 R24, R156, gdesc[UR56], R24, gsb0 ;  /* 0x03e000389c187df0 */ /* 0x000fe20008001818 */
[----:B--2---:R-:W-:Y:S04]  /*12020*/  STL [R1+0xdc4], R176 ;  /* 0x000dc4b001007387 */ /* 0x004fe80000100800 */
[----:B------:R0:W-:Y:S04]  /*12030*/  STL [R1+0xdc0], R177 ;  /* 0x000dc0b101007387 */ /* 0x0001e80000100800 */
[----:B------:R1:W-:Y:S01]  /*12040*/  STL [R1+0xdc8], R3 ;  /* 0x000dc80301007387 */ /* 0x0003e20000100800 */
[----:B------:R-:W-:-:S03]  /*12050*/  WARPGROUP.DEPBAR.LE gsb0, 0x0 ;  /* 0x00008000000079c5 */ /* 0x000fc60000010000 */
[----:B------:R-:W-:Y:S04]  /*12060*/  STL.64 [R1], R24 ;  /* 0x0000001801007387 */ /* 0x000fe80000100a00 */
        /* <DEDUP_REMOVED lines=11> */
[----:B------:R-:W-:Y:S01]  /*12120*/  STL.64 [R1+0x60], R48 ;  /* 0x0000603001007387 */ /* 0x000fe20000100a00 */
[----:B------:R-:W-:-:S03]  /*12130*/  IMAD.MOV.U32 R173, RZ, RZ, R150 ;  /* 0x000000ffffad7224 */ /* 0x000fc600078e0096 */
[----:B------:R-:W-:Y:S01]  /*12140*/  STL.64 [R1+0x68], R50 ;  /* 0x0000683201007387 */ /* 0x000fe20000100a00 */
[----:B------:R-:W-:-:S03]  /*12150*/  IMAD.MOV.U32 R172, RZ, RZ, R151 ;  /* 0x000000ffffac7224 */ /* 0x000fc600078e0097 */
[----:B------:R-:W-:Y:S01]  /*12160*/  STL.64 [R1+0x70], R52 ;  /* 0x0000703401007387 */ /* 0x000fe20000100a00 */
[----:B------:R-:W-:-:S03]  /*12170*/  IMAD.MOV.U32 R175, RZ, RZ, R148 ;  /* 0x000000ffffaf7224 */ /* 0x000fc600078e0094 */
[----:B------:R-:W-:Y:S01]  /*12180*/  STL.64 [R1+0x78], R54 ;  /* 0x0000783601007387 */ /* 0x000fe20000100a00 */
[----:B------:R-:W-:Y:S01]  /*12190*/  IMAD.MOV.U32 R174, RZ, RZ, R149 ;  /* 0x000000ffffae7224 */ /* 0x000fe200078e0095 */
[----:B------:R-:W-:Y:S02]  /*121a0*/  MOV R180, R147 ;  /* 0x0000009300b47202 */ /* 0x000fe40000000f00 */
[----:B------:R2:W-:Y:S01]  /*121b0*/  STL.64 [R1+0x80], R56 ;  /* 0x0000803801007387 */ /* 0x0005e20000100a00 */
[----:B------:R-:W-:-:S03]  /*121c0*/  IMAD.MOV.U32 R181, RZ, RZ, R146 ;  /* 0x000000ffffb57224 */ /* 0x000fc600078e0092 */
[----:B------:R-:W3:Y:S01]  /*121d0*/  LDL.LU.64 R150, [R1+0xfc8] ;  /* 0x000fc80001967983 */ /* 0x000ee20000300a00 */
[----:B------:R-:W-:Y:S01]  /*121e0*/  IMAD.MOV.U32 R183, RZ, RZ, R144 ;  /* 0x000000ffffb77224 */ /* 0x000fe200078e0090 */
[----:B------:R-:W-:Y:S01]  /*121f0*/  MOV R185, R142 ;  /* 0x0000008e00b97202 */ /* 0x000fe20000000f00 */
[----:B------:R-:W-:Y:S01]  /*12200*/  IMAD.MOV.U32 R182, RZ, RZ, R145 ;  /* 0x000000ffffb67224 */ /* 0x000fe200078e0091 */
[----:B------:R-:W4:Y:S01]  /*12210*/  LDL.LU.64 R148, [R1+0xfc0] ;  /* 0x000fc00001947983 */ /* 0x000f220000300a00 */
[----:B------:R-:W-:-:S03]  /*12220*/  IMAD.MOV.U32 R184, RZ, RZ, R143 ;  /* 0x000000ffffb87224 */ /* 0x000fc600078e008f */
[----:B------:R-:W4:Y:S01]  /*12230*/  LDL.LU.64 R146, [R1+0xfb8] ;  /* 0x000fb80001927983 */ /* 0x000f220000300a00 */
[----:B------:R-:W-:Y:S02]  /*12240*/  IMAD.MOV.U32 R195, RZ, RZ, R140 ;  /* 0x000000ffffc37224 */ /* 0x000fe400078e008c */
[----:B------:R-:W-:Y:S01]  /*12250*/  IMAD.MOV.U32 R194, RZ, RZ, R141 ;  /* 0x000000ffffc27224 */ /* 0x000fe200078e008d */
[----:B------:R-:W4:Y:S01]  /*12260*/  LDL.LU.64 R144, [R1+0xfb0] ;  /* 0x000fb00001907983 */ /* 0x000f220000300a00 */
[----:B------:R-:W-:Y:S01]  /*12270*/  IMAD.MOV.U32 R197, RZ, RZ, R138 ;  /* 0x000000ffffc57224 */ /* 0x000fe200078e008a */
[----:B------:R-:W-:Y:S01]  /*12280*/  MOV R198, R137 ;  /* 0x0000008900c67202 */ /* 0x000fe20000000f00 */
[----:B------:R-:W-:Y:S01]  /*12290*/  IMAD.MOV.U32 R196, RZ, RZ, R139 ;  /* 0x000000ffffc47224 */ /* 0x000fe200078e008b */
[----:B------:R-:W4:Y:S01]  /*122a0*/  LDL.LU.64 R142, [R1+0xfa8] ;  /* 0x000fa800018e7983 */ /* 0x000f220000300a00 */
[----:B------:R-:W-:-:S03]  /*122b0*/  IMAD.MOV.U32 R199, RZ, RZ, R136 ;  /* 0x000000ffffc77224 */ /* 0x000fc600078e0088 */
[----:B------:R-:W4:Y:S01]  /*122c0*/  LDL.LU.64 R140, [R1+0xfa0] ;  /* 0x000fa000018c7983 */ /* 0x000f220000300a00 */
        /* <DEDUP_REMOVED lines=111> */
[----:B0-----:R-:W-:Y:S02]  /*129c0*/  IMAD.MOV.U32 R177, RZ, RZ, R60 ;  /* 0x000000ffffb17224 */ /* 0x001fe400078e003c */
[----:B------:R-:W-:Y:S01]  /*129d0*/  IMAD.MOV.U32 R178, RZ, RZ, R61 ;  /* 0x000000ffffb27224 */ /* 0x000fe200078e003d */
[----:B------:R-:W4:Y:S01]  /*129e0*/  LDL.LU.64 R64, [R1+0xe70] ;  /* 0x000e700001407983 */ /* 0x000f220000300a00 */
[----:B-1----:R-:W-:Y:S02]  /*129f0*/  IMAD.MOV.U32 R3, RZ, RZ, R58 ;  /* 0x000000ffff037224 */ /* 0x002fe400078e003a */
[----:B------:R-:W-:Y:S01]  /*12a00*/  IMAD.MOV.U32 R176, RZ, RZ, R59 ;  /* 0x000000ffffb07224 */ /* 0x000fe200078e003b */
[----:B------:R-:W4:Y:S04]  /*12a10*/  LDL.LU.64 R62, [R1+0xe68] ;  /* 0x000e6800013e7983 */ /* 0x000f280000300a00 */
[----:B------:R-:W4:Y:S04]  /*12a20*/  LDL.LU.64 R60, [R1+0xe60] ;  /* 0x000e6000013c7983 */ /* 0x000f280000300a00 */
[----:B------:R-:W4:Y:S04]  /*12a30*/  LDL.LU.64 R58, [R1+0xe58] ;  /* 0x000e5800013a7983 */ /* 0x000f280000300a00 */
[----:B--2---:R-:W2:Y:S04]  /*12a40*/  LDL.LU.64 R56, [R1+0xe50] ;  /* 0x000e500001387983 */ /* 0x004ea80000300a00 */
[----:B------:R-:W2:Y:S04]  /*12a50*/  LDL.LU.64 R54, [R1+0xe48] ;  /* 0x000e480001367983 */ /* 0x000ea80000300a00 */
        /* <DEDUP_REMOVED lines=14> */
[----:B------:R-:W2:Y:S01]  /*12b40*/  LDL.LU.64 R24, [R1+0xdd0] ;  /* 0x000dd00001187983 */ /* 0x000ea20000300a00 */
[-C--:B---3--:R-:W-:Y:S01]  /*12b50*/  FMUL R150, R150, R5.reuse ;  /* 0x0000000596967220 */ /* 0x088fe20000400000 */
[-C--:B------:R-:W-:Y:S01]  /*12b60*/  FMUL R151, R151, R5.reuse ;  /* 0x0000000597977220 */ /* 0x080fe20000400000 */
[-C--:B----4-:R-:W-:Y:S01]  /*12b70*/  FMUL R146, R146, R5.reuse ;  /* 0x0000000592927220 */ /* 0x090fe20000400000 */
[----:B------:R-:W-:-:S03]  /*12b80*/  FMUL R147, R147, R5 ;  /* 0x0000000593937220 */ /* 0x000fc60000400000 */
[----:B------:R-:W-:Y:S04]  /*12b90*/  STL.64 [R1+0xd58], R150 ;  /* 0x000d589601007387 */ /* 0x000fe80000100a00 */
[----:B------:R-:W-:Y:S01]  /*12ba0*/  STL.64 [R1+0xd50], R148 ;  /* 0x000d509401007387 */ /* 0x000fe20000100a00 */
[-C--:B------:R-:W-:Y:S01]  /*12bb0*/  FMUL R142, R142, R5.reuse ;  /* 0x000000058e8e7220 */ /* 0x080fe20000400000 */
[-C--:B------:R-:W-:Y:S02]  /*12bc0*/  FMUL R143, R143, R5.reuse ;  /* 0x000000058f8f7220 */ /* 0x080fe40000400000 */
[----:B------:R-:W-:Y:S04]  /*12bd0*/  STL.64 [R1+0xd48], R146 ;  /* 0x000d489201007387 */ /* 0x000fe80000100a00 */
[----:B------:R-:W-:Y:S01]  /*12be0*/  STL.64 [R1+0xd40], R144 ;  /* 0x000d409001007387 */ /* 0x000fe20000100a00 */
[-C--:B------:R-:W-:Y:S01]  /*12bf0*/  FMUL R138, R138, R5.reuse ;  /* 0x000000058a8a7220 */ /* 0x080fe20000400000 */
[----:B------:R-:W-:-:S02]  /*12c00*/  FMUL R139, R139, R5 ;  /* 0x000000058b8b7220 */ /* 0x000fc40000400000 */
        /* <DEDUP_REMOVED lines=40> */
[----:B------:R-:W-:Y:S01]  /*12e90*/  STL.64 [R1+0xc98], R102 ;  /* 0x000c986601007387 */ /* 0x000fe20000100a00 */
[----:B------:R-:W-:-:S03]  /*12ea0*/  FMUL R96, R96, R6 ;  /* 0x0000000660607220 */ /* 0x000fc60000400000 */
[----:B------:R-:W-:Y:S01]  /*12eb0*/  STL.64 [R1+0xc90], R100 ;  /* 0x000c906401007387 */ /* 0x000fe20000100a00 */
[-C--:B------:R-:W-:Y:S01]  /*12ec0*/  FMUL R94, R94, R5.reuse ;  /* 0x000000055e5e7220 */ /* 0x080fe20000400000 */
[-C--:B------:R-:W-:Y:S02]  /*12ed0*/  FMUL R95, R95, R5.reuse ;  /* 0x000000055f5f7220 */ /* 0x080fe40000400000 */
[----:B------:R-:W-:Y:S01]  /*12ee0*/  STL.64 [R1+0xc88], R98 ;  /* 0x000c886201007387 */ /* 0x000fe20000100a00 */
[-C--:B------:R-:W-:Y:S01]  /*12ef0*/  FMUL R92, R92, R6.reuse ;  /* 0x000000065c5c7220 */ /* 0x080fe20000400000 */
[----:B------:R-:W-:Y:S02]  /*12f00*/  FMUL R93, R93, R6 ;  /* 0x000000065d5d7220 */ /* 0x000fe40000400000 */
[----:B------:R-:W-:Y:S01]  /*12f10*/  STL.64 [R1+0xc80], R96 ;  /* 0x000c806001007387 */ /* 0x000fe20000100a00 */
[-C--:B------:R-:W-:Y:S01]  /*12f20*/  FMUL R90, R90, R5.reuse ;  /* 0x000000055a5a7220 */ /* 0x080fe20000400000 */
[----:B------:R-:W-:-:S02]  /*12f30*/  FMUL R91, R91, R5 ;  /* 0x000000055b5b7220 */ /* 0x000fc40000400000 */
        /* <DEDUP_REMOVED lines=49> */
[-C--:B--2---:R-:W-:Y:S01]  /*13250*/  FMUL R56, R56, R6.reuse ;  /* 0x0000000638387220 */ /* 0x084fe20000400000 */
        /* <DEDUP_REMOVED lines=49> */
[----:B------:R-:W-:Y:S04]  /*13570*/  STL.64 [R1+0xb70], R28 ;  /* 0x000b701c01007387 */ /* 0x000fe80000100a00 */
[----:B------:R-:W-:Y:S04]  /*13580*/  STL.64 [R1+0xb68], R26 ;  /* 0x000b681a01007387 */ /* 0x000fe80000100a00 */
[----:B------:R0:W-:Y:S04]  /*13590*/  STL.64 [R1+0xb60], R24 ;  /* 0x000b601801007387 */ /* 0x0001e80000100a00 */
[----:B0-----:R-:W2:Y:S04]  /*135a0*/  LDL.LU R24, [R1] ;  /* 0x0000000001187983 */ /* 0x001ea80000300800 */
[----:B------:R-:W2:Y:S04]  /*135b0*/  LDL.LU R25, [R1+0x4] ;  /* 0x0000040001197983 */ /* 0x000ea80000300800 */
        /* <DEDUP_REMOVED lines=31> */
[----:B------:R-:W2:Y:S01]  /*137b0*/  LDL.LU R57, [R1+0x84] ;  /* 0x0000840001397983 */ /* 0x000ea20000300800 */
[--C-:B------:R-:W-:Y:S01]  /*137c0*/  FADD R20, R162, -R15.reuse ;  /* 0x8000000fa2147221 */ /* 0x100fe20000000000 */
[--C-:B------:R-:W-:Y:S01]  /*137d0*/  FADD R21, R169, -R15.reuse ;  /* 0x8000000fa9157221 */ /* 0x100fe20000000000 */
[--C-:B------:R-:W-:Y:S01]  /*137e0*/  FADD R18, R171, -R15.reuse ;  /* 0x8000000fab127221 */ /* 0x100fe20000000000 */
[----:B------:R-:W-:Y:S01]  /*137f0*/  FADD R17, R155, -R15 ;  /* 0x8000000f9b117221 */ /* 0x000fe20000000000 */
        /* <DEDUP_REMOVED lines=12> */
[----:B------:R-:W-:Y:S08]  /*138c0*/  MUFU.EX2 R21, R21 ;  /* 0x0000001500157308 */ /* 0x000ff00000000800 */
[----:B------:R-:W-:Y:S08]  /*138d0*/  MUFU.EX2 R20, R20 ;  /* 0x0000001400147308 */ /* 0x000ff00000000800 */
[----:B------:R-:W-:Y:S08]  /*138e0*/  MUFU.EX2 R18, R18 ;  /* 0x0000001200127308 */ /* 0x000ff00000000800 */
[----:B------:R-:W-:Y:S08]  /*138f0*/  MUFU.EX2 R17, R17 ;  /* 0x0000001100117308 */ /* 0x000ff00000000800 */
[----:B------:R-:W-:Y:S08]  /*13900*/  MUFU.EX2 R23, R23 ;  /* 0x0000001700177308 */ /* 0x000ff00000000800 */
[----:B------:R-:W0:Y:S08]  /*13910*/  MUFU.EX2 R22, R22 ;  /* 0x0000001600167308 */ /* 0x000e300000000800 */
[----:B------:R-:W-:Y:S08]  /*13920*/  MUFU.EX2 R19, R19 ;  /* 0x0000001300137308 */ /* 0x000ff00000000800 */
[----:B------:R-:W1:Y:S01]  /*13930*/  MUFU.EX2 R162, R162 ;  /* 0x000000a200a27308 */ /* 0x000e620000000800 */
[----:B------:R-:W-:Y:S01]  /*13940*/  MOV R58, R3 ;  /* 0x00000003003a7202 */ /* 0x000fe20000000f00 */
[----:B------:R-:W-:Y:S01]  /*13950*/  IMAD.MOV.U32 R59, RZ, RZ, R176 ;  /* 0x000000ffff3b7224 */ /* 0x000fe200078e00b0 */
        /* <DEDUP_REMOVED lines=35> */
[----:B------:R-:W-:-:S02]  /*13b90*/  IMAD.MOV.U32 R81, RZ, RZ, R186 ;  /* 0x000000ffff517224 */ /* 0x000fc400078e00ba */
[----:B------:R-:W-:Y:S02]  /*13ba0*/  IMAD.MOV.U32 R82, RZ, RZ, R187 ;  /* 0x000000ffff527224 */ /* 0x000fe400078e00bb */
[----:B------:R-:W-:Y:S02]  /*13bb0*/  IMAD.MOV.U32 R84, RZ, RZ, R189 ;  /* 0x000000ffff547224 */ /* 0x000fe400078e00bd */
[----:B------:R-:W-:Y:S02]  /*13bc0*/  IMAD.MOV.U32 R85, RZ, RZ, R252 ;  /* 0x000000ffff557224 */ /* 0x000fe400078e00fc */
[----:B------:R-:W-:Y:S02]  /*13bd0*/  IMAD.MOV.U32 R86, RZ, RZ, R251 ;  /* 0x000000ffff567224 */ /* 0x000fe400078e00fb */
[----:B------:R-:W-:Y:S02]  /*13be0*/  IMAD.MOV.U32 R87, RZ, RZ, R249 ;  /* 0x000000ffff577224 */ /* 0x000fe400078e00f9 */
        /* <DEDUP_REMOVED lines=50> */
[----:B------:R-:W-:Y:S01]  /*13f10*/  IMAD.MOV.U32 R151, RZ, RZ, R172 ;  /* 0x000000ffff977224 */ /* 0x000fe200078e00ac */
[----:B0-----:R-:W-:Y:S01]  /*13f20*/  F2FP.BF16.F32.PACK_AB R152, R22, R23 ;  /* 0x000000171698723e */ /* 0x001fe200000010ff */
[----:B------:R3:W5:Y:S01]  /*13f30*/  LDL.LU R3, [R1+0xdc8] ;  /* 0x000dc80001037983 */ /* 0x0007620000300800 */
[----:B------:R-:W-:Y:S02]  /*13f40*/  F2FP.BF16.F32.PACK_AB R153, R20, R21 ;  /* 0x000000151499723e */ /* 0x000fe400000010ff */
[----:B-1----:R-:W-:Y:S01]  /*13f50*/  F2FP.BF16.F32.PACK_AB R154, R162, R19 ;  /* 0x00000013a29a723e */ /* 0x002fe200000010ff */
[----:B------:R-:W4:Y:S01]  /*13f60*/  LDL.LU R176, [R1+0xdc4] ;  /* 0x000dc40001b07983 */ /* 0x000f220000300800 */
[----:B------:R-:W-:-:S03]  /*13f70*/  F2FP.BF16.F32.PACK_AB R155, R17, R18 ;  /* 0x00000012119b723e */ /* 0x000fc600000010ff */
[----:B------:R-:W3:Y:S04]  /*13f80*/  LDL.LU R177, [R1+0xdc0] ;  /* 0x000dc00001b17983 */ /* 0x000ee80000300800 */
[----:B------:R-:W4:Y:S04]  /*13f90*/  LDL.LU R178, [R1+0xdbc] ;  /* 0x000dbc0001b27983 */ /* 0x000f280000300800 */
[----:B------:R-:W3:Y:S04]  /*13fa0*/  LDL.LU R179, [R1+0xdb8] ;  /* 0x000db80001b37983 */ /* 0x000ee80000300800 */
[----:B------:R1:W5:Y:S04]  /*13fb0*/  LDL.LU R4, [R1+0xdb4] ;  /* 0x000db40001047983 */ /* 0x0003680000300800 */
[----:B------:R1:W5:Y:S04]  /*13fc0*/  LDL.LU R170, [R1+0xdb0] ;  /* 0x000db00001aa7983 */ /* 0x0003680000300800 */
[----:B------:R-:W3:Y:S04]  /*13fd0*/  LDL.LU R250, [R1+0xdac] ;  /* 0x000dac0001fa7983 */ /* 0x000ee80000300800 */
[----:B------:R-:W3:Y:S04]  /*13fe0*/  LDL.LU R0, [R1+0xda8] ;  /* 0x000da80001007983 */ /* 0x000ee80000300800 */
[----:B------:R-:W3:Y:S04]  /*13ff0*/  LDL.LU R245, [R1+0xda4] ;  /* 0x000da40001f57983 */ /* 0x000ee80000300800 */
[----:B------:R-:W3:Y:S04]  /*14000*/  LDL.LU R193, [R1+0xda0] ;  /* 0x000da00001c17983 */ /* 0x000ee80000300800 */
[----:B------:R-:W3:Y:S04]  /*14010*/  LDL.LU R192, [R1+0xd9c] ;  /* 0x000d9c0001c07983 */ /* 0x000ee80000300800 */
[----:B------:R-:W3:Y:S04]  /*14020*/  LDL.LU R191, [R1+0xd98] ;  /* 0x000d980001bf7983 */ /* 0x000ee80000300800 */
[----:B------:R-:W3:Y:S04]  /*14030*/  LDL.LU R190, [R1+0xd94] ;  /* 0x000d940001be7983 */ /* 0x000ee80000300800 */
[----:B------:R1:W5:Y:S04]  /*14040*/  LDL.LU R7, [R1+0xd90] ;  /* 0x000d900001077983 */ /* 0x0003680000300800 */
[----:B------:R1:W5:Y:S04]  /*14050*/  LDL.LU R8, [R1+0xd8c] ;  /* 0x000d8c0001087983 */ /* 0x0003680000300800 */
[----:B------:R1:W5:Y:S04]  /*14060*/  LDL.LU R9, [R1+0xd88] ;  /* 0x000d880001097983 */ /* 0x0003680000300800 */
[----:B------:R1:W5:Y:S04]  /*14070*/  LDL.LU R10, [R1+0xd84] ;  /* 0x000d8400010a7983 */ /* 0x0003680000300800 */
[----:B------:R1:W5:Y:S01]  /*14080*/  LDL.LU R11, [R1+0xd80] ;  /* 0x000d8000010b7983 */ /* 0x0003620000300800 */
[----:B--2---:R-:W-:-:S03]  /*14090*/  WARPGROUP.ARRIVE ;  /* 0x00000000000079c5 */ /* 0x004fc60000000000 */
[----:B------:R1:W5:Y:S04]  /*140a0*/  LDL.LU R12, [R1+0xd7c] ;  /* 0x000d7c00010c7983 */ /* 0x0003680000300800 */
[----:B------:R1:W5:Y:S01]  /*140b0*/  LDL.LU R13, [R1+0xd78] ;  /* 0x000d7800010d7983 */ /* 0x0003620000300800 */
[----:B------:R-:W-:Y:S03]  /*140c0*/  HGMMA.64x256x16.F32.BF16 R24, R152, gdesc[UR4], R24, gsb0 ;  /* 0x03e0000498187df0 */ /* 0x000fe60008001818 */
[----:B------:R1:W5:Y:S04]  /*140d0*/  LDL.LU R14, [R1+0xd74] ;  /* 0x000d7400010e7983 */ /* 0x0003680000300800 */
[----:B------:R-:W2:Y:S04]  /*140e0*/  LDL.LU R2, [R1+0xd70] ;  /* 0x000d700001027983 */ /* 0x000ea80000300800 */
[----:B------:R1:W5:Y:S04]  /*140f0*/  LDL.LU R186, [R1+0xd6c] ;  /* 0x000d6c0001ba7983 */ /* 0x0003680000300800 */
[----:B------:R1:W5:Y:S04]  /*14100*/  LDL.LU R187, [R1+0xd68] ;  /* 0x000d680001bb7983 */ /* 0x0003680000300800 */
[----:B------:R1:W5:Y:S04]  /*14110*/  LDL.LU R188, [R1+0xd64] ;  /* 0x000d640001bc7983 */ /* 0x0003680000300800 */
[----:B------:R1:W5:Y:S01]  /*14120*/  LDL.LU R189, [R1+0xd60] ;  /* 0x000d600001bd7983 */ /* 0x0003620000300800 */
        /* <DEDUP_REMOVED lines=65> */
[----:B0-----:R-:W2:Y:S04]  /*14540*/  LDL.LU.64 R150, [R1+0xd58] ;  /* 0x000d580001967983 */ /* 0x001ea80000300a00 */
        /* <DEDUP_REMOVED lines=63> */
[----:B----4-:R-:W-:-:S02]  /*14940*/  R2UR UR6, R178 ;  /* 0x00000000b20672ca */ /* 0x010fc400000e0000 */
[----:B---3--:R-:W-:Y:S01]  /*14950*/  R2UR UR7, R179 ;  /* 0x00000000b30772ca */ /* 0x008fe200000e0000 */
[-C--:B--2---:R-:W-:Y:S01]  /*14960*/  FMUL R148, R148, R6.reuse ;  /* 0x0000000694947220 */ /* 0x084fe20000400000 */
        /* <DEDUP_REMOVED lines=25> */
[----:B------:R-:W-:-:S06]  /*14b00*/  FMUL R97, R97, R6 ;  /* 0x0000000661617220 */ /* 0x000fcc0000400000 */
[----:B------:R-:W-:-:S06]  /*14b10*/  WARPGROUP.ARRIVE ;  /* 0x00000000000079c5 */ /* 0x000fcc0000000000 */
[----:B------:R-:W-:Y:S01]  /*14b20*/  HGMMA.64x256x16.F32.BF16 R24, R156, gdesc[UR4], R24, gsb0 ;  /* 0x03e000049c187df0 */ /* 0x000fe20008001818 */
[----:B------:R-:W-:Y:S02]  /*14b30*/  R2UR UR7, R190 ;  /* 0x00000000be0772ca */ /* 0x000fe400000e0000 */
[----:B------:R1:W5:Y:S01]  /*14b40*/  LDL.LU R190, [R1+0xb5c] ;  /* 0x000b5c0001be7983 */ /* 0x0003620000300800 */
[----:B------:R-:W-:Y:S02]  /*14b50*/  R2UR UR6, R191 ;  /* 0x00000000bf0672ca */ /* 0x000fe400000e0000 */
[----:B------:R-:W-:Y:S01]  /*14b60*/  R2UR UR5, R192 ;  /* 0x00000000c00572ca */ /* 0x000fe200000e0000 */
[----:B------:R1:W5:Y:S04]  /*14b70*/  LDL.LU R191, [R1+0xb58] ;  /* 0x000b580001bf7983 */ /* 0x0003680000300800 */
[----:B------:R1:W5:Y:S01]  /*14b80*/  LDL.LU R192, [R1+0xb54] ;  /* 0x000b540001c07983 */ /* 0x0003620000300800 */
[----:B------:R-:W-:-:S02]  /*14b90*/  R2UR UR4, R193 ;  /* 0x00000000c10472ca */ /* 0x000fc400000e0000 */
[----:B------:R-:W-:Y:S02]  /*14ba0*/  R2UR UR58, R176 ;  /* 0x00000000b03a72ca */ /* 0x000fe400000e0000 */
[----:B------:R-:W-:Y:S01]  /*14bb0*/  R2UR UR59, R177 ;  /* 0x00000000b13b72ca */ /* 0x000fe200000e0000 */
[----:B------:R-:W-:Y:S01]  /*14bc0*/  FADD R167, R168, R167 ;  /* 0x000000a7a8a77221 */ /* 0x000fe20000000000 */
[----:B------:R-:W-:-:S03]  /*14bd0*/  FADD R163, R164, R163 ;  /* 0x000000a3a4a37221 */ /* 0x000fc60000000000 */
[----:B------:R-:W-:Y:S01]  /*14be0*/  FADD R166, R166, R167 ;  /* 0x000000a7a6a67221 */ /* 0x000fe20000000000 */
[----:B------:R-:W-:-:S03]  /*14bf0*/  FADD R161, R161, R163 ;  /* 0x000000a3a1a17221 */ /* 0x000fc60000000000 */
[----:B------:R-:W-:Y:S01]  /*14c00*/  FADD R165, R165, R166 ;  /* 0x000000a6a5a57221 */ /* 0x000fe20000000000 */
[----:B------:R-:W-:-:S03]  /*14c10*/  FADD R160, R160, R161 ;  /* 0x000000a1a0a07221 */ /* 0x000fc60000000000 */
[----:B------:R-:W-:Y:S01]  /*14c20*/  FADD R21, R21, R165 ;  /* 0x000000a515157221 */ /* 0x000fe20000000000 */
[----:B------:R-:W-:-:S03]  /*14c30*/  FADD R23, R23, R160 ;  /* 0x000000a017177221 */ /* 0x000fc60000000000 */
[----:B------:R-:W-:Y:S01]  /*14c40*/  FADD R20, R20, R21 ;  /* 0x0000001514147221 */ /* 0x000fe20000000000 */
[----:B------:R-:W-:Y:S01]  /*14c50*/  FADD R22, R22, R23 ;  /* 0x0000001716167221 */ /* 0x000fe20000000000 */
[----:B------:R-:W0:Y:S01]  /*14c60*/  S2R R252, SR_CTAID.X ;  /* 0x0000000000fc7919 */ /* 0x000e220000002500 */
[----:B------:R-:W-:Y:S01]  /*14c70*/  IADD3 R245, P0, R245, 0x20, RZ ;  /* 0x00000020f5f57810 */ /* 0x000fe20007f1e0ff */
[----:B------:R-:W-:Y:S02]  /*14c80*/  WARPGROUP.DEPBAR.LE gsb0, 0x0 ;  /* 0x00008000000079c5 */ /* 0x000fe40000010000 */
[----:B------:R-:W2:Y:S01]  /*14c90*/  LDL.LU R158, [R1+0x214] ;  /* 0x00021400019e7983 */ /* 0x000ea20000300800 */
[----:B------:R-:W3:Y:S03]  /*14ca0*/  LDC R21, c[0x0][0x254] ;  /* 0x00009500ff157b82 */ /* 0x000ee60000000800 */
[----:B------:R-:W4:Y:S04]  /*14cb0*/  LDL.LU R157, [R1+0x210] ;  /* 0x00021000019d7983 */ /* 0x000f280000300800 */
[----:B------:R1:W5:Y:S04]  /*14cc0*/  LDL.LU R193, [R1+0xb50] ;  /* 0x000b500001c17983 */ /* 0x0003680000300800 */
[----:B------:R-:W4:Y:S01]  /*14cd0*/  LDL R156, [R1+0xb44] ;  /* 0x000b4400019c7983 */ /* 0x000f220000100800 */
[----:B------:R-:W-:-:S06]  /*14ce0*/  WARPGROUP.ARRIVE ;  /* 0x00000000000079c5 */ /* 0x000fcc0000000000 */
[----:B------:R-:W-:Y:S01]  /*14cf0*/  HGMMA.64x256x16.F32.BF16 R24, R152, gdesc[UR56], R24, gsb0 ;  /* 0x03e0003898187df0 */ /* 0x000fe20008001818 */
[----:B------:R-:W-:Y:S01]  /*14d00*/  FADD R18, R18, R20 ;  /* 0x0000001412127221 */ /* 0x000fe20000000000 */
[----:B------:R-:W-:-:S03]  /*14d10*/  FADD R19, R19, R22 ;  /* 0x0000001613137221 */ /* 0x000fc60000000000 */
[----:B------:R-:W-:Y:S01]  /*14d20*/  FADD R17, R17, R18 ;  /* 0x0000001211117221 */ /* 0x000fe20000000000 */
[----:B------:R-:W-:-:S04]  /*14d30*/  FADD R18, R162, R19 ;  /* 0x00000013a2127221 */ /* 0x000fc80000000000 */
[----:B------:R-:W1:Y:S04]  /*14d40*/  SHFL.BFLY PT, R19, R17, 0x2, 0x1f ;  /* 0x0c401f0011137f89 */ /* 0x000e6800000e0000 */
[----:B------:R-:W0:Y:S01]  /*14d50*/  SHFL.BFLY PT, R20, R18, 0x2, 0x1f ;  /* 0x0c401f0012147f89 */ /* 0x000e2200000e0000 */
[----:B-1----:R-:W-:Y:S01]  /*14d60*/  FADD R17, R17, R19 ;  /* 0x0000001311117221 */ /* 0x002fe20000000000 */
[----:B0-----:R-:W-:-:S04]  /*14d70*/  FADD R18, R18, R20 ;  /* 0x0000001412127221 */ /* 0x001fc80000000000 */
[----:B------:R-:W0:Y:S04]  /*14d80*/  SHFL.BFLY PT, R19, R17, 0x1, 0x1f ;  /* 0x0c201f0011137f89 */ /* 0x000e2800000e0000 */
[----:B------:R-:W1:Y:S01]  /*14d90*/  SHFL.BFLY PT, R20, R18, 0x1, 0x1f ;  /* 0x0c201f0012147f89 */ /* 0x000e6200000e0000 */
[----:B------:R-:W-:Y:S02]  /*14da0*/  IMAD.SHL.U32 R252, R252, 0x40, RZ ;  /* 0x00000040fcfc7824 */ /* 0x000fe400078e00ff */
[----:B------:R-:W-:-:S03]  /*14db0*/  IMAD.X R250, RZ, RZ, R250, P0 ;  /* 0x000000fffffa7224 */ /* 0x000fc600000e06fa */
[----:B------:R-:W-:Y:S01]  /*14dc0*/  IADD3 R159, R252, 0x40, RZ ;  /* 0x00000040fc9f7810 */ /* 0x000fe20007ffe0ff */
[----:B0-----:R-:W-:Y:S01]  /*14dd0*/  FADD R17, R17, R19 ;  /* 0x0000001311117221 */ /* 0x001fe20000000000 */
[----:B-1----:R-:W-:Y:S02]  /*14de0*/  FADD R18, R18, R20 ;  /* 0x0000001412127221 */ /* 0x002fe40000000000 */
[----:B------:R-:W-:-:S04]  /*14df0*/  ISETP.GE.U32.AND P0, PT, R245, R159, PT ;  /* 0x0000009ff500720c */ /* 0x000fc80003f06070 */
[----:B------:R-:W-:Y:S01]  /*14e00*/  ISETP.GE.U32.AND.EX P0, PT, R250, RZ, PT, P0 ;  /* 0x000000fffa00720c */ /* 0x000fe20003f06100 */
[----:B---3--:R-:W-:Y:S02]  /*14e10*/  IMAD R2, R21, 0x20, R2 ;  /* 0x0000002015027824 */ /* 0x008fe400078e0202 */
[----:B--2---:R-:W-:Y:S01]  /*14e20*/  FFMA R158, R5, R158, R17 ;  /* 0x0000009e059e7223 */ /* 0x004fe20000000011 */
[----:B----4-:R-:W-:-:S04]  /*14e30*/  FFMA R157, R6, R157, R18 ;  /* 0x0000009d069d7223 */ /* 0x010fc80000000012 */
[----:B------:R1:W-:Y:S04]  /*14e40*/  STL [R1+0x214], R158 ;  /* 0x0002149e01007387 */ /* 0x0003e80000100800 */
[----:B------:R1:W-:Y:S04]  /*14e50*/  STL [R1+0x210], R157 ;  /* 0x0002109d01007387 */ /* 0x0003e80000100800 */
[----:B------:R1:W-:Y:S04]  /*14e60*/  STL [R1+0x20c], R16 ;  /* 0x00020c1001007387 */ /* 0x0003e80000100800 */
[----:B------:R1:W-:Y:S01]  /*14e70*/  STL [R1+0x208], R15 ;  /* 0x0002080f01007387 */ /* 0x0003e20000100800 */
[----:B------:R-:W-:-:S02]  /*14e80*/  WARPGROUP.DEPBAR.LE gsb0, 0x0 ;  /* 0x00008000000079c5 */ /* 0x000fc40000010000 */
[----:B------:R-:W-:Y:S02]  /*14e90*/  IMAD R0, R156, 0x20, R0 ;  /* 0x000000209c007824 */ /* 0x000fe400078e0200 */
[----:B------:R-:W-:Y:S01]  /*14ea0*/  IMAD.MOV.U32 R17, RZ, RZ, R15 ;  /* 0x000000ffff117224 */ /* 0x000fe200078e000f */
[----:B------:R-:W-:Y:S06]  /*14eb0*/  @!P0 BRA `(.L_x_1) ;  /* 0xffffff6000348947 */ /* 0x000fec000383ffff */
.L_x_0:
[----:B------:R0:W-:Y:S04]  /*14ec0*/  STL [R1+0xb54], R16 ;  /* 0x000b541001007387 */ /* 0x0001e80000100800 */
[----:B------:R2:W-:Y:S04]  /*14ed0*/  STL [R1+0xb50], R17 ;  /* 0x000b501101007387 */ /* 0x0005e80000100800 */
[----:B-----5:R-:W3:Y:S04]  /*14ee0*/  LDL.LU R3, [R1+0x210] ;  /* 0x0002100001037983 */ /* 0x020ee80000300800 */
[----:B------:R-:W4:Y:S04]  /*14ef0*/  LDL.LU R178, [R1+0x214] ;  /* 0x0002140001b27983 */ /* 0x000f280000300800 */
[----:B------:R-:W2:Y:S04]  /*14f00*/  LDL.LU R6, [R1] ;  /* 0x0000000001067983 */ /* 0x000ea80000300800 */
[----:B------:R-:W4:Y:S04]  /*14f10*/  LDL.LU R179, [R1+0x10] ;  /* 0x0000100001b37983 */ /* 0x000f280000300800 */
        /* <DEDUP_REMOVED lines=22> */
[----:B-1----:R-:W4:Y:S04]  /*15080*/  LDL.LU R15, [R1+0x184] ;  /* 0x00018400010f7983 */ /* 0x002f280000300800 */
[----:B------:R-:W4:Y:S04]  /*15090*/  LDL.LU R160, [R1+0x6c] ;  /* 0x00006c0001a07983 */ /* 0x000f280000300800 */
[----:B------:R-:W4:Y:S04]  /*150a0*/  LDL.LU R159, [R1+0x68] ;  /* 0x00006800019f7983 */ /* 0x000f280000300800 */
[----:B------:R-:W4:Y:S04]  /*150b0*/  LDL.LU R158, [R1+0x78] ;  /* 0x00007800019e7983 */ /* 0x000f280000300800 */
[----:B------:R-:W4:Y:S04]  /*150c0*/  LDL.LU R157, [R1+0x70] ;  /* 0x00007000019d7983 */ /* 0x000f280000300800 */
[----:B------:R-:W4:Y:S04]  /*150d0*/  LDL.LU R156, [R1+0x60] ;  /* 0x00006000019c7983 */ /* 0x000f280000300800 */
[----:B------:R-:W4:Y:S04]  /*150e0*/  LDL.LU R23, [R1+0x74] ;  /* 0x0000740001177983 */ /* 0x000f280000300800 */
[----:B------:R-:W4:Y:S01]  /*150f0*/  LDL.LU R22, [R1+0x64] ;  /* 0x0000640001167983 */ /* 0x000f220000300800 */
[----:B------:R-:W-:-:S02]  /*15100*/  IMAD.MOV.U32 R155, RZ, RZ, 0x3dc6b27f ;  /* 0x3dc6b27fff9b7424 */ /* 0x000fc400078e00ff */
[C---:B---3--:R-:W-:Y:S01]  /*15110*/  FMUL R19, R3.reuse, 8388608 ;  /* 0x4b00000003137820 */ /* 0x048fe20000400000 */
[C---:B------:R-:W-:Y:S02]  /*15120*/  FSETP.GEU.AND P0, PT, R3.reuse, 1.175494350822287508e-38, PT ;  /* 0x008000000300780b */ /* 0x040fe40003f0e000 */
[----:B------:R-:W-:Y:S02]  /*15130*/  FSETP.GT.AND P1, PT, |R3|, 8.50705917302346158658e+37, PT ;  /* 0x7e8000000300780b */ /* 0x000fe40003f24200 */
[----:B------:R-:W-:Y:S02]  /*15140*/  FSEL R19, R19, R3, !P0 ;  /* 0x0000000313137208 */ /* 0x000fe40004000000 */
[----:B------:R-:W-:Y:S01]  /*15150*/  FSETP.GEU.AND P2, PT, |R3|, 1.175494350822287508e-38, PT ;  /* 0x008000000300780b */ /* 0x000fe20003f4e200 */
[----:B--2---:R-:W-:Y:S01]  /*15160*/  FMUL R4, R6, 0.25 ;  /* 0x3e80000006047820 */ /* 0x004fe20000400000 */
[----:B------:R-:W-:-:S04]  /*15170*/  IADD3 R5, R19, -0x3f3504f3, RZ ;  /* 0xc0cafb0d13057810 */ /* 0x000fc80007ffe0ff */
[----:B------:R-:W-:Y:S02]  /*15180*/  LOP3.LUT R5, R5, 0xff800000, RZ, 0xc0, !PT ;  /* 0xff80000005057812 */ /* 0x000fe400078ec0ff */
[----:B------:R-:W-:Y:S01]  /*15190*/  FSEL R4, R4, R6, P1 ;  /* 0x0000000604047208 */ /* 0x000fe20000800000 */
[----:B------:R-:W-:Y:S02]  /*151a0*/  @P1 FMUL R3, R3, 0.25 ;  /* 0x3e80000003031820 */ /* 0x000fe40000400000 */
[----:B------:R-:W-:Y:S02]  /*151b0*/  IMAD.IADD R0, R19, 0x1, -R5 ;  /* 0x0000000113007824 */ /* 0x000fe400078e0a05 */
[----:B------:R-:W-:Y:S01]  /*151c0*/  @!P2 FMUL R3, R3, 16777216 ;  /* 0x4b8000000303a820 */ /* 0x000fe20000400000 */
[----:B------:R-:W-:Y:S01]  /*151d0*/  @!P2 FMUL R4, R4, 16777216 ;  /* 0x4b8000000404a820 */ /* 0x000fe20000400000 */
[----:B------:R-:W-:Y:S01]  /*151e0*/  FADD R0, R0, -1 ;  /* 0xbf80000000007421 */ /* 0x000fe20000000000 */
[----:B----4-:R-:W-:Y:S01]  /*151f0*/  IMAD.MOV.U32 R209, RZ, RZ, R177 ;  /* 0x000000ffffd17224 */ /* 0x010fe200078e00b1 */
[----:B------:R-:W-:-:S02]  /*15200*/  MOV R208, R176 ;  /* 0x000000b000d07202 */ /* 0x000fc40000000f00 */
[C---:B------:R-:W-:Y:S01]  /*15210*/  FFMA.FTZ R2, R0.reuse, R155, -0.16845393180847167969 ;  /* 0xbe2c7f3000027423 */ /* 0x040fe2000001009b */
[----:B------:R-:W1:Y:S03]  /*15220*/  MUFU.RCP R3, R3 ;  /* 0x0000000300037308 */ /* 0x000e660000001000 */
[----:B------:R-:W-:-:S04]  /*15230*/  FFMA.FTZ R2, R0, R2, 0.1716887056827545166 ;  /* 0x3e2fcf2a00027423 */ /* 0x000fc80000010002 */
[----:B------:R-:W-:-:S04]  /*15240*/  FFMA.FTZ R2, R0, R2, -0.17900948226451873779 ;  /* 0xbe374e4300027423 */ /* 0x000fc80000010002 */
[----:B------:R-:W-:Y:S01]  /*15250*/  FFMA.FTZ R2, R0, R2, 0.20512372255325317383 ;  /* 0x3e520bf400027423 */ /* 0x000fe20000010002 */
[----:B------:R-:W-:-:S03]  /*15260*/  IMAD.MOV.U32 R207, RZ, RZ, R175 ;  /* 0x000000ffffcf7224 */ /* 0x000fc600078e00af */
[C---:B------:R-:W-:Y:S01]  /*15270*/  FFMA.FTZ R6, R0.reuse, R2, -0.24046532809734344482 ;  /* 0xbe763c8b00067423 */ /* 0x040fe20000010002 */
[----:B------:R-:W-:Y:S01]  /*15280*/  FMUL R2, R179, 0.25 ;  /* 0x3e800000b3027820 */ /* 0x000fe20000400000 */
[----:B------:R-:W-:Y:S02]  /*15290*/  IMAD.MOV.U32 R206, RZ, RZ, R174 ;  /* 0x000000ffffce7224 */ /* 0x000fe400078e00ae */
[----:B------:R-:W-:Y:S02]  /*152a0*/  FFMA.FTZ R6, R0, R6, 0.28857114911079406738 ;  /* 0x3e93bf9900067423 */ /* 0x000fe40000010006 */
[----:B------:R-:W-:Y:S01]  /*152b0*/  FSEL R2, R2, R179, P1 ;  /* 0x000000b302027208 */ /* 0x000fe20000800000 */
[----:B------:R-:W-:Y:S02]  /*152c0*/  IMAD.MOV.U32 R205, RZ, RZ, R173 ;  /* 0x000000ffffcd7224 */ /* 0x000fe400078e00ad */
[----:B------:R-:W-:Y:S01]  /*152d0*/  FFMA.FTZ R6, R0, R6, -0.36067417263984680176 ;  /* 0xbeb8aa4900067423 */ /* 0x000fe20000010006 */
[----:B------:R-:W-:-:S02]  /*152e0*/  IMAD.MOV.U32 R204, RZ, RZ, R172 ;  /* 0x000000ffffcc7224 */ /* 0x000fc400078e00ac */
[----:B------:R-:W-:Y:S01]  /*152f0*/  @!P2 FMUL R2, R2, 16777216 ;  /* 0x4b8000000202a820 */ /* 0x000fe20000400000 */
[----:B------:R-:W-:Y:S01]  /*15300*/  FFMA.FTZ R6, R0, R6, 0.48089820146560668945 ;  /* 0x3ef6384a00067423 */ /* 0x000fe20000010006 */
[----:B------:R-:W-:-:S03]  /*15310*/  MOV R203, R171 ;  /* 0x000000ab00cb7202 */ /* 0x000fc60000000f00 */
[----:B------:R-:W-:Y:S01]  /*15320*/  FFMA.FTZ R7, R0, R6, -0.72134751081466674805 ;  /* 0xbf38aa3b00077423 */ /* 0x000fe20000010006 */
[C---:B-1----:R-:W-:Y:S01]  /*15330*/  FMUL R6, R3.reuse, R4 ;  /* 0x0000000403067220 */ /* 0x042fe20000400000 */
[----:B------:R-:W-:Y:S01]  /*15340*/  FMUL R4, R3, R2 ;  /* 0x0000000203047220 */ /* 0x000fe20000400000 */
[----:B------:R-:W-:Y:S01]  /*15350*/  FMUL R9, R18, 0.25 ;  /* 0x3e80000012097820 */ /* 0x000fe20000400000 */
[----:B------:R-:W-:Y:S01]  /*15360*/  FMUL R2, R0, R7 ;  /* 0x0000000700027220 */ /* 0x000fe20000400000 */
[----:B------:R-:W1:Y:S01]  /*15370*/  S2R R170, SR_TID.X ;  /* 0x0000000000aa7919 */ /* 0x000e620000002100 */
[----:B------:R-:W-:Y:S01]  /*15380*/  IMAD.MOV.U32 R201, RZ, RZ, R168 ;  /* 0x000000ffffc97224 */ /* 0x000fe200078e00a8 */
[----:B------:R-:W-:Y:S01]  /*15390*/  F2FP.BF16.F32.PACK_AB R4, R4, R6 ;  /* 0x000000060404723e */ /* 0x000fe200000010ff */
[----:B------:R-:W-:Y:S01]  /*153a0*/  FMUL R6, R0, R2 ;  /* 0x0000000200067220 */ /* 0x000fe20000400000 */
[----:B------:R-:W-:Y:S02]  /*153b0*/  IMAD.MOV.U32 R2, RZ, RZ, R178 ;  /* 0x000000ffff027224 */ /* 0x000fe400078e00b2 */
[----:B------:R-:W2:Y:S01]  /*153c0*/  LDL.LU R178, [R1+0x90] ;  /* 0x0000900001b27983 */ /* 0x000ea20000300800 */
[----:B0-----:R-:W-:Y:S01]  /*153d0*/  MOV R16, 0x400 ;  /* 0x0000040000107802 */ /* 0x001fe20000000f00 */
[----:B------:R-:W-:-:S02]  /*153e0*/  IMAD.MOV.U32 R202, RZ, RZ, R169 ;  /* 0x000000ffffca7224 */ /* 0x000fc400078e00a9 */
[----:B------:R-:W3:Y:S01]  /*153f0*/  LDL.LU R177, [R1+0x80] ;  /* 0x0000800001b17983 */ /* 0x000ee20000300800 */
[----:B------:R-:W-:Y:S02]  /*15400*/  IMAD.MOV.U32 R200, RZ, RZ, R167 ;  /* 0x000000ffffc87224 */ /* 0x000fe400078e00a7 */
[----:B------:R-:W-:Y:S01]  /*15410*/  IMAD.MOV.U32 R199, RZ, RZ, R166 ;  /* 0x000000ffffc77224 */ /* 0x000fe200078e00a6 */
[----:B------:R-:W4:Y:S01]  /*15420*/  LDL.LU R176, [R1+0x94] ;  /* 0x0000940001b07983 */ /* 0x000f220000300800 */
[----:B------:R-:W-:-:S03]  /*15430*/  MOV R198, R165 ;  /* 0x000000a500c67202 */ /* 0x000fc60000000f00 */
[----:B------:R-:W2:Y:S01]  /*15440*/  LDL.LU R175, [R1+0x84] ;  /* 0x0000840001af7983 */ /* 0x000ea20000300800 */
[----:B------:R-:W-:-:S03]  /*15450*/  IMAD.MOV.U32 R197, RZ, RZ, R164 ;  /* 0x000000ffffc57224 */ /* 0x000fc600078e00a4 */
[----:B------:R-:W3:Y:S01]  /*15460*/  LDL.LU R174, [R1+0xb0] ;  /* 0x0000b00001ae7983 */ /* 0x000ee20000300800 */
[----:B------:R-:W-:-:S03]  /*15470*/  IMAD.MOV.U32 R196, RZ, RZ, R163 ;  /* 0x000000ffffc47224 */ /* 0x000fc600078e00a3 */
[----:B------:R-:W4:Y:S01]  /*15480*/  LDL.LU R173, [R1+0xa0] ;  /* 0x0000a00001ad7983 */ /* 0x000f220000300800 */
[----:B------:R-:W-:-:S03]  /*15490*/  IMAD.MOV.U32 R195, RZ, RZ, R162 ;  /* 0x000000ffffc37224 */ /* 0x000fc600078e00a2 */
[----:B------:R-:W2:Y:S01]  /*154a0*/  LDL.LU R172, [R1+0xb4] ;  /* 0x0000b40001ac7983 */ /* 0x000ea20000300800 */
[----:B------:R-:W-:Y:S01]  /*154b0*/  IMAD.MOV.U32 R183, RZ, RZ, R161 ;  /* 0x000000ffffb77224 */ /* 0x000fe200078e00a1 */
[----:B------:R-:W-:Y:S01]  /*154c0*/  MOV R194, R160 ;  /* 0x000000a000c27202 */ /* 0x000fe20000000f00 */
[----:B------:R-:W-:Y:S02]  /*154d0*/  IMAD.MOV.U32 R185, RZ, RZ, R159 ;  /* 0x000000ffffb97224 */ /* 0x000fe400078e009f */
[----:B------:R-:W-:Y:S02]  /*154e0*/  IMAD.MOV.U32 R184, RZ, RZ, R158 ;  /* 0x000000ffffb87224 */ /* 0x000fe400078e009e */
[----:B------:R-:W-:Y:S02]  /*154f0*/  IMAD.MOV.U32 R182, RZ, RZ, R157 ;  /* 0x000000ffffb67224 */ /* 0x000fe400078e009d */
[----:B------:R-:W-:Y:S02]  /*15500*/  IMAD.MOV.U32 R181, RZ, RZ, R156 ;  /* 0x000000ffffb57224 */ /* 0x000fe400078e009c */
[----:B------:R-:W4:Y:S01]  /*15510*/  LDL.LU R156, [R1+0xa4] ;  /* 0x0000a400019c7983 */ /* 0x000f220000300800 */
[----:B------:R-:W-:-:S03]  /*15520*/  MOV R180, R23 ;  /* 0x0000001700b47202 */ /* 0x000fc60000000f00 */
[----:B------:R-:W4:Y:S01]  /*15530*/  LDL.LU R158, [R1+0xd0] ;  /* 0x0000d000019e7983 */ /* 0x000f220000300800 */
[----:B------:R-:W0:Y:S01]  /*15540*/  S2R R17, SR_CgaCtaId ;  /* 0x0000000000117919 */ /* 0x000e220000008800 */
[----:B------:R-:W-:Y:S01]  /*15550*/  I2FP.F32.S32 R5, R5 ;  /* 0x0000000500057245 */ /* 0x000fe20000201400 */
[----:B------:R-:W-:Y:S01]  /*15560*/  FMUL R8, R209, 0.25 ;  /* 0x3e800000d1087820 */ /* 0x000fe20000400000 */
[----:B------:R-:W-:Y:S01]  /*15570*/  IMAD.MOV.U32 R179, RZ, RZ, R22 ;  /* 0x000000ffffb37224 */ /* 0x000fe200078e0016 */
        /* <DEDUP_REMOVED lines=11> */
[----:B------:R-:W3:Y:S01]  /*15630*/  LDL.LU R171, [R1+0x130] ;  /* 0x0001300001ab7983 */ /* 0x000ee20000300800 */
[----:B------:R-:W-:-:S02]  /*15640*/  FSETP.GT.AND P3, PT, |R2|, 8.50705917302346158658e+37, PT ;  /* 0x7e8000000200780b */ /* 0x000fc40003f64200 */
[C---:B------:R-:W-:Y:S02]  /*15650*/  FSETP.GEU.AND P4, PT, |R2|.reuse, 1.175494350822287508e-38, PT ;  /* 0x008000000200780b */ /* 0x040fe40003f8e200 */
[----:B------:R-:W-:Y:S01]  /*15660*/  FSETP.GEU.AND P5, PT, R2, 1.175494350822287508e-38, PT ;  /* 0x008000000200780b */ /* 0x000fe20003fae000 */
[----:B------:R-:W-:Y:S01]  /*15670*/  FFMA.FTZ R23, R0, 1.4426950216293334961, R6 ;  /* 0x3fb8aa3b00177823 */ /* 0x000fe20000010006 */
[----:B------:R-:W-:Y:S01]  /*15680*/  FSEL R9, R9, R18, P3 ;  /* 0x0000001209097208 */ /* 0x000fe20001800000 */
[----:B------:R-:W-:Y:S01]  /*15690*/  FMUL R18, R2, 8388608 ;  /* 0x4b00000002127820 */ /* 0x000fe20000400000 */
[----:B------:R-:W-:Y:S01]  /*156a0*/  FMUL R7, R208, 0.25 ;  /* 0x3e800000d0077820 */ /* 0x000fe20000400000 */
[----:B------:R-:W-:Y:S01]  /*156b0*/  FSEL R8, R8, R209, P1 ;  /* 0x000000d108087208 */ /* 0x000fe20000800000 */
[----:B------:R-:W-:Y:S01]  /*156c0*/  FMUL R13, R183, 0.25 ;  /* 0x3e800000b70d7820 */ /* 0x000fe20000400000 */
[----:B0-----:R-:W-:Y:S01]  /*156d0*/  LEA R16, R17, R16, 0x18 ;  /* 0x0000001011107211 */ /* 0x001fe200078ec0ff */
[----:B------:R-:W-:Y:S01]  /*156e0*/  FMUL R14, R21, 0.25 ;  /* 0x3e800000150e7820 */ /* 0x000fe20000400000 */
[----:B------:R-:W-:Y:S01]  /*156f0*/  FSEL R18, R18, R2, !P5 ;  /* 0x0000000212127208 */ /* 0x000fe20006800000 */
[----:B------:R-:W-:Y:S01]  /*15700*/  @P3 FMUL R2, R2, 0.25 ;  /* 0x3e80000002023820 */ /* 0x000fe20000400000 */
[----:B------:R-:W4:Y:S03]  /*15710*/  LDL.LU R169, [R1+0x120] ;  /* 0x0001200001a97983 */ /* 0x000f260000300800 */
[----:B------:R-:W-:Y:S01]  /*15720*/  @!P4 FMUL R2, R2, 16777216 ;  /* 0x4b8000000202c820 */ /* 0x000fe20000400000 */
[----:B------:R-:W-:-:S05]  /*15730*/  FSEL R0, RZ, -23, P0 ;  /* 0xc1b80000ff007808 */ /* 0x000fca0000000000 */
[----:B------:R-:W0:Y:S01]  /*15740*/  MUFU.RCP R2, R2 ;  /* 0x0000000200027308 */ /* 0x000e220000001000 */
[----:B------:R-:W-:Y:S01]  /*15750*/  FFMA.FTZ R22, R5, 1.1920928955078125e-07, R0 ;  /* 0x3400000005167823 */ /* 0x000fe20000010000 */
[----:B------:R-:W-:Y:S01]  /*15760*/  FMUL R5, R153, 0.25 ;  /* 0x3e80000099057820 */ /* 0x000fe20000400000 */
[----:B------:R-:W-:Y:S01]  /*15770*/  FSEL R7, R7, R208, P1 ;  /* 0x000000d007077208 */ /* 0x000fe20000800000 */
[----:B------:R-:W-:Y:S01]  /*15780*/  FMUL R6, R154, 0.25 ;  /* 0x3e8000009a067820 */ /* 0x000fe20000400000 */
[----:B------:R-:W-:Y:S01]  /*15790*/  FMUL R0, R152, 0.25 ;  /* 0x3e80000098007820 */ /* 0x000fe20000400000 */
[----:B------:R-:W-:Y:S01]  /*157a0*/  @!P2 FMUL R8, R8, 16777216 ;  /* 0x4b8000000808a820 */ /* 0x000fe20000400000 */
[----:B------:R-:W-:Y:S01]  /*157b0*/  FSEL R5, R5, R153, P3 ;  /* 0x0000009905057208 */ /* 0x000fe20001800000 */
[----:B------:R-:W-:Y:S01]  /*157c0*/  @!P2 FMUL R7, R7, 16777216 ;  /* 0x4b8000000707a820 */ /* 0x000fe20000400000 */
[----:B------:R-:W-:Y:S01]  /*157d0*/  @!P4 FMUL R9, R9, 16777216 ;  /* 0x4b8000000909c820 */ /* 0x000fe20000400000 */
[----:B------:R-:W-:Y:S01]  /*157e0*/  FMUL R10, R3, R8 ;  /* 0x00000008030a7220 */ /* 0x000fe20000400000 */
[----:B------:R-:W-:Y:S01]  /*157f0*/  FSEL R6, R6, R154, P3 ;  /* 0x0000009a06067208 */ /* 0x000fe20001800000 */
[----:B------:R-:W-:Y:S01]  /*15800*/  @!P4 FMUL R5, R5, 16777216 ;  /* 0x4b8000000505c820 */ /* 0x000fe20000400000 */
[----:B------:R-:W-:Y:S01]  /*15810*/  FSEL R0, R0, R152, P3 ;  /* 0x0000009800007208 */ /* 0x000fe20001800000 */
[----:B------:R-:W-:Y:S01]  /*15820*/  FMUL R8, R3, R7 ;  /* 0x0000000703087220 */ /* 0x000fe20000400000 */
[----:B-1----:R-:W-:Y:S01]  /*15830*/  LOP3.LUT R154, R170, 0x7, RZ, 0xc0, !PT ;  /* 0x00000007aa9a7812 */ /* 0x002fe200078ec0ff */
[C---:B0-----:R-:W-:Y:S01]  /*15840*/  FMUL R11, R2.reuse, R9 ;  /* 0x00000009020b7220 */ /* 0x041fe20000400000 */
[----:B------:R-:W-:Y:S01]  /*15850*/  FMUL R9, R2, R5 ;  /* 0x0000000502097220 */ /* 0x000fe20000400000 */
[----:B------:R-:W-:Y:S01]  /*15860*/  @!P4 FMUL R0, R0, 16777216 ;  /* 0x4b8000000000c820 */ /* 0x000fe20000400000 */
[----:B------:R-:W-:Y:S01]  /*15870*/  F2FP.BF16.F32.PACK_AB R5, R10, R8 ;  /* 0x000000080a05723e */ /* 0x000fe200000010ff */
[----:B------:R-:W-:Y:S01]  /*15880*/  @!P4 FMUL R6, R6, 16777216 ;  /* 0x4b8000000606c820 */ /* 0x000fe20000400000 */
[C---:B------:R-:W-:Y:S01]  /*15890*/  LOP3.LUT R153, R170.reuse, 0x8, RZ, 0xc0, !PT ;  /* 0x00000008aa997812 */ /* 0x040fe200078ec0ff */
[----:B------:R-:W-:-:S02]  /*158a0*/  IMAD.SHL.U32 R8, R170, 0x8, RZ ;  /* 0x00000008aa087824 */ /* 0x000fc400078e00ff */
[----:B------:R-:W-:Y:S02]  /*158b0*/  IMAD R152, R154, 0x10, R16 ;  /* 0x000000109a987824 */ /* 0x000fe400078e0210 */
[C---:B------:R-:W-:Y:S01]  /*158c0*/  FMUL R7, R2.reuse, R0 ;  /* 0x0000000002077220 */ /* 0x040fe20000400000 */
[----:B------:R-:W-:Y:S01]  /*158d0*/  FMUL R6, R2, R6 ;  /* 0x0000000602067220 */ /* 0x000fe20000400000 */
[----:B------:R-:W-:Y:S01]  /*158e0*/  LOP3.LUT R8, R8, 0x380, RZ, 0xc0, !PT ;  /* 0x0000038008087812 */ /* 0x000fe200078ec0ff */
[----:B------:R-:W-:Y:S02]  /*158f0*/  IMAD R0, R153, 0x80, R152 ;  /* 0x0000008099007824 */ /* 0x000fe400078e0298 */
[----:B------:R-:W-:Y:S02]  /*15900*/  F2FP.BF16.F32.PACK_AB R7, R9, R7 ;  /* 0x000000070907723e */ /* 0x000fe400000010ff */
[----:B------:R-:W-:Y:S02]  /*15910*/  F2FP.BF16.F32.PACK_AB R6, R6, R11 ;  /* 0x0000000b0606723e */ /* 0x000fe400000010ff */
[----:B------:R-:W-:Y:S01]  /*15920*/  IADD3 R0, R8, R0, RZ ;  /* 0x0000000008007210 */ /* 0x000fe20007ffe0ff */
[----:B------:R-:W-:Y:S01]  /*15930*/  BAR.SYNC.DEFER_BLOCKING 0x0 ;  /* 0x0000000000007b1d */ /* 0x000fe20000010000 */
[----:B------:R-:W-:-:S05]  /*15940*/  FMUL R10, R205, 0.25 ;  /* 0x3e800000cd0a7820 */ /* 0x000fca0000400000 */
[----:B------:R0:W-:Y:S02]  /*15950*/  STSM.16.M88.4 [R0], R4 ;  /* 0x0000000400007844 */ /* 0x0001e40000000200 */
[----:B0-----:R-:W-:Y:S01]  /*15960*/  FMUL R5, R207, 0.25 ;  /* 0x3e800000cf057820 */ /* 0x001fe20000400000 */
[----:B------:R-:W-:-:S04]  /*15970*/  FMUL R4, R206, 0.25 ;  /* 0x3e800000ce047820 */ /* 0x000fc80000400000 */
[----:B------:R-:W-:Y:S02]  /*15980*/  FSEL R5, R5, R207, P1 ;  /* 0x000000cf05057208 */ /* 0x000fe40000800000 */
[----:B------:R-:W-:-:S03]  /*15990*/  FSEL R4, R4, R206, P1 ;  /* 0x000000ce04047208 */ /* 0x000fc60000800000 */
[----:B------:R-:W-:Y:S02]  /*159a0*/  @!P2 FMUL R5, R5, 16777216 ;  /* 0x4b8000000505a820 */ /* 0x000fe40000400000 */
[----:B------:R-:W-:Y:S02]  /*159b0*/  @!P2 FMUL R4, R4, 16777216 ;  /* 0x4b8000000404a820 */ /* 0x000fe40000400000 */
[C---:B------:R-:W-:Y:S02]  /*159c0*/  FMUL R5, R3.reuse, R5 ;  /* 0x0000000503057220 */ /* 0x040fe40000400000 */
[----:B------:R-:W-:Y:S01]  /*159d0*/  FMUL R8, R3, R4 ;  /* 0x0000000403087220 */ /* 0x000fe20000400000 */
[----:B------:R-:W-:Y:S01]  /*159e0*/  FMUL R7, R203, 0.25 ;  /* 0x3e800000cb077820 */ /* 0x000fe20000400000 */
[----:B------:R-:W-:Y:S01]  /*159f0*/  FMUL R4, R202, 0.25 ;  /* 0x3e800000ca047820 */ /* 0x000fe20000400000 */
[----:B------:R-:W-:Y:S02]  /*15a00*/  FMUL R6, R20, 0.25 ;  /* 0x3e80000014067820 */ /* 0x000fe40000400000 */
[----:B------:R-:W-:Y:S01]  /*15a10*/  F2FP.BF16.F32.PACK_AB R8, R5, R8 ;  /* 0x000000080508723e */ /* 0x000fe200000010ff */
[----:B------:R-:W-:Y:S01]  /*15a20*/  FMUL R5, R201, 0.25 ;  /* 0x3e800000c9057820 */ /* 0x000fe20000400000 */
[----:B------:R-:W-:-:S02]  /*15a30*/  FSEL R10, R10, R205, P1 ;  /* 0x000000cd0a0a7208 */ /* 0x000fc40000800000 */
[----:B------:R-:W-:Y:S02]  /*15a40*/  FSEL R7, R7, R203, P3 ;  /* 0x000000cb07077208 */ /* 0x000fe40001800000 */
[----:B------:R-:W-:Y:S02]  /*15a50*/  FSEL R4, R4, R202, P3 ;  /* 0x000000ca04047208 */ /* 0x000fe40001800000 */
[----:B------:R-:W-:Y:S02]  /*15a60*/  FSEL R5, R5, R201, P3 ;  /* 0x000000c905057208 */ /* 0x000fe40001800000 */
[----:B------:R-:W-:Y:S01]  /*15a70*/  FSEL R6, R6, R20, P3 ;  /* 0x0000001406067208 */ /* 0x000fe20001800000 */
[----:B------:R-:W-:Y:S01]  /*15a80*/  @!P2 FMUL R10, R10, 16777216 ;  /* 0x4b8000000a0aa820 */ /* 0x000fe20000400000 */
[----:B------:R-:W-:Y:S01]  /*15a90*/  @!P4 FMUL R7, R7, 16777216 ;  /* 0x4b8000000707c820 */ /* 0x000fe20000400000 */
[----:B------:R-:W-:Y:S01]  /*15aa0*/  @!P4 FMUL R4, R4, 16777216 ;  /* 0x4b8000000404c820 */ /* 0x000fe20000400000 */
[----:B------:R-:W-:Y:S01]  /*15ab0*/  @!P4 FMUL R5, R5, 16777216 ;  /* 0x4b8000000505c820 */ /* 0x000fe20000400000 */
[----:B------:R-:W-:Y:S01]  /*15ac0*/  @!P4 FMUL R6, R6, 16777216 ;  /* 0x4b8000000606c820 */ /* 0x000fe20000400000 */
[----:B------:R-:W-:Y:S01]  /*15ad0*/  LOP3.LUT R20, R170, 0x7f, RZ, 0xc0, !PT ;  /* 0x0000007faa147812 */ /* 0x000fe200078ec0ff */
[----:B------:R-:W-:Y:S01]  /*15ae0*/  FMUL R12, R3, R10 ;  /* 0x0000000a030c7220 */ /* 0x000fe20000400000 */
[C---:B------:R-:W-:Y:S01]  /*15af0*/  FMUL R7, R2.reuse, R7 ;  /* 0x0000000702077220 */ /* 0x040fe20000400000 */
[C---:B------:R-:W-:Y:S01]  /*15b00*/  FMUL R10, R2.reuse, R4 ;  /* 0x00000004020a7220 */ /* 0x040fe20000400000 */
[C---:B------:R-:W-:Y:S01]  /*15b10*/  FMUL R5, R2.reuse, R5 ;  /* 0x0000000502057220 */ /* 0x040fe20000400000 */
[----:B------:R-:W-:Y:S01]  /*15b20*/  FMUL R11, R2, R6 ;  /* 0x00000006020b7220 */ /* 0x000fe20000400000 */
[----:B------:R-:W-:-:S02]  /*15b30*/  IMAD R20, R20, 0x10, R16 ;  /* 0x0000001014147824 */ /* 0x000fc400078e0210 */
[----:B------:R-:W-:Y:S02]  /*15b40*/  F2FP.BF16.F32.PACK_AB R10, R7, R10 ;  /* 0x0000000a070a723e */ /* 0x000fe400000010ff */
[----:B------:R-:W-:Y:S01]  /*15b50*/  F2FP.BF16.F32.PACK_AB R11, R5, R11 ;  /* 0x0000000b050b723e */ /* 0x000fe200000010ff */
[----:B------:R-:W-:Y:S01]  /*15b60*/  BAR.SYNC.DEFER_BLOCKING 0x0 ;  /* 0x0000000000007b1d */ /* 0x000fe20000010000 */
[----:B------:R-:W-:-:S05]  /*15b70*/  FMUL R9, R204, 0.25 ;  /* 0x3e800000cc097820 */ /* 0x000fca0000400000 */
[----:B------:R-:W-:-:S05]  /*15b80*/  FSEL R9, R9, R204, P1 ;  /* 0x000000cc09097208 */ /* 0x000fca0000800000 */
[----:B------:R-:W-:Y:S01]  /*15b90*/  @!P2 FMUL R9, R9, 16777216 ;  /* 0x4b8000000909a820 */ /* 0x000fe20000400000 */
[----:B------:R-:W0:Y:S03]  /*15ba0*/  LDS.128 R4, [R20] ;  /* 0x0000000014047984 */ /* 0x000e260000000c00 */
[----:B------:R-:W-:-:S05]  /*15bb0*/  FMUL R9, R3, R9 ;  /* 0x0000000903097220 */ /* 0x000fca0000400000 */
[----:B------:R-:W-:Y:S01]  /*15bc0*/  F2FP.BF16.F32.PACK_AB R9, R12, R9 ;  /* 0x000000090c09723e */ /* 0x000fe200000010ff */
[----:B------:R-:W-:Y:S01]  /*15bd0*/  BAR.SYNC.DEFER_BLOCKING 0x0 ;  /* 0x0000000000007b1d */ /* 0x000fe20000010000 */
[----:B------:R-:W-:-:S05]  /*15be0*/  FMUL R12, R195, 0.25 ;  /* 0x3e800000c30c7820 */ /* 0x000fca0000400000 */
[----:B------:R1:W-:Y:S02]  /*15bf0*/  STSM.16.M88.4 [R0], R8 ;  /* 0x0000000800007844 */ /* 0x0003e40000000200 */
[----:B-1----:R-:W-:Y:S01]  /*15c00*/  FMUL R9, R200, 0.25 ;  /* 0x3e800000c8097820 */ /* 0x002fe20000400000 */
        /* <DEDUP_REMOVED lines=8> */
[----:B------:R-:W-:-:S03]  /*15c90*/  FMUL R11, R196, 0.25 ;  /* 0x3e800000c40b7820 */ /* 0x000fc60000400000 */
[----:B------:R-:W-:Y:S01]  /*15ca0*/  F2FP.BF16.F32.PACK_AB R8, R9, R8 ;  /* 0x000000080908723e */ /* 0x000fe200000010ff */
[----:B------:R-:W-:Y:S01]  /*15cb0*/  FMUL R9, R198, 0.25 ;  /* 0x3e800000c6097820 */ /* 0x000fe20000400000 */
[----:B------:R-:W-:Y:S02]  /*15cc0*/  FSEL R10, R10, R197, P1 ;  /* 0x000000c50a0a7208 */ /* 0x000fe40000800000 */
[----:B------:R-:W-:Y:S02]  /*15cd0*/  FSEL R11, R11, R196, P3 ;  /* 0x000000c40b0b7208 */ /* 0x000fe40001800000 */
[----:B------:R-:W-:Y:S02]  /*15ce0*/  FSEL R9, R9, R198, P1 ;  /* 0x000000c609097208 */ /* 0x000fe40000800000 */
[----:B------:R-:W-:Y:S02]  /*15cf0*/  FSEL R12, R12, R195, P3 ;  /* 0x000000c30c0c7208 */ /* 0x000fe40001800000 */
[----:B------:R-:W-:-:S02]  /*15d00*/  FSEL R13, R13, R183, P3 ;  /* 0x000000b70d0d7208 */ /* 0x000fc40001800000 */
[----:B------:R-:W-:Y:S01]  /*15d10*/  FSEL R14, R14, R21, P3 ;  /* 0x000000150e0e7208 */ /* 0x000fe20001800000 */
[----:B------:R-:W-:Y:S01]  /*15d20*/  @!P2 FMUL R9, R9, 16777216 ;  /* 0x4b8000000909a820 */ /* 0x000fe20000400000 */
[----:B------:R-:W-:Y:S01]  /*15d30*/  @!P2 FMUL R10, R10, 16777216 ;  /* 0x4b8000000a0aa820 */ /* 0x000fe20000400000 */
[----:B------:R-:W-:Y:S01]  /*15d40*/  @!P4 FMUL R11, R11, 16777216 ;  /* 0x4b8000000b0bc820 */ /* 0x000fe20000400000 */
[----:B------:R-:W-:Y:S01]  /*15d50*/  @!P4 FMUL R12, R12, 16777216 ;  /* 0x4b8000000c0cc820 */ /* 0x000fe20000400000 */
[----:B------:R-:W-:Y:S01]  /*15d60*/  @!P4 FMUL R13, R13, 16777216 ;  /* 0x4b8000000d0dc820 */ /* 0x000fe20000400000 */
[----:B------:R-:W-:Y:S01]  /*15d70*/  @!P4 FMUL R14, R14, 16777216 ;  /* 0x4b8000000e0ec820 */ /* 0x000fe20000400000 */
[----:B------:R-:W-:Y:S02]  /*15d80*/  IMAD.MOV.U32 R183, RZ, RZ, R15 ;  /* 0x000000ffffb77224 */ /* 0x000fe400078e000f */
[C---:B------:R-:W-:Y:S01]  /*15d90*/  FMUL R21, R3.reuse, R9 ;  /* 0x0000000903157220 */ /* 0x040fe20000400000 */
[----:B------:R-:W-:Y:S01]  /*15da0*/  FMUL R9, R3, R10 ;  /* 0x0000000a03097220 */ /* 0x000fe20000400000 */
[C---:B------:R-:W-:Y:S01]  /*15db0*/  FMUL R15, R2.reuse, R11 ;  /* 0x0000000b020f7220 */ /* 0x040fe20000400000 */
[C---:B------:R-:W-:Y:S01]  /*15dc0*/  FMUL R10, R2.reuse, R12 ;  /* 0x0000000c020a7220 */ /* 0x040fe20000400000 */
[C---:B------:R-:W-:Y:S01]  /*15dd0*/  FMUL R11, R2.reuse, R13 ;  /* 0x0000000d020b7220 */ /* 0x040fe20000400000 */
[----:B------:R-:W-:-:S03]  /*15de0*/  FMUL R14, R2, R14 ;  /* 0x0000000e020e7220 */ /* 0x000fc60000400000 */
[----:B------:R-:W-:Y:S02]  /*15df0*/  F2FP.BF16.F32.PACK_AB R10, R15, R10 ;  /* 0x0000000a0f0a723e */ /* 0x000fe400000010ff */
[----:B------:R-:W-:Y:S01]  /*15e00*/  F2FP.BF16.F32.PACK_AB R11, R11, R14 ;  /* 0x0000000e0b0b723e */ /* 0x000fe200000010ff */
[----:B------:R-:W-:Y:S01]  /*15e10*/  BAR.SYNC.DEFER_BLOCKING 0x0 ;  /* 0x0000000000007b1d */ /* 0x000fe20000010000 */
[----:B------:R-:W-:-:S05]  /*15e20*/  F2FP.BF16.F32.PACK_AB R9, R21, R9 ;  /* 0x000000091509723e */ /* 0x000fca00000010ff */
[----:B------:R-:W1:Y:S02]  /*15e30*/  LDS.128 R12, [R20] ;  /* 0x00000000140c7984 */ /* 0x000e640000000c00 */
[----:B------:R-:W-:Y:S01]  /*15e40*/  BAR.SYNC.DEFER_BLOCKING 0x0 ;  /* 0x0000000000007b1d */ /* 0x000fe20000010000 */
[----:B------:R-:W-:Y:S01]  /*15e50*/  ISETP.GE.U32.AND P0, PT, R19, 0x7f800000, PT ;  /* 0x7f8000001300780c */ /* 0x000fe20003f06070 */
[----:B------:R-:W-:Y:S02]  /*15e60*/  IMAD R152, R154, -0x8, R152 ;  /* 0xfffffff89a987824 */ /* 0x000fe400078e0298 */
[----:B------:R-:W-:Y:S02]  /*15e70*/  FADD R222, R22, R23 ;  /* 0x0000001716de7221 */ /* 0x000fe40000000000 */
[----:B------:R0:W-:Y:S02]  /*15e80*/  STSM.16.M88.4 [R0], R8 ;  /* 0x0000000800007844 */ /* 0x0001e40000000200 */
[----:B0-----:R-:W-:-:S05]  /*15e90*/  IMAD.SHL.U32 R11, R170, 0x4, RZ ;  /* 0x00000004aa0b7824 */ /* 0x001fca00078e00ff */
[----:B------:R-:W-:-:S05]  /*15ea0*/  LOP3.LUT R11, R11, 0xc0, RZ, 0xc0, !PT ;  /* 0x000000c00b0b7812 */ /* 0x000fca00078ec0ff */
[----:B------:R-:W-:Y:S02]  /*15eb0*/  IMAD.IADD R152, R11, 0x1, R152 ;  /* 0x000000010b987824 */ /* 0x000fe400078e0298 */
[----:B------:R-:W-:Y:S01]  /*15ec0*/  IMAD.SHL.U32 R11, R170, 0x2, RZ ;  /* 0x00000002aa0b7824 */ /* 0x000fe200078e00ff */
[----:B------:R0:W-:Y:S01]  /*15ed0*/  STL [R1+0xb64], R4 ;  /* 0x000b640401007387 */ /* 0x0001e20000100800 */
[----:B------:R-:W-:-:S03]  /*15ee0*/  @P0 IMAD.MOV.U32 R8, RZ, RZ, 0x7f800000 ;  /* 0x7f800000ff080424 */ /* 0x000fc600078e00ff */
[----:B------:R-:W-:Y:S01]  /*15ef0*/  LOP3.LUT R11, R11, 0xf8, RZ, 0xc0, !PT ;  /* 0x000000f80b0b7812 */ /* 0x000fe200078ec0ff */
[----:B------:R-:W-:Y:S01]  /*15f00*/  STL [R1+0xb60], R5 ;  /* 0x000b600501007387 */ /* 0x000fe20000100800 */
[----:B------:R-:W-:-:S03]  /*15f10*/  @P0 FFMA.FTZ R222, R19, R8, +INF ;  /* 0x7f80000013de0423 */ /* 0x000fc60000010008 */
[----:B------:R-:W-:Y:S01]  /*15f20*/  STL [R1+0xb5c], R6 ;  /* 0x000b5c0601007387 */ /* 0x000fe20000100800 */
[----:B0-----:R-:W-:-:S03]  /*15f30*/  IMAD.IADD R4, R16, 0x1, R11 ;  /* 0x0000000110047824 */ /* 0x001fc600078e020b */
[----:B------:R-:W-:Y:S04]  /*15f40*/  STL [R1+0xb58], R7 ;  /* 0x000b580701007387 */ /* 0x000fe80000100800 */
[----:B-1----:R-:W-:Y:S04]  /*15f50*/  STL [R1+0xb74], R12 ;  /* 0x000b740c01007387 */ /* 0x002fe80000100800 */
[----:B------:R-:W-:Y:S04]  /*15f60*/  STL [R1+0xb70], R13 ;  /* 0x000b700d01007387 */ /* 0x000fe80000100800 */
[----:B------:R-:W-:Y:S04]  /*15f70*/  STL [R1+0xb6c], R14 ;  /* 0x000b6c0e01007387 */ /* 0x000fe80000100800 */
[----:B------:R-:W-:Y:S04]  /*15f80*/  STL [R1+0xb68], R15 ;  /* 0x000b680f01007387 */ /* 0x000fe80000100800 */
[----:B------:R-:W-:Y:S04]  /*15f90*/  STL [R1+0xb78], R222 ;  /* 0x000b78de01007387 */ /* 0x000fe80000100800 */
[----:B------:R0:W-:Y:S01]  /*15fa0*/  STL [R1+0x204], R4 ;  /* 0x0002040401007387 */ /* 0x0001e20000100800 */
[----:B--2---:R-:W-:-:S02]  /*15fb0*/  IMAD.MOV.U32 R207, RZ, RZ, R172 ;  /* 0x000000ffffcf7224 */ /* 0x004fc400078e00ac */
[----:B---3--:R-:W-:Y:S01]  /*15fc0*/  IMAD.MOV.U32 R206, RZ, RZ, R171 ;  /* 0x000000ffffce7224 */ /* 0x008fe200078e00ab */
[----:B0-----:R-:W-:Y:S01]  /*15fd0*/  LEA.HI R4, R153, R152, RZ, 0x1f ;  /* 0x0000009899047211 */ /* 0x001fe200078ff8ff */
[----:B------:R-:W-:-:S04]  /*15fe0*/  IMAD.MOV.U32 R209, RZ, RZ, R174 ;  /* 0x000000ffffd17224 */ /* 0x000fc800078e00ae */
[----:B------:R-:W-:Y:S01]  /*15ff0*/  STL [R1+0x200], R4 ;  /* 0x0002000401007387 */ /* 0x000fe20000100800 */
[----:B----4-:R-:W-:-:S03]  /*16000*/  IMAD.MOV.U32 R208, RZ, RZ, R173 ;  /* 0x000000ffffd07224 */ /* 0x010fc600078e00ad */
[----:B------:R-:W2:Y:S01]  /*16010*/  LDL.LU R172, [R1+0x134] ;  /* 0x0001340001ac7983 */ /* 0x000ea20000300800 */
[----:B------:R-:W-:-:S03]  /*16020*/  IMAD.MOV.U32 R212, RZ, RZ, R176 ;  /* 0x000000ffffd47224 */ /* 0x000fc600078e00b0 */
[----:B------:R-:W3:Y:S01]  /*16030*/  LDL.LU R171, [R1+0x124] ;  /* 0x0001240001ab7983 */ /* 0x000ee20000300800 */
[----:B------:R-:W-:-:S03]  /*16040*/  MOV R210, R175 ;  /* 0x000000af00d27202 */ /* 0x000fc60000000f00 */
[----:B------:R-:W4:Y:S01]  /*16050*/  LDL.LU R174, [R1+0x150] ;  /* 0x0001500001ae7983 */ /* 0x000f220000300800 */
[----:B------:R-:W-:-:S03]  /*16060*/  IMAD.MOV.U32 R214, RZ, RZ, R178 ;  /* 0x000000ffffd67224 */ /* 0x000fc600078e00b2 */
[----:B------:R-:W2:Y:S01]  /*16070*/  LDL.LU R173, [R1+0x140] ;  /* 0x0001400001ad7983 */ /* 0x000ea20000300800 */
[----:B------:R-:W-:-:S03]  /*16080*/  IMAD.MOV.U32 R213, RZ, RZ, R177 ;  /* 0x000000ffffd57224 */ /* 0x000fc600078e00b1 */
[----:B------:R-:W2:Y:S01]  /*16090*/  LDL.LU R176, [R1+0x154] ;  /* 0x0001540001b07983 */ /* 0x000ea20000300800 */
[----:B------:R-:W-:-:S03]  /*160a0*/  MOV R216, R180 ;  /* 0x000000b400d87202 */ /* 0x000fc60000000f00 */
[----:B------:R-:W2:Y:S01]  /*160b0*/  LDL.LU R175, [R1+0x144] ;  /* 0x0001440001af7983 */ /* 0x000ea20000300800 */
[----:B------:R-:W-:-:S03]  /*160c0*/  IMAD.MOV.U32 R215, RZ, RZ, R179 ;  /* 0x000000ffffd77224 */ /* 0x000fc600078e00b3 */
        /* <DEDUP_REMOVED lines=16> */
[----:B------:R-:W-:-:S03]  /*161d0*/  MOV R195, R194 ;  /* 0x000000c200c37202 */ /* 0x000fc60000000f00 */
[----:B------:R-:W2:Y:S04]  /*161e0*/  LDL.LU R201, [R1+0x1c0] ;  /* 0x0001c00001c97983 */ /* 0x000ea80000300800 */
[----:B------:R-:W2:Y:S04]  /*161f0*/  LDL.LU R200, [R1+0x1d4] ;  /* 0x0001d40001c87983 */ /* 0x000ea80000300800 */
[----:B------:R-:W2:Y:S04]  /*16200*/  LDL.LU R199, [R1+0x1c4] ;  /* 0x0001c40001c77983 */ /* 0x000ea80000300800 */
[----:B------:R-:W2:Y:S04]  /*16210*/  LDL.LU R198, [R1+0x1f0] ;  /* 0x0001f00001c67983 */ /* 0x000ea80000300800 */
[----:B------:R-:W3:Y:S04]  /*16220*/  LDL.LU R194, [R1+0x1e0] ;  /* 0x0001e00001c27983 */ /* 0x000ee80000300800 */
[----:B------:R-:W2:Y:S04]  /*16230*/  LDL.LU R197, [R1+0x1f4] ;  /* 0x0001f40001c57983 */ /* 0x000ea80000300800 */
[----:B------:R-:W4:Y:S01]  /*16240*/  LDL.LU R196, [R1+0x1e4] ;  /* 0x0001e40001c47983 */ /* 0x000f220000300800 */
[----:B------:R-:W-:-:S02]  /*16250*/  IMAD.MOV.U32 R234, RZ, RZ, R195 ;  /* 0x000000ffffea7224 */ /* 0x000fc400078e00c3 */
[----:B------:R-:W-:-:S05]  /*16260*/  FMUL R195, R24, 0.25 ;  /* 0x3e80000018c37820 */ /* 0x000fca0000400000 */
[----:B------:R-:W-:Y:S01]  /*16270*/  FSEL R24, R195, R24, P1 ;  /* 0x00000018c3187208 */ /* 0x000fe20000800000 */
        /* <DEDUP_REMOVED lines=32> */
[----:B------:R-:W-:Y:S01]  /*16480*/  FMUL R195, R89, 0.25 ;  /* 0x3e80000059c37820 */ /* 0x000fe20000400000 */
[----:B------:R-:W-:-:S04]  /*16490*/  VIADD R8, R18, 0xc0cafb0d ;  /* 0xc0cafb0d12087836 */ /* 0x000fc80000000000 */
[----:B------:R-:W-:Y:S01]  /*164a0*/  FSEL R89, R195, R89, P1 ;  /* 0x00000059c3597208 */ /* 0x000fe20000800000 */
[----:B------:R-:W-:Y:S01]  /*164b0*/  FMUL R195, R96, 0.25 ;  /* 0x3e80000060c37820 */ /* 0x000fe20000400000 */
[----:B------:R-:W-:Y:S01]  /*164c0*/  LOP3.LUT R8, R8, 0xff800000, RZ, 0xc0, !PT ;  /* 0xff80000008087812 */ /* 0x000fe200078ec0ff */
[----:B------:R-:W-:-:S03]  /*164d0*/  FMUL R154, R156, 0.25 ;  /* 0x3e8000009c9a7820 */ /* 0x000fc60000400000 */
[----:B------:R-:W-:Y:S01]  /*164e0*/  FSEL R96, R195, R96, P1 ;  /* 0x00000060c3607208 */ /* 0x000fe20000800000 */
[----:B------:R-:W-:Y:S01]  /*164f0*/  FMUL R195, R97, 0.25 ;  /* 0x3e80000061c37820 */ /* 0x000fe20000400000 */
[----:B------:R-:W-:Y:S02]  /*16500*/  IADD3 R9, R18, -R8, RZ ;  /* 0x8000000812097210 */ /* 0x000fe40007ffe0ff */
[----:B------:R-:W-:Y:S02]  /*16510*/  FSEL R154, R154, R156, P1 ;  /* 0x0000009c9a9a7208 */ /* 0x000fe40000800000 */
[----:B------:R-:W-:Y:S01]  /*16520*/  FSEL R97, R195, R97, P1 ;  /* 0x00000061c3617208 */ /* 0x000fe20000800000 */
[----:B------:R-:W-:Y:S01]  /*16530*/  FMUL R195, R104, 0.25 ;  /* 0x3e80000068c37820 */ /* 0x000fe20000400000 */
[----:B------:R-:W-:Y:S01]  /*16540*/  FMUL R156, R157, 0.25 ;  /* 0x3e8000009d9c7820 */ /* 0x000fe20000400000 */
[----:B------:R-:W-:-:S03]  /*16550*/  FADD R9, R9, -1 ;  /* 0xbf80000009097421 */ /* 0x000fc60000000000 */
[----:B------:R-:W-:Y:S01]  /*16560*/  FSEL R104, R195, R104, P1 ;  /* 0x00000068c3687208 */ /* 0x000fe20000800000 */
[----:B------:R-:W-:Y:S01]  /*16570*/  FMUL R195, R105, 0.25 ;  /* 0x3e80000069c37820 */ /* 0x000fe20000400000 */
[----:B------:R-:W-:Y:S01]  /*16580*/  FSEL R156, R156, R157, P1 ;  /* 0x0000009d9c9c7208 */ /* 0x000fe20000800000 */
[----:B------:R-:W-:Y:S01]  /*16590*/  FFMA.FTZ R10, R9, R155, -0.16845393180847167969 ;  /* 0xbe2c7f30090a7423 */ /* 0x000fe2000001009b */
[----:B------:R-:W-:Y:S02]  /*165a0*/  FMUL R157, R160, 0.25 ;  /* 0x3e800000a09d7820 */ /* 0x000fe40000400000 */
[----:B------:R-:W-:Y:S01]  /*165b0*/  FSEL R105, R195, R105, P1 ;  /* 0x00000069c3697208 */ /* 0x000fe20000800000 */
[----:B------:R-:W-:Y:S01]  /*165c0*/  FFMA.FTZ R10, R9, R10, 0.1716887056827545166 ;  /* 0x3e2fcf2a090a7423 */ /* 0x000fe2000001000a */
[----:B------:R-:W-:Y:S01]  /*165d0*/  FMUL R195, R112, 0.25 ;  /* 0x3e80000070c37820 */ /* 0x000fe20000400000 */
[----:B------:R-:W-:Y:S01]  /*165e0*/  FSEL R157, R157, R160, P1 ;  /* 0x000000a09d9d7208 */ /* 0x000fe20000800000 */
[----:B------:R-:W-:Y:S01]  /*165f0*/  FMUL R160, R161, 0.25 ;  /* 0x3e800000a1a07820 */ /* 0x000fe20000400000 */
[----:B------:R-:W-:-:S02]  /*16600*/  FFMA.FTZ R10, R9, R10, -0.17900948226451873779 ;  /* 0xbe374e43090a7423 */ /* 0x000fc4000001000a */
[----:B------:R-:W-:Y:S01]  /*16610*/  FSEL R112, R195, R112, P1 ;  /* 0x00000070c3707208 */ /* 0x000fe20000800000 */
[----:B------:R-:W-:Y:S01]  /*16620*/  FMUL R195, R113, 0.25 ;  /* 0x3e80000071c37820 */ /* 0x000fe20000400000 */
[----:B------:R-:W-:Y:S01]  /*16630*/  FSEL R160, R160, R161, P1 ;  /* 0x000000a1a0a07208 */ /* 0x000fe20000800000 */
[----:B------:R-:W-:Y:S01]  /*16640*/  FFMA.FTZ R10, R9, R10, 0.20512372255325317383 ;  /* 0x3e520bf4090a7423 */ /* 0x000fe2000001000a */
[----:B------:R-:W-:Y:S01]  /*16650*/  FMUL R161, R164, 0.25 ;  /* 0x3e800000a4a17820 */ /* 0x000fe20000400000 */
[----:B---3--:R-:W-:-:S05]  /*16660*/  FMUL R192, R194, 0.25 ;  /* 0x3e800000c2c07820 */ /* 0x008fca0000400000 */
[----:B------:R-:W-:Y:S01]  /*16670*/  FSEL R192, R192, R194, P1 ;  /* 0x000000c2c0c07208 */ /* 0x000fe20000800000 */
[----:B----4-:R-:W-:-:S05]  /*16680*/  FMUL R194, R196, 0.25 ;  /* 0x3e800000c4c27820 */ /* 0x010fca0000400000 */
        /* <DEDUP_REMOVED lines=46> */
[----:B------:R-:W-:Y:S01]  /*16970*/  FFMA.FTZ R10, R9, R10, -0.24046532809734344482 ;  /* 0xbe763c8b090a7423 */ /* 0x000fe2000001000a */
[----:B------:R-:W-:-:S03]  /*16980*/  FSEL R113, R195, R113, P1 ;  /* 0x00000071c3717208 */ /* 0x000fc60000800000 */
[----:B------:R-:W-:Y:S01]  /*16990*/  FSEL R116, R196, R116, P1 ;  /* 0x00000074c4747208 */ /* 0x000fe20000800000 */
[----:B------:R-:W-:Y:S01]  /*169a0*/  FMUL R196, R117, 0.25 ;  /* 0x3e80000075c47820 */ /* 0x000fe20000400000 */
[----:B------:R-:W-:Y:S01]  /*169b0*/  FSEL R161, R161, R164, P1 ;  /* 0x000000a4a1a17208 */ /* 0x000fe20000800000 */
[----:B------:R-:W-:Y:S01]  /*169c0*/  FMUL R195, R120, 0.25 ;  /* 0x3e80000078c37820 */ /* 0x000fe20000400000 */
[----:B------:R-:W-:Y:S01]  /*169d0*/  FMUL R164, R165, 0.25 ;  /* 0x3e800000a5a47820 */ /* 0x000fe20000400000 */
[----:B------:R-:W-:Y:S01]  /*169e0*/  FFMA.FTZ R10, R9, R10, 0.28857114911079406738 ;  /* 0x3e93bf99090a7423 */ /* 0x000fe2000001000a */
[----:B------:R-:W-:Y:S01]  /*169f0*/  FSEL R117, R196, R117, P1 ;  /* 0x00000075c4757208 */ /* 0x000fe20000800000 */
[----:B------:R-:W-:Y:S01]  /*16a00*/  FMUL R196, R124, 0.25 ;  /* 0x3e8000007cc47820 */ /* 0x000fe20000400000 */
[----:B------:R-:W-:Y:S01]  /*16a10*/  FMUL R170, R171, 0.25 ;  /* 0x3e800000abaa7820 */ /* 0x000fe20000400000 */
[----:B------:R-:W-:Y:S01]  /*16a20*/  FSEL R120, R195, R120, P1 ;  /* 0x00000078c3787208 */ /* 0x000fe20000800000 */
[----:B------:R-:W-:Y:S01]  /*16a30*/  FMUL R195, R121, 0.25 ;  /* 0x3e80000079c37820 */ /* 0x000fe20000400000 */
[----:B------:R-:W-:Y:S01]  /*16a40*/  FSEL R164, R164, R165, P1 ;  /* 0x000000a5a4a47208 */ /* 0x000fe20000800000 */
[----:B------:R-:W-:Y:S01]  /*16a50*/  FFMA.FTZ R10, R9, R10, -0.36067417263984680176 ;  /* 0xbeb8aa49090a7423 */ /* 0x000fe2000001000a */
[----:B------:R-:W-:Y:S01]  /*16a60*/  FMUL R165, R168, 0.25 ;  /* 0x3e800000a8a57820 */ /* 0x000fe20000400000 */
[----:B------:R-:W-:Y:S01]  /*16a70*/  FSEL R124, R196, R124, P1 ;  /* 0x0000007cc47c7208 */ /* 0x000fe20000800000 */
[----:B------:R-:W-:Y:S01]  /*16a80*/  FMUL R196, R125, 0.25 ;  /* 0x3e8000007dc47820 */ /* 0x000fe20000400000 */
[----:B------:R-:W-:Y:S01]  /*16a90*/  FSEL R170, R170, R171, P1 ;  /* 0x000000abaaaa7208 */ /* 0x000fe20000800000 */
[----:B------:R-:W-:Y:S01]  /*16aa0*/  FFMA.FTZ R10, R9, R10, 0.48089820146560668945 ;  /* 0x3ef6384a090a7423 */ /* 0x000fe2000001000a */
[----:B------:R-:W-:Y:S01]  /*16ab0*/  FMUL R171, R174, 0.25 ;  /* 0x3e800000aeab7820 */ /* 0x000fe20000400000 */
[----:B------:R-:W-:Y:S01]  /*16ac0*/  FSEL R121, R195, R121, P1 ;  /* 0x00000079c3797208 */ /* 0x000fe20000800000 */
[----:B------:R-:W-:Y:S01]  /*16ad0*/  FMUL R155, R158, 0.25 ;  /* 0x3e8000009e9b7820 */ /* 0x000fe20000400000 */
[----:B------:R-:W-:Y:S01]  /*16ae0*/  FSEL R165, R165, R168, P1 ;  /* 0x000000a8a5a57208 */ /* 0x000fe20000800000 */
[----:B------:R-:W-:Y:S01]  /*16af0*/  FMUL R195, R128, 0.25 ;  /* 0x3e80000080c37820 */ /* 0x000fe20000400000 */
[----:B------:R-:W-:Y:S01]  /*16b00*/  FMUL R168, R169, 0.25 ;  /* 0x3e800000a9a87820 */ /* 0x000fe20000400000 */
[----:B------:R-:W-:Y:S01]  /*16b10*/  FSEL R125, R196, R125, P1 ;  /* 0x0000007dc47d7208 */ /* 0x000fe20000800000 */
[----:B------:R-:W-:Y:S01]  /*16b20*/  FFMA.FTZ R10, R9, R10, -0.72134751081466674805 ;  /* 0xbf38aa3b090a7423 */ /* 0x000fe2000001000a */
[----:B------:R-:W-:Y:S01]  /*16b30*/  FMUL R196, R132, 0.25 ;  /* 0x3e80000084c47820 */ /* 0x000fe20000400000 */
[----:B------:R-:W-:Y:S01]  /*16b40*/  FSEL R171, R171, R174, P1 ;  /* 0x000000aeabab7208 */ /* 0x000fe20000800000 */
[----:B--2---:R-:W-:Y:S01]  /*16b50*/  FMUL R174, R175, 0.25 ;  /* 0x3e800000afae7820 */ /* 0x004fe20000400000 */
[----:B------:R-:W-:Y:S01]  /*16b60*/  FSEL R155, R155, R158, P1 ;  /* 0x0000009e9b9b7208 */ /* 0x000fe20000800000 */
[----:B------:R-:W-:Y:S01]  /*16b70*/  FMUL R158, R159, 0.25 ;  /* 0x3e8000009f9e7820 */ /* 0x000fe20000400000 */
[----:B------:R-:W-:Y:S01]  /*16b80*/  FSEL R128, R195, R128, P1 ;  /* 0x00000080c3807208 */ /* 0x000fe20000800000 */
[----:B------:R-:W-:Y:S01]  /*16b90*/  FMUL R195, R129, 0.25 ;  /* 0x3e80000081c37820 */ /* 0x000fe20000400000 */
[----:B------:R-:W-:Y:S01]  /*16ba0*/  FSEL R168, R168, R169, P1 ;  /* 0x000000a9a8a87208 */ /* 0x000fe20000800000 */
[----:B------:R-:W-:Y:S01]  /*16bb0*/  FMUL R10, R9, R10 ;  /* 0x0000000a090a7220 */ /* 0x000fe20000400000 */
[----:B------:R-:W-:Y:S01]  /*16bc0*/  FMUL R169, R172, 0.25 ;  /* 0x3e800000aca97820 */ /* 0x000fe20000400000 */
[----:B------:R-:W-:Y:S01]  /*16bd0*/  FSEL R132, R196, R132, P1 ;  /* 0x00000084c4847208 */ /* 0x000fe20000800000 */
[----:B------:R-:W-:Y:S01]  /*16be0*/  FMUL R196, R133, 0.25 ;  /* 0x3e80000085c47820 */ /* 0x000fe20000400000 */
[----:B------:R-:W-:Y:S01]  /*16bf0*/  FSEL R174, R174, R175, P1 ;  /* 0x000000afaeae7208 */ /* 0x000fe20000800000 */
[----:B------:R-:W-:Y:S01]  /*16c00*/  FMUL R10, R9, R10 ;  /* 0x0000000a090a7220 */ /* 0x000fe20000400000 */
[----:B------:R-:W-:Y:S01]  /*16c10*/  FSEL R158, R158, R159, P1 ;  /* 0x0000009f9e9e7208 */ /* 0x000fe20000800000 */
[----:B------:R-:W-:Y:S01]  /*16c20*/  FMUL R175, R178, 0.25 ;  /* 0x3e800000b2af7820 */ /* 0x000fe20000400000 */
[----:B------:R-:W-:Y:S01]  /*16c30*/  FSEL R129, R195, R129, P1 ;  /* 0x00000081c3817208 */ /* 0x000fe20000800000 */
[----:B------:R-:W-:Y:S01]  /*16c40*/  FMUL R159, R162, 0.25 ;  /* 0x3e800000a29f7820 */ /* 0x000fe20000400000 */
[----:B------:R-:W-:Y:S01]  /*16c50*/  FSEL R169, R169, R172, P1 ;  /* 0x000000aca9a97208 */ /* 0x000fe20000800000 */
[----:B------:R-:W-:Y:S01]  /*16c60*/  FMUL R195, R136, 0.25 ;  /* 0x3e80000088c37820 */ /* 0x000fe20000400000 */
[----:B------:R-:W-:Y:S01]  /*16c70*/  ISETP.GE.U32.AND P6, PT, R18, 0x7f800000, PT ;  /* 0x7f8000001200780c */ /* 0x000fe20003fc6070 */
[----:B------:R-:W-:Y:S01]  /*16c80*/  FMUL R172, R173, 0.25 ;  /* 0x3e800000adac7820 */ /* 0x000fe20000400000 */
[----:B------:R-:W-:Y:S01]  /*16c90*/  FSEL R133, R196, R133, P1 ;  /* 0x00000085c4857208 */ /* 0x000fe20000800000 */
[----:B------:R-:W-:Y:S01]  /*16ca0*/  FFMA.FTZ R10, R9, 1.4426950216293334961, R10 ;  /* 0x3fb8aa3b090a7823 */ /* 0x000fe2000001000a */
[----:B------:R-:W-:Y:S01]  /*16cb0*/  FMUL R196, R140, 0.25 ;  /* 0x3e8000008cc47820 */ /* 0x000fe20000400000 */
[----:B------:R-:W-:-:S02]  /*16cc0*/  I2FP.F32.S32 R8, R8 ;  /* 0x0000000800087245 */ /* 0x000fc40000201400 */
[----:B------:R-:W-:Y:S02]  /*16cd0*/  FSEL R9, RZ, -23, P5 ;  /* 0xc1b80000ff097808 */ /* 0x000fe40002800000 */
[----:B------:R-:W-:Y:S01]  /*16ce0*/  FSEL R175, R175, R178, P1 ;  /* 0x000000b2afaf7208 */ /* 0x000fe20000800000 */
[----:B------:R-:W-:Y:S01]  /*16cf0*/  FMUL R178, R179, 0.25 ;  /* 0x3e800000b3b27820 */ /* 0x000fe20000400000 */
[----:B------:R-:W-:Y:S01]  /*16d00*/  FSEL R159, R159, R162, P1 ;  /* 0x000000a29f9f7208 */ /* 0x000fe20000800000 */
[----:B------:R-:W-:Y:S01]  /*16d10*/  FMUL R162, R163, 0.25 ;  /* 0x3e800000a3a27820 */ /* 0x000fe20000400000 */
[----:B------:R-:W-:Y:S01]  /*16d20*/  FSEL R136, R195, R136, P1 ;  /* 0x00000088c3887208 */ /* 0x000fe20000800000 */
[----:B------:R-:W-:Y:S01]  /*16d30*/  FMUL R195, R137, 0.25 ;  /* 0x3e80000089c37820 */ /* 0x000fe20000400000 */
[----:B------:R-:W-:Y:S01]  /*16d40*/  FSEL R172, R172, R173, P1 ;  /* 0x000000adacac7208 */ /* 0x000fe20000800000 */
[----:B------:R-:W-:Y:S01]  /*16d50*/  FMUL R173, R176, 0.25 ;  /* 0x3e800000b0ad7820 */ /* 0x000fe20000400000 */
[----:B------:R-:W-:Y:S01]  /*16d60*/  FMUL R153, R207, 0.25 ;  /* 0x3e800000cf997820 */ /* 0x000fe20000400000 */
[----:B------:R-:W-:Y:S01]  /*16d70*/  FSEL R140, R196, R140, P1 ;  /* 0x0000008cc48c7208 */ /* 0x000fe20000800000 */
[----:B------:R-:W-:Y:S01]  /*16d80*/  FFMA.FTZ R8, R8, 1.1920928955078125e-07, R9 ;  /* 0x3400000008087823 */ /* 0x000fe20000010009 */
[----:B------:R-:W-:Y:S01]  /*16d90*/  FMUL R196, R141, 0.25 ;  /* 0x3e8000008dc47820 */ /* 0x000fe20000400000 */
[----:B------:R-:W-:Y:S01]  /*16da0*/  FSEL R178, R178, R179, P1 ;  /* 0x000000b3b2b27208 */ /* 0x000fe20000800000 */
[----:B------:R-:W-:Y:S01]  /*16db0*/  FMUL R179, R182, 0.25 ;  /* 0x3e800000b6b37820 */ /* 0x000fe20000400000 */
[----:B------:R-:W-:Y:S01]  /*16dc0*/  FSEL R162, R162, R163, P1 ;  /* 0x000000a3a2a27208 */ /* 0x000fe20000800000 */
[----:B------:R-:W-:Y:S01]  /*16dd0*/  IMAD.MOV.U32 R238, RZ, RZ, R211 ;  /* 0x000000ffffee7224 */ /* 0x000fe200078e00d3 */
[----:B------:R-:W-:Y:S01]  /*16de0*/  FSEL R137, R195, R137, P1 ;  /* 0x00000089c3897208 */ /* 0x000fe20000800000 */
[----:B------:R-:W-:Y:S01]  /*16df0*/  FMUL R163, R166, 0.25 ;  /* 0x3e800000a6a37820 */ /* 0x000fe20000400000 */
[----:B------:R-:W-:Y:S01]  /*16e00*/  FSEL R173, R173, R176, P1 ;  /* 0x000000b0adad7208 */ /* 0x000fe20000800000 */
[----:B------:R-:W-:Y:S01]  /*16e10*/  FMUL R195, R144, 0.25 ;  /* 0x3e80000090c37820 */ /* 0x000fe20000400000 */
[----:B------:R-:W-:Y:S01]  /*16e20*/  FADD R211, R8, R10 ;  /* 0x0000000a08d37221 */ /* 0x000fe20000000000 */
[----:B------:R-:W-:Y:S01]  /*16e30*/  FSEL R153, R153, R207, P1 ;  /* 0x000000cf99997208 */ /* 0x000fe20000800000 */
[----:B------:R-:W-:Y:S01]  /*16e40*/  FMUL R176, R177, 0.25 ;  /* 0x3e800000b1b07820 */ /* 0x000fe20000400000 */
[----:B------:R-:W-:Y:S01]  /*16e50*/  @P6 IMAD.MOV.U32 R8, RZ, RZ, 0x7f800000 ;  /* 0x7f800000ff086424 */ /* 0x000fe200078e00ff */
[----:B------:R-:W-:Y:S01]  /*16e60*/  FSEL R141, R196, R141, P1 ;  /* 0x0000008dc48d7208 */ /* 0x000fe20000800000 */
[----:B------:R-:W-:Y:S01]  /*16e70*/  FMUL R196, R148, 0.25 ;  /* 0x3e80000094c47820 */ /* 0x000fe20000400000 */
[----:B------:R-:W-:Y:S01]  /*16e80*/  FSEL R179, R179, R182, P1 ;  /* 0x000000b6b3b37208 */ /* 0x000fe20000800000 */
[----:B------:R-:W-:Y:S01]  /*16e90*/  FMUL R182, R183, 0.25 ;  /* 0x3e800000b7b67820 */ /* 0x000fe20000400000 */
[----:B------:R-:W-:Y:S01]  /*16ea0*/  FSEL R163, R163, R166, P1 ;  /* 0x000000a6a3a37208 */ /* 0x000fe20000800000 */
[----:B------:R-:W-:Y:S01]  /*16eb0*/  FMUL R191, R198, 0.25 ;  /* 0x3e800000c6bf7820 */ /* 0x000fe20000400000 */
[----:B------:R-:W-:Y:S01]  /*16ec0*/  FSEL R144, R195, R144, P1 ;  /* 0x00000090c3907208 */ /* 0x000fe20000800000 */
[----:B------:R-:W-:Y:S01]  /*16ed0*/  @P6 FFMA.FTZ R211, R18, R8, +INF ;  /* 0x7f80000012d36423 */ /* 0x000fe20000010008 */
[----:B------:R-:W-:Y:S01]  /*16ee0*/  FMUL R166, R167, 0.25 ;  /* 0x3e800000a7a67820 */ /* 0x000fe20000400000 */
[----:B------:R-:W-:Y:S01]  /*16ef0*/  FSEL R176, R176, R177, P1 ;  /* 0x000000b1b0b07208 */ /* 0x000fe20000800000 */
[----:B------:R-:W-:Y:S01]  /*16f00*/  FMUL R195, R145, 0.25 ;  /* 0x3e80000091c37820 */ /* 0x000fe20000400000 */
[----:B------:R-:W-:Y:S01]  /*16f10*/  @!P2 FMUL R153, R153, 16777216 ;  /* 0x4b8000009999a820 */ /* 0x000fe20000400000 */
[----:B------:R-:W-:Y:S01]  /*16f20*/  FMUL R177, R180, 0.25 ;  /* 0x3e800000b4b17820 */ /* 0x000fe20000400000 */
[----:B------:R-:W-:Y:S01]  /*16f30*/  FMUL R187, R202, 0.25 ;  /* 0x3e800000cabb7820 */ /* 0x000fe20000400000 */
[----:B------:R-:W-:Y:S01]  /*16f40*/  @!P2 FMUL R154, R154, 16777216 ;  /* 0x4b8000009a9aa820 */ /* 0x000fe20000400000 */
[----:B------:R-:W-:Y:S01]  /*16f50*/  FMUL R190, R199, 0.25 ;  /* 0x3e800000c7be7820 */ /* 0x000fe20000400000 */
[----:B------:R-:W-:Y:S01]  /*16f60*/  FSEL R148, R196, R148, P1 ;  /* 0x00000094c4947208 */ /* 0x000fe20000800000 */
[----:B------:R-:W-:Y:S01]  /*16f70*/  @!P2 FMUL R155, R155, 16777216 ;  /* 0x4b8000009b9ba820 */ /* 0x000fe20000400000 */
[----:B------:R-:W-:Y:S01]  /*16f80*/  FMUL R196, R149, 0.25 ;  /* 0x3e80000095c47820 */ /* 0x000fe20000400000 */
[----:B------:R-:W-:Y:S01]  /*16f90*/  @!P2 FMUL R156, R156, 16777216 ;  /* 0x4b8000009c9ca820 */ /* 0x000fe20000400000 */
[----:B------:R-:W-:Y:S01]  /*16fa0*/  FMUL R23, R209, 0.25 ;  /* 0x3e800000d1177820 */ /* 0x000fe20000400000 */
[----:B------:R-:W-:Y:S01]  /*16fb0*/  FSEL R182, R182, R183, P1 ;  /* 0x000000b7b6b67208 */ /* 0x000fe20000800000 */
[----:B------:R-:W-:Y:S01]  /*16fc0*/  @!P2 FMUL R158, R158, 16777216 ;  /* 0x4b8000009e9ea820 */ /* 0x000fe20000400000 */
[----:B------:R-:W-:Y:S01]  /*16fd0*/  FSEL R191, R191, R198, P1 ;  /* 0x000000c6bfbf7208 */ /* 0x000fe20000800000 */
[----:B------:R0:W-:Y:S01]  /*16fe0*/  STL [R1+0xb7c], R211 ;  /* 0x000b7cd301007387 */ /* 0x0001e20000100800 */
[----:B------:R-:W-:Y:S01]  /*16ff0*/  FSEL R166, R166, R167, P1 ;  /* 0x000000a7a6a67208 */ /* 0x000fe20000800000 */
[----:B------:R-:W-:Y:S01]  /*17000*/  FMUL R183, R205, 0.25 ;  /* 0x3e800000cdb77820 */ /* 0x000fe20000400000 */
[----:B------:R-:W-:Y:S01]  /*17010*/  FSEL R145, R195, R145, P1 ;  /* 0x00000091c3917208 */ /* 0x000fe20000800000 */
[----:B------:R-:W-:Y:S01]  /*17020*/  @!P2 FMUL R159, R159, 16777216 ;  /* 0x4b8000009f9fa820 */ /* 0x000fe20000400000 */
[----:B------:R-:W-:Y:S01]  /*17030*/  FMUL R198, R3, R153 ;  /* 0x0000009903c67220 */ /* 0x000fe20000400000 */
[----:B------:R-:W-:Y:S01]  /*17040*/  FMUL R167, R206, 0.25 ;  /* 0x3e800000cea77820 */ /* 0x000fe20000400000 */
[----:B------:R-:W-:Y:S01]  /*17050*/  FSEL R177, R177, R180, P1 ;  /* 0x000000b4b1b17208 */ /* 0x000fe20000800000 */
[----:B------:R-:W-:Y:S01]  /*17060*/  @!P2 FMUL R160, R160, 16777216 ;  /* 0x4b800000a0a0a820 */ /* 0x000fe20000400000 */
[----:B------:R-:W-:Y:S01]  /*17070*/  FSEL R187, R187, R202, P1 ;  /* 0x000000cabbbb7208 */ /* 0x000fe20000800000 */
[----:B------:R-:W2:Y:S01]  /*17080*/  LDL.LU R153, [R1+0x1e8] ;  /* 0x0001e80001997983 */ /* 0x000ea20000300800 */
[----:B------:R-:W-:Y:S01]  /*17090*/  FMUL R195, R3, R154 ;  /* 0x0000009a03c37220 */ /* 0x000fe20000400000 */
[----:B------:R-:W-:Y:S01]  /*170a0*/  FMUL R180, R181, 0.25 ;  /* 0x3e800000b5b47820 */ /* 0x000fe20000400000 */
[----:B------:R-:W-:Y:S01]  /*170b0*/  FMUL R186, R203, 0.25 ;  /* 0x3e800000cbba7820 */ /* 0x000fe20000400000 */
[----:B------:R-:W-:Y:S01]  /*170c0*/  FSEL R190, R190, R199, P1 ;  /* 0x000000c7bebe7208 */ /* 0x000fe20000800000 */
[----:B------:R-:W-:Y:S01]  /*170d0*/  @!P2 FMUL R161, R161, 16777216 ;  /* 0x4b800000a1a1a820 */ /* 0x000fe20000400000 */
[----:B------:R-:W-:Y:S01]  /*170e0*/  @!P2 FMUL R28, R28, 16777216 ;  /* 0x4b8000001c1ca820 */ /* 0x000fe20000400000 */
[----:B------:R-:W3:Y:S01]  /*170f0*/  LDL.LU R154, [R1+0x1f8] ;  /* 0x0001f800019a7983 */ /* 0x000ee20000300800 */
[C---:B------:R-:W-:Y:S01]  /*17100*/  FMUL R202, R3.reuse, R155 ;  /* 0x0000009b03ca7220 */ /* 0x040fe20000400000 */
[----:B------:R-:W-:Y:S01]  /*17110*/  FMUL R22, R210, 0.25 ;  /* 0x3e800000d2167820 */ /* 0x000fe20000400000 */
[----:B------:R-:W-:Y:S01]  /*17120*/  FSEL R149, R196, R149, P1 ;  /* 0x00000095c4957208 */ /* 0x000fe20000800000 */
[----:B------:R-:W-:Y:S01]  /*17130*/  @!P2 FMUL R162, R162, 16777216 ;  /* 0x4b800000a2a2a820 */ /* 0x000fe20000400000 */
[----:B------:R-:W4:Y:S01]  /*17140*/  LDL.LU R155, [R1+0x1cc] ;  /* 0x0001cc00019b7983 */ /* 0x000f220000300800 */
[----:B------:R-:W-:Y:S01]  /*17150*/  FMUL R199, R3, R156 ;  /* 0x0000009c03c77220 */ /* 0x000fe20000400000 */
[----:B------:R-:W-:Y:S01]  /*17160*/  FSEL R23, R23, R209, P1 ;  /* 0x000000d117177208 */ /* 0x000fe20000800000 */
[----:B------:R-:W-:Y:S01]  /*17170*/  @!P2 FMUL R163, R163, 16777216 ;  /* 0x4b800000a3a3a820 */ /* 0x000fe20000400000 */
[----:B------:R-:W-:Y:S01]  /*17180*/  @!P2 FMUL R24, R24, 16777216 ;  /* 0x4b8000001818a820 */ /* 0x000fe20000400000 */
[----:B------:R-:W2:Y:S01]  /*17190*/  LDL.LU R156, [R1+0x1dc] ;  /* 0x0001dc00019c7983 */ /* 0x000ea20000300800 */
[----:B------:R-:W-:Y:S01]  /*171a0*/  FMUL R196, R3, R158 ;  /* 0x0000009e03c47220 */ /* 0x000fe20000400000 */
[----:B------:R-:W-:Y:S01]  /*171b0*/  MOV R235, R219 ;  /* 0x000000db00eb7202 */ /* 0x000fe20000000f00 */
[----:B------:R-:W-:Y:S01]  /*171c0*/  @!P2 FMUL R29, R29, 16777216 ;  /* 0x4b8000001d1da820 */ /* 0x000fe20000400000 */
[----:B------:R-:W-:Y:S01]  /*171d0*/  FSEL R183, R183, R205, P1 ;  /* 0x000000cdb7b77208 */ /* 0x000fe20000800000 */
[----:B------:R-:W2:Y:S01]  /*171e0*/  LDL.LU R158, [R1+0x1ec] ;  /* 0x0001ec00019e7983 */ /* 0x000ea20000300800 */
[----:B------:R-:W-:Y:S01]  /*171f0*/  FMUL R209, R3, R159 ;  /* 0x0000009f03d17220 */ /* 0x000fe20000400000 */
[----:B------:R-:W-:Y:S01]  /*17200*/  FSEL R167, R167, R206, P1 ;  /* 0x000000cea7a77208 */ /* 0x000fe20000800000 */
[----:B------:R-:W-:Y:S01]  /*17210*/  @!P2 FMUL R36, R36, 16777216 ;  /* 0x4b8000002424a820 */ /* 0x000fe20000400000 */
[----:B------:R-:W2:Y:S01]  /*17220*/  LDL.LU R159, [R1+0x1fc] ;  /* 0x0001fc00019f7983 */ /* 0x000ea20000300800 */
[C---:B------:R-:W-:Y:S01]  /*17230*/  FMUL R205, R3.reuse, R160 ;  /* 0x000000a003cd7220 */ /* 0x040fe20000400000 */
[C---:B------:R-:W-:Y:S01]  /*17240*/  FMUL R237, R3.reuse, R28 ;  /* 0x0000001c03ed7220 */ /* 0x040fe20000400000 */
[----:B------:R-:W-:Y:S01]  /*17250*/  FSEL R180, R180, R181, P1 ;  /* 0x000000b5b4b47208 */ /* 0x000fe20000800000 */
[----:B------:R-:W-:Y:S01]  /*17260*/  @!P2 FMUL R32, R32, 16777216 ;  /* 0x4b8000002020a820 */ /* 0x000fe20000400000 */
[----:B------:R-:W-:Y:S01]  /*17270*/  FSEL R186, R186, R203, P1 ;  /* 0x000000cbbaba7208 */ /* 0x000fe20000800000 */
[----:B------:R-:W2:Y:S01]  /*17280*/  LDL.LU R160, [R1+0x1c8] ;  /* 0x0001c80001a07983 */ /* 0x000ea20000300800 */
[----:B------:R-:W-:Y:S01]  /*17290*/  FMUL R206, R3, R161 ;  /* 0x000000a103ce7220 */ /* 0x000fe20000400000 */
[----:B------:R-:W-:Y:S01]  /*172a0*/  IMAD.MOV.U32 R28, RZ, RZ, R234 ;  /* 0x000000ffff1c7224 */ /* 0x000fe200078e00ea */
[----:B------:R-:W-:Y:S01]  /*172b0*/  FSEL R22, R22, R210, P1 ;  /* 0x000000d216167208 */ /* 0x000fe20000800000 */
[----:B------:R-:W-:Y:S01]  /*172c0*/  FMUL R181, R184, 0.25 ;  /* 0x3e800000b8b57820 */ /* 0x000fe20000400000 */
[----:B------:R-:W-:Y:S01]  /*172d0*/  @!P2 FMUL R37, R37, 16777216 ;  /* 0x4b8000002525a820 */ /* 0x000fe20000400000 */
[----:B------:R-:W2:Y:S01]  /*172e0*/  LDL.LU R161, [R1+0x1d8] ;  /* 0x0001d80001a17983 */ /* 0x000ea20000300800 */
[C---:B------:R-:W-:Y:S01]  /*172f0*/  FMUL R203, R3.reuse, R162 ;  /* 0x000000a203cb7220 */ /* 0x040fe20000400000 */
[----:B------:R-:W-:Y:S01]  /*17300*/  FMUL R234, R3, R24 ;  /* 0x0000001803ea7220 */ /* 0x000fe20000400000 */
[----:B------:R-:W-:Y:S01]  /*17310*/  @!P2 FMUL R33, R33, 16777216 ;  /* 0x4b8000002121a820 */ /* 0x000fe20000400000 */
[----:B------:R-:W3:Y:S01]  /*17320*/  LDL.LU R162, [R1+0x1ac] ;  /* 0x0001ac0001a27983 */ /* 0x000ee20000300800 */
[C---:B------:R-:W-:Y:S01]  /*17330*/  FMUL R210, R3.reuse, R163 ;  /* 0x000000a303d27220 */ /* 0x040fe20000400000 */
[----:B------:R-:W-:Y:S01]  /*17340*/  MOV R24, R235 ;  /* 0x000000eb00187202 */ /* 0x000fe20000000f00 */
[----:B------:R-:W-:Y:S01]  /*17350*/  @!P2 FMUL R44, R44, 16777216 ;  /* 0x4b8000002c2ca820 */ /* 0x000fe20000400000 */
[----:B------:R-:W2:Y:S01]  /*17360*/  LDL.LU R163, [R1+0x1bc] ;  /* 0x0001bc0001a37983 */ /* 0x000ea20000300800 */
[C---:B------:R-:W-:Y:S01]  /*17370*/  FMUL R235, R3.reuse, R29 ;  /* 0x0000001d03eb7220 */ /* 0x040fe20000400000 */
[----:B------:R-:W-:Y:S01]  /*17380*/  @!P2 FMUL R40, R40, 16777216 ;  /* 0x4b8000002828a820 */ /* 0x000fe20000400000 */
[----:B------:R-:W-:Y:S01]  /*17390*/  FMUL R247, R3, R36 ;  /* 0x0000002403f77220 */ /* 0x000fe20000400000 */
[----:B------:R-:W4:Y:S01]  /*173a0*/  LDL.LU R29, [R1+0x88] ;  /* 0x00008800011d7983 */ /* 0x000f220000300800 */
[----:B------:R-:W-:Y:S01]  /*173b0*/  @!P2 FMUL R45, R45, 16777216 ;  /* 0x4b8000002d2da820 */ /* 0x000fe20000400000 */
[----:B------:R-:W-:Y:S01]  /*173c0*/  FMUL R242, R3, R32 ;  /* 0x0000002003f27220 */ /* 0x000fe20000400000 */
[----:B------:R-:W-:Y:S01]  /*173d0*/  FSEL R181, R181, R184, P1 ;  /* 0x000000b8b5b57208 */ /* 0x000fe20000800000 */
[----:B------:R-:W3:Y:S01]  /*173e0*/  LDL.LU R36, [R1+0xa8] ;  /* 0x0000a80001247983 */ /* 0x000ee20000300800 */
[----:B------:R-:W-:Y:S01]  /*173f0*/  @!P2 FMUL R41, R41, 16777216 ;  /* 0x4b8000002929a820 */ /* 0x000fe20000400000 */
[----:B------:R-:W-:Y:S01]  /*17400*/  FMUL R243, R3, R37 ;  /* 0x0000002503f37220 */ /* 0x000fe20000400000 */
[----:B------:R-:W-:Y:S01]  /*17410*/  FMUL R184, R185, 0.25 ;  /* 0x3e800000b9b87820 */ /* 0x000fe20000400000 */
[----:B------:R-:W2:Y:S01]  /*17420*/  LDL.LU R32, [R1+0x98] ;  /* 0x0000980001207983 */ /* 0x000ea20000300800 */
[----:B------:R-:W-:Y:S01]  /*17430*/  @!P2 FMUL R175, R175, 16777216 ;  /* 0x4b800000afafa820 */ /* 0x000fe20000400000 */
[----:B------:R-:W-:Y:S01]  /*17440*/  @!P2 FMUL R52, R52, 16777216 ;  /* 0x4b8000003434a820 */ /* 0x000fe20000400000 */
[C---:B------:R-:W-:Y:S01]  /*17450*/  FMUL R239, R3.reuse, R33 ;  /* 0x0000002103ef7220 */ /* 0x040fe20000400000 */
[----:B------:R-:W4:Y:S01]  /*17460*/  LDL.LU R37, [R1+0xac] ;  /* 0x0000ac0001257983 */ /* 0x000f220000300800 */
[----:B------:R-:W-:Y:S01]  /*17470*/  @!P2 FMUL R48, R48, 16777216 ;  /* 0x4b8000003030a820 */ /* 0x000fe20000400000 */
[----:B------:R-:W-:Y:S01]  /*17480*/  FMUL R248, R3, R44 ;  /* 0x0000002c03f87220 */ /* 0x000fe20000400000 */
[----:B------:R-:W-:Y:S01]  /*17490*/  @!P2 FMUL R53, R53, 16777216 ;  /* 0x4b8000003535a820 */ /* 0x000fe20000400000 */
[----:B------:R-:W3:Y:S01]  /*174a0*/  LDL.LU R33, [R1+0x8c] ;  /* 0x00008c0001217983 */ /* 0x000ee20000300800 */
[----:B------:R-:W-:Y:S01]  /*174b0*/  FMUL R244, R3, R40 ;  /* 0x0000002803f47220 */ /* 0x000fe20000400000 */
[----:B------:R-:W-:Y:S01]  /*174c0*/  @!P2 FMUL R49, R49, 16777216 ;  /* 0x4b8000003131a820 */ /* 0x000fe20000400000 */
[----:B------:R-:W-:Y:S01]  /*174d0*/  FMUL R245, R3, R45 ;  /* 0x0000002d03f57220 */ /* 0x000fe20000400000 */
[----:B------:R-:W4:Y:S01]  /*174e0*/  LDL.LU R44, [R1+0xe8] ;  /* 0x0000e800012c7983 */ /* 0x000f220000300800 */
[----:B------:R-:W-:Y:S01]  /*174f0*/  @!P2 FMUL R180, R180, 16777216 ;  /* 0x4b800000b4b4a820 */ /* 0x000fe20000400000 */
[----:B------:R-:W-:Y:S01]  /*17500*/  @!P2 FMUL R60, R60, 16777216 ;  /* 0x4b8000003c3ca820 */ /* 0x000fe20000400000 */
[----:B------:R-:W-:Y:S01]  /*17510*/  @!P2 FMUL R61, R61, 16777216 ;  /* 0x4b8000003d3da820 */ /* 0x000fe20000400000 */
[----:B------:R-:W4:Y:S01]  /*17520*/  LDL.LU R40, [R1+0xc8] ;  /* 0x0000c80001287983 */ /* 0x000f220000300800 */
[C---:B------:R-:W-:Y:S01]  /*17530*/  FMUL R227, R3.reuse, R175 ;  /* 0x000000af03e37220 */ /* 0x040fe20000400000 */
[----:B------:R-:W-:Y:S01]  /*17540*/  FMUL R240, R3, R41 ;  /* 0x0000002903f07220 */ /* 0x000fe20000400000 */
[----:B------:R-:W-:Y:S01]  /*17550*/  FSEL R184, R184, R185, P1 ;  /* 0x000000b9b8b87208 */ /* 0x000fe20000800000 */
[----:B------:R-:W4:Y:S01]  /*17560*/  LDL.LU R45, [R1+0xec] ;  /* 0x0000ec00012d7983 */ /* 0x000f220000300800 */
[----:B------:R-:W-:Y:S01]  /*17570*/  @!P2 FMUL R183, R183, 16777216 ;  /* 0x4b800000b7b7a820 */ /* 0x000fe20000400000 */
[----:B------:R-:W-:Y:S01]  /*17580*/  @!P2 FMUL R56, R56, 16777216 ;  /* 0x4b8000003838a820 */ /* 0x000fe20000400000 */
[----:B------:R-:W-:Y:S01]  /*17590*/  FMUL R175, R3, R52 ;  /* 0x0000003403af7220 */ /* 0x000fe20000400000 */
[----:B------:R-:W4:Y:S01]  /*175a0*/  LDL.LU R41, [R1+0xcc] ;  /* 0x0000cc0001297983 */ /* 0x000f220000300800 */
[----:B------:R-:W-:Y:S01]  /*175b0*/  @!P2 FMUL R57, R57, 16777216 ;  /* 0x4b8000003939a820 */ /* 0x000fe20000400000 */
[C---:B------:R-:W-:Y:S01]  /*175c0*/  FMUL R251, R3.reuse, R48 ;  /* 0x0000003003fb7220 */ /* 0x040fe20000400000 */
[C---:B------:R-:W-:Y:S01]  /*175d0*/  FMUL R252, R3.reuse, R53 ;  /* 0x0000003503fc7220 */ /* 0x040fe20000400000 */
[----:B------:R-:W4:Y:S01]  /*175e0*/  LDL.LU R52, [R1+0x10c] ;  /* 0x00010c0001347983 */ /* 0x000f220000300800 */
[C---:B------:R-:W-:Y:S01]  /*175f0*/  FMUL R225, R3.reuse, R180 ;  /* 0x000000b403e17220 */ /* 0x040fe20000400000 */
[C---:B------:R-:W-:Y:S01]  /*17600*/  FMUL R249, R3.reuse, R49 ;  /* 0x0000003103f97220 */ /* 0x040fe20000400000 */
[C---:B0-----:R-:W-:Y:S01]  /*17610*/  FMUL R211, R3.reuse, R61 ;  /* 0x0000003d03d37220 */ /* 0x041fe20000400000 */
[----:B------:R-:W4:Y:S01]  /*17620*/  LDL.LU R48, [R1+0x108] ;  /* 0x0001080001307983 */ /* 0x000f220000300800 */
[C---:B------:R-:W-:Y:S01]  /*17630*/  FMUL R232, R3.reuse, R183 ;  /* 0x000000b703e87220 */ /* 0x040fe20000400000 */
[----:B------:R-:W-:-:S02]  /*17640*/  FMUL R180, R3, R60 ;  /* 0x0000003c03b47220 */ /* 0x000fc40000400000 */
[----:B------:R-:W4:Y:S01]  /*17650*/  LDL.LU R53, [R1+0x12c] ;  /* 0x00012c0001357983 */ /* 0x000f220000300800 */
[----:B------:R-:W-:Y:S01]  /*17660*/  @!P2 FMUL R184, R184, 16777216 ;  /* 0x4b800000b8b8a820 */ /* 0x000fe20000400000 */
[----:B------:R-:W-:Y:S01]  /*17670*/  @!P2 FMUL R68, R68, 16777216 ;  /* 0x4b8000004444a820 */ /* 0x000fe20000400000 */
[C---:B------:R-:W-:Y:S01]  /*17680*/  FMUL R183, R3.reuse, R56 ;  /* 0x0000003803b77220 */ /* 0x040fe20000400000 */
[----:B------:R-:W4:Y:S01]  /*17690*/  LDL.LU R49, [R1+0x11c] ;  /* 0x00011c0001317983 */ /* 0x000f220000300800 */
[----:B------:R-:W-:-:S03]  /*176a0*/  FMUL R250, R3, R57 ;  /* 0x0000003903fa7220 */ /* 0x000fc60000400000 */
[----:B------:R-:W4:Y:S01]  /*176b0*/  LDL.LU R60, [R1+0xf8] ;  /* 0x0000f800013c7983 */ /* 0x000f220000300800 */
[----:B------:R-:W-:-:S03]  /*176c0*/  FMUL R230, R3, R184 ;  /* 0x000000b803e67220 */ /* 0x000fc60000400000 */
[----:B------:R-:W4:Y:S01]  /*176d0*/  LDL.LU R56, [R1+0x1a8] ;  /* 0x0001a80001387983 */ /* 0x000f220000300800 */
[----:B------:R-:W-:-:S03]  /*176e0*/  FMUL R184, R3, R68 ;  /* 0x0000004403b87220 */ /* 0x000fc60000400000 */
[----:B------:R-:W4:Y:S04]  /*176f0*/  LDL.LU R61, [R1+0xdc] ;  /* 0x0000dc00013d7983 */ /* 0x000f280000300800 */
[----:B------:R-:W-:Y:S04]  /*17700*/  STL [R1+0xb80], R211 ;  /* 0x000b80d301007387 */ /* 0x000fe80000100800 */
[----:B------:R-:W4:Y:S04]  /*17710*/  LDL.LU R57, [R1+0x1b8] ;  /* 0x0001b80001397983 */ /* 0x000f280000300800 */
[----:B------:R0:W-:Y:S04]  /*17720*/  STL [R1+0xb84], R250 ;  /* 0x000b84fa01007387 */ /* 0x0001e80000100800 */
[----:B------:R-:W4:Y:S01]  /*17730*/  LDL.LU R68, [R1+0xb8] ;  /* 0x0000b80001447983 */ /* 0x000f220000300800 */
[----:B------:R-:W-:Y:S01]  /*17740*/  @!P2 FMUL R171, R171, 16777216 ;  /* 0x4b800000ababa820 */ /* 0x000fe20000400000 */
[----:B------:R-:W-:-:S03]  /*17750*/  @!P2 FMUL R64, R64, 16777216 ;  /* 0x4b8000004040a820 */ /* 0x000fc60000400000 */
[C---:B------:R-:W-:Y:S01]  /*17760*/  FMUL R219, R3.reuse, R171 ;  /* 0x000000ab03db7220 */ /* 0x040fe20000400000 */
[----:B------:R-:W-:Y:S02]  /*17770*/  FMUL R171, R3, R64 ;  /* 0x0000004003ab7220 */ /* 0x000fe40000400000 */
[----:B------:R-:W4:Y:S01]  /*17780*/  LDL.LU R64, [R1+0xd8] ;  /* 0x0000d80001407983 */ /* 0x000f220000300800 */
[----:B------:R-:W-:Y:S01]  /*17790*/  @!P2 FMUL R69, R69, 16777216 ;  /* 0x4b8000004545a820 */ /* 0x000fe20000400000 */
[----:B------:R-:W-:Y:S01]  /*177a0*/  FMUL R185, R204, 0.25 ;  /* 0x3e800000ccb97820 */ /* 0x000fe20000400000 */
[----:B------:R-:W-:Y:S01]  /*177b0*/  @!P2 FMUL R65, R65, 16777216 ;  /* 0x4b8000004141a820 */ /* 0x000fe20000400000 */
[----:B------:R-:W-:Y:S01]  /*177c0*/  @!P2 FMUL R178, R178, 16777216 ;  /* 0x4b800000b2b2a820 */ /* 0x000fe20000400000 */
[----:B------:R-:W-:Y:S01]  /*177d0*/  @!P2 FMUL R76, R76, 16777216 ;  /* 0x4b8000004c4ca820 */ /* 0x000fe20000400000 */
[----:B------:R-:W-:Y:S01]  /*177e0*/  @!P2 FMUL R166, R166, 16777216 ;  /* 0x4b800000a6a6a820 */ /* 0x000fe20000400000 */
[----:B------:R-:W-:Y:S01]  /*177f0*/  @!P2 FMUL R72, R72, 16777216 ;  /* 0x4b8000004848a820 */ /* 0x000fe20000400000 */
[----:B------:R-:W-:Y:S01]  /*17800*/  @!P2 FMUL R77, R77, 16777216 ;  /* 0x4b8000004d4da820 */ /* 0x000fe20000400000 */
[----:B------:R-:W-:Y:S01]  /*17810*/  @!P2 FMUL R84, R84, 16777216 ;  /* 0x4b8000005454a820 */ /* 0x000fe20000400000 */
[----:B------:R-:W-:Y:S01]  /*17820*/  FMUL R13, R3, R69 ;  /* 0x00000045030d7220 */ /* 0x000fe20000400000 */
[----:B------:R-:W-:Y:S01]  /*17830*/  FSETP.NEU.AND P5, PT, R18, RZ, PT ;  /* 0x000000ff1200720b */ /* 0x000fe20003fad000 */
[----:B------:R-:W-:Y:S01]  /*17840*/  @!P2 FMUL R164, R164, 16777216 ;  /* 0x4b800000a4a4a820 */ /* 0x000fe20000400000 */
[----:B------:R-:W-:Y:S01]  /*17850*/  FSEL R185, R185, R204, P1 ;  /* 0x000000ccb9b97208 */ /* 0x000fe20000800000 */
[----:B------:R-:W-:Y:S01]  /*17860*/  @!P2 FMUL R80, R80, 16777216 ;  /* 0x4b8000005050a820 */ /* 0x000fe20000400000 */
[C---:B------:R-:W-:Y:S01]  /*17870*/  FMUL R220, R3.reuse, R178 ;  /* 0x000000b203dc7220 */ /* 0x040fe20000400000 */
[----:B------:R-:W4:Y:S01]  /*17880*/  LDL.LU R69, [R1+0x9c] ;  /* 0x00009c0001457983 */ /* 0x000f220000300800 */
[----:B------:R-:W-:Y:S01]  /*17890*/  FMUL R14, R3, R65 ;  /* 0x00000041030e7220 */ /* 0x000fe20000400000 */
[----:B------:R-:W-:Y:S01]  /*178a0*/  FMUL R18, R214, 0.25 ;  /* 0x3e800000d6127820 */ /* 0x000fe20000400000 */
[----:B------:R-:W-:Y:S01]  /*178b0*/  @!P2 FMUL R85, R85, 16777216 ;  /* 0x4b8000005555a820 */ /* 0x000fe20000400000 */
[C---:B------:R-:W-:Y:S01]  /*178c0*/  FMUL R204, R3.reuse, R166 ;  /* 0x000000a603cc7220 */ /* 0x040fe20000400000 */
[----:B------:R-:W4:Y:S01]  /*178d0*/  LDL.LU R65, [R1+0xbc] ;  /* 0x0000bc0001417983 */ /* 0x000f220000300800 */
[----:B------:R-:W-:Y:S01]  /*178e0*/  FMUL R178, R3, R76 ;  /* 0x0000004c03b27220 */ /* 0x000fe20000400000 */
[----:B------:R-:W-:Y:S01]  /*178f0*/  @!P2 FMUL R73, R73, 16777216 ;  /* 0x4b8000004949a820 */ /* 0x000fe20000400000 */
[----:B------:R-:W-:Y:S01]  /*17900*/  @!P2 FMUL R81, R81, 16777216 ;  /* 0x4b8000005151a820 */ /* 0x000fe20000400000 */
[----:B------:R-:W4:Y:S01]  /*17910*/  LDL.LU R76, [R1+0x13c] ;  /* 0x00013c00014c7983 */ /* 0x000f220000300800 */
[C---:B------:R-:W-:Y:S01]  /*17920*/  FMUL R166, R3.reuse, R72 ;  /* 0x0000004803a67220 */ /* 0x040fe20000400000 */
[----:B------:R-:W-:Y:S01]  /*17930*/  @!P2 FMUL R168, R168, 16777216 ;  /* 0x4b800000a8a8a820 */ /* 0x000fe20000400000 */
[----:B------:R-:W-:Y:S01]  /*17940*/  @!P2 FMUL R92, R92, 16777216 ;  /* 0x4b8000005c5ca820 */ /* 0x000fe20000400000 */
[----:B------:R-:W4:Y:S01]  /*17950*/  LDL.LU R72, [R1+0x7c] ;  /* 0x00007c0001487983 */ /* 0x000f220000300800 */
[----:B------:R-:W-:Y:S01]  /*17960*/  FMUL R5, R3, R77 ;  /* 0x0000004d03057220 */ /* 0x000fe20000400000 */
[----:B------:R-:W-:Y:S01]  /*17970*/  FMUL R9, R217, 0.25 ;  /* 0x3e800000d9097820 */ /* 0x000fe20000400000 */
[----:B------:R-:W-:Y:S01]  /*17980*/  @!P2 FMUL R179, R179, 16777216 ;  /* 0x4b800000b3b3a820 */ /* 0x000fe20000400000 */
[----:B------:R-:W-:Y:S01]  /*17990*/  @!P2 FMUL R88, R88, 16777216 ;  /* 0x4b8000005858a820 */ /* 0x000fe20000400000 */
[C---:B------:R-:W-:Y:S01]  /*179a0*/  FMUL R207, R3.reuse, R164 ;  /* 0x000000a403cf7220 */ /* 0x040fe20000400000 */
[----:B------:R-:W4:Y:S01]  /*179b0*/  LDL.LU R77, [R1+0x14c] ;  /* 0x00014c00014d7983 */ /* 0x000f220000300800 */
[----:B0-----:R-:W-:Y:S01]  /*179c0*/  FMUL R250, R3, R84 ;  /* 0x0000005403fa7220 */ /* 0x001fe20000400000 */
[----:B------:R-:W-:Y:S01]  /*179d0*/  @!P2 FMUL R182, R182, 16777216 ;  /* 0x4b800000b6b6a820 */ /* 0x000fe20000400000 */
[----:B------:R-:W-:Y:S01]  /*179e0*/  @!P2 FMUL R93, R93, 16777216 ;  /* 0x4b8000005d5da820 */ /* 0x000fe20000400000 */
[----:B------:R-:W4:Y:S01]  /*179f0*/  LDL.LU R84, [R1+0x16c] ;  /* 0x00016c0001547983 */ /* 0x000f220000300800 */
[----:B------:R-:W-:Y:S01]  /*17a00*/  FMUL R164, R3, R80 ;  /* 0x0000005003a47220 */ /* 0x000fe20000400000 */
[----:B------:R-:W-:Y:S01]  /*17a10*/  FSEL R18, R18, R214, P1 ;  /* 0x000000d612127208 */ /* 0x000fe20000800000 */
[----:B------:R-:W-:Y:S01]  /*17a20*/  @!P2 FMUL R173, R173, 16777216 ;  /* 0x4b800000adada820 */ /* 0x000fe20000400000 */
[----:B------:R-:W-:Y:S01]  /*17a30*/  @!P2 FMUL R89, R89, 16777216 ;  /* 0x4b8000005959a820 */ /* 0x000fe20000400000 */
[C---:B------:R-:W-:Y:S01]  /*17a40*/  FMUL R6, R3.reuse, R73 ;  /* 0x0000004903067220 */ /* 0x040fe20000400000 */
[----:B------:R-:W4:Y:S01]  /*17a50*/  LDL.LU R80, [R1+0x15c] ;  /* 0x00015c0001507983 */ /* 0x000f220000300800 */
[----:B------:R-:W-:Y:S01]  /*17a60*/  FMUL R211, R3, R85 ;  /* 0x0000005503d37220 */ /* 0x000fe20000400000 */
[----:B------:R-:W-:Y:S01]  /*17a70*/  @!P2 FMUL R177, R177, 16777216 ;  /* 0x4b800000b1b1a820 */ /* 0x000fe20000400000 */
[----:B------:R-:W-:Y:S01]  /*17a80*/  @!P2 FMUL R100, R100, 16777216 ;  /* 0x4b8000006464a820 */ /* 0x000fe20000400000 */
[C---:B------:R-:W-:Y:S01]  /*17a90*/  FMUL R214, R3.reuse, R168 ;  /* 0x000000a803d67220 */ /* 0x040fe20000400000 */
[----:B------:R-:W4:Y:S01]  /*17aa0*/  LDL.LU R85, [R1+0x188] ;  /* 0x0001880001557983 */ /* 0x000f220000300800 */
[C---:B------:R-:W-:Y:S01]  /*17ab0*/  FMUL R73, R3.reuse, R81 ;  /* 0x0000005103497220 */ /* 0x040fe20000400000 */
[C---:B------:R-:W-:Y:S01]  /*17ac0*/  FMUL R228, R3.reuse, R179 ;  /* 0x000000b303e47220 */ /* 0x040fe20000400000 */
[----:B------:R-:W-:Y:S01]  /*17ad0*/  FMUL R168, R3, R92 ;  /* 0x0000005c03a87220 */ /* 0x000fe20000400000 */
[----:B------:R-:W4:Y:S01]  /*17ae0*/  LDL.LU R81, [R1+0x17c] ;  /* 0x00017c0001517983 */ /* 0x000f220000300800 */
[----:B------:R-:W-:Y:S01]  /*17af0*/  FSEL R9, R9, R217, P1 ;  /* 0x000000d909097208 */ /* 0x000fe20000800000 */
[C---:B------:R-:W-:Y:S01]  /*17b00*/  FMUL R221, R3.reuse, R182 ;  /* 0x000000b603dd7220 */ /* 0x040fe20000400000 */
[C---:B------:R-:W-:Y:S01]  /*17b10*/  FMUL R179, R3.reuse, R88 ;  /* 0x0000005803b37220 */ /* 0x040fe20000400000 */
[----:B------:R-:W4:Y:S01]  /*17b20*/  LDL.LU R92, [R1+0x148] ;  /* 0x00014800015c7983 */ /* 0x000f220000300800 */
[C---:B------:R-:W-:Y:S01]  /*17b30*/  FMUL R217, R3.reuse, R173 ;  /* 0x000000ad03d97220 */ /* 0x040fe20000400000 */
[C---:B------:R-:W-:Y:S01]  /*17b40*/  FMUL R182, R3.reuse, R93 ;  /* 0x0000005d03b67220 */ /* 0x040fe20000400000 */
[C---:B------:R-:W-:Y:S01]  /*17b50*/  FMUL R224, R3.reuse, R177 ;  /* 0x000000b103e07220 */ /* 0x040fe20000400000 */
[----:B------:R-:W4:Y:S01]  /*17b60*/  LDL.LU R88, [R1+0x168] ;  /* 0x0001680001587983 */ /* 0x000f220000300800 */
[C---:B------:R-:W-:Y:S01]  /*17b70*/  FMUL R173, R3.reuse, R89 ;  /* 0x0000005903ad7220 */ /* 0x040fe20000400000 */
[----:B------:R-:W-:-:S02]  /*17b80*/  FMUL R177, R3, R100 ;  /* 0x0000006403b17220 */ /* 0x000fc40000400000 */
[----:B------:R-:W4:Y:S04]  /*17b90*/  LDL.LU R93, [R1+0x158] ;  /* 0x00015800015d7983 */ /* 0x000f280000300800 */
[----:B------:R-:W4:Y:S04]  /*17ba0*/  LDL.LU R89, [R1+0x178] ;  /* 0x0001780001597983 */ /* 0x000f280000300800 */
[----:B------:R-:W4:Y:S01]  /*17bb0*/  LDL.LU R100, [R1+0x118] ;  /* 0x0001180001647983 */ /* 0x000f220000300800 */
[----:B------:R-:W-:-:S04]  /*17bc0*/  @!P2 FMUL R96, R96, 16777216 ;  /* 0x4b8000006060a820 */ /* 0x000fc80000400000 */
[----:B------:R-:W-:Y:S02]  /*17bd0*/  FMUL R12, R3, R96 ;  /* 0x00000060030c7220 */ /* 0x000fe40000400000 */
[----:B------:R-:W4:Y:S01]  /*17be0*/  LDL.LU R96, [R1+0x128] ;  /* 0x0001280001607983 */ /* 0x000f220000300800 */
[----:B------:R-:W-:Y:S01]  /*17bf0*/  FMUL R152, R208, 0.25 ;  /* 0x3e800000d0987820 */ /* 0x000fe20000400000 */
[----:B------:R-:W-:Y:S01]  /*17c00*/  FMUL R193, R197, 0.25 ;  /* 0x3e800000c5c17820 */ /* 0x000fe20000400000 */
[----:B------:R-:W-:-:S03]  /*17c10*/  @!P2 FMUL R176, R176, 16777216 ;  /* 0x4b800000b0b0a820 */ /* 0x000fc60000400000 */
[----:B------:R-:W-:Y:S01]  /*17c20*/  FSEL R152, R152, R208, P1 ;  /* 0x000000d098987208 */ /* 0x000fe20000800000 */
[----:B------:R-:W-:Y:S01]  /*17c30*/  @!P2 FMUL R101, R101, 16777216 ;  /* 0x4b8000006565a820 */ /* 0x000fe20000400000 */
[----:B------:R-:W-:Y:S01]  /*17c40*/  FMUL R8, R218, 0.25 ;  /* 0x3e800000da087820 */ /* 0x000fe20000400000 */
[----:B------:R-:W-:Y:S01]  /*17c50*/  @!P2 FMUL R97, R97, 16777216 ;  /* 0x4b8000006161a820 */ /* 0x000fe20000400000 */
[----:B------:R-:W-:Y:S01]  /*17c60*/  @!P2 FMUL R108, R108, 16777216 ;  /* 0x4b8000006c6ca820 */ /* 0x000fe20000400000 */
[----:B------:R-:W-:Y:S01]  /*17c70*/  @!P2 FMUL R152, R152, 16777216 ;  /* 0x4b8000009898a820 */ /* 0x000fe20000400000 */
[----:B------:R-:W-:Y:S01]  /*17c80*/  @!P2 FMUL R167, R167, 16777216 ;  /* 0x4b800000a7a7a820 */ /* 0x000fe20000400000 */
[----:B------:R-:W-:Y:S01]  /*17c90*/  @!P2 FMUL R104, R104, 16777216 ;  /* 0x4b8000006868a820 */ /* 0x000fe20000400000 */
[----:B------:R-:W-:Y:S01]  /*17ca0*/  FMUL R223, R3, R176 ;  /* 0x000000b003df7220 */ /* 0x000fe20000400000 */
[----:B------:R-:W-:Y:S01]  /*17cb0*/  FSEL R193, R193, R197, P1 ;  /* 0x000000c5c1c17208 */ /* 0x000fe20000800000 */
[C---:B------:R-:W-:Y:S01]  /*17cc0*/  FMUL R176, R3.reuse, R101 ;  /* 0x0000006503b07220 */ /* 0x040fe20000400000 */
[----:B------:R-:W-:Y:S01]  /*17cd0*/  FSEL R8, R8, R218, P1 ;  /* 0x000000da08087208 */ /* 0x000fe20000800000 */
[C---:B------:R-:W-:Y:S01]  /*17ce0*/  FMUL R197, R3.reuse, R152 ;  /* 0x0000009803c57220 */ /* 0x040fe20000400000 */
[----:B------:R-:W4:Y:S01]  /*17cf0*/  LDL.LU R101, [R1+0xfc] ;  /* 0x0000fc0001657983 */ /* 0x000f220000300800 */
[C---:B------:R-:W-:Y:S01]  /*17d00*/  FMUL R222, R3.reuse, R97 ;  /* 0x0000006103de7220 */ /* 0x040fe20000400000 */
[C---:B------:R-:W-:Y:S01]  /*17d10*/  FMUL R218, R3.reuse, R167 ;  /* 0x000000a703da7220 */ /* 0x040fe20000400000 */
[C---:B------:R-:W-:Y:S01]  /*17d20*/  FMUL R152, R3.reuse, R108 ;  /* 0x0000006c03987220 */ /* 0x040fe20000400000 */
[----:B------:R-:W4:Y:S01]  /*17d30*/  LDL.LU R97, [R1+0x138] ;  /* 0x0001380001617983 */ /* 0x000f220000300800 */
[----:B------:R-:W-:-:S03]  /*17d40*/  FMUL R167, R3, R104 ;  /* 0x0000006803a77220 */ /* 0x000fc60000400000 */
[----:B------:R-:W4:Y:S04]  /*17d50*/  LDL.LU R108, [R1+0x18c] ;  /* 0x00018c00016c7983 */ /* 0x000f280000300800 */
[----:B------:R-:W4:Y:S01]  /*17d60*/  LDL.LU R104, [R1+0x198] ;  /* 0x0001980001687983 */ /* 0x000f220000300800 */
[----:B------:R-:W-:Y:S01]  /*17d70*/  @!P2 FMUL R181, R181, 16777216 ;  /* 0x4b800000b5b5a820 */ /* 0x000fe20000400000 */
[----:B------:R-:W-:-:S03]  /*17d80*/  @!P2 FMUL R109, R109, 16777216 ;  /* 0x4b8000006d6da820 */ /* 0x000fc60000400000 */
[C---:B------:R-:W-:Y:S01]  /*17d90*/  FMUL R226, R3.reuse, R181 ;  /* 0x000000b503e27220 */ /* 0x040fe20000400000 */
[----:B------:R-:W-:Y:S02]  /*17da0*/  FMUL R181, R3, R109 ;  /* 0x0000006d03b57220 */ /* 0x000fe40000400000 */
[----:B------:R-:W4:Y:S01]  /*17db0*/  LDL.LU R109, [R1+0x19c] ;  /* 0x00019c00016d7983 */ /* 0x000f220000300800 */
[----:B------:R-:W-:Y:S01]  /*17dc0*/  FSETP.NEU.AND P0, PT, R19, RZ, PT ;  /* 0x000000ff1300720b */ /* 0x000fe20003f0d000 */
[----:B------:R-:W-:Y:S01]  /*17dd0*/  FMUL R10, R216, 0.25 ;  /* 0x3e800000d80a7820 */ /* 0x000fe20000400000 */
[----:B------:R-:W-:Y:S01]  /*17de0*/  FMUL R11, R215, 0.25 ;  /* 0x3e800000d70b7820 */ /* 0x000fe20000400000 */
[----:B------:R-:W-:Y:S01]  /*17df0*/  FMUL R19, R213, 0.25 ;  /* 0x3e800000d5137820 */ /* 0x000fe20000400000 */
[----:B------:R-:W-:Y:S01]  /*17e00*/  FMUL R21, R212, 0.25 ;  /* 0x3e800000d4157820 */ /* 0x000fe20000400000 */
[----:B------:R-:W-:Y:S01]  /*17e10*/  FMUL R188, R201, 0.25 ;  /* 0x3e800000c9bc7820 */ /* 0x000fe20000400000 */
[----:B------:R-:W-:Y:S01]  /*17e20*/  FMUL R189, R200, 0.25 ;  /* 0x3e800000c8bd7820 */ /* 0x000fe20000400000 */
[----:B------:R-:W-:Y:S01]  /*17e30*/  FSEL R10, R10, R216, P1 ;  /* 0x000000d80a0a7208 */ /* 0x000fe20000800000 */
[----:B------:R-:W-:Y:S01]  /*17e40*/  @!P2 FMUL R191, R191, 16777216 ;  /* 0x4b800000bfbfa820 */ /* 0x000fe20000400000 */
[----:B------:R-:W-:Y:S01]  /*17e50*/  FSEL R11, R11, R215, P1 ;  /* 0x000000d70b0b7208 */ /* 0x000fe20000800000 */
[----:B------:R-:W-:Y:S01]  /*17e60*/  @!P2 FMUL R25, R25, 16777216 ;  /* 0x4b8000001919a820 */ /* 0x000fe20000400000 */
[----:B------:R-:W-:-:S02]  /*17e70*/  FSEL R19, R19, R213, P1 ;  /* 0x000000d513137208 */ /* 0x000fc40000800000 */
        /* <DEDUP_REMOVED lines=50> */
[----:B------:R-:W-:-:S02]  /*181a0*/  IMAD.MOV.U32 R25, RZ, RZ, R238 ;  /* 0x000000ffff197224 */ /* 0x000fc400078e00ee */
[C---:B------:R-:W-:Y:S01]  /*181b0*/  FMUL R200, R3.reuse, R157 ;  /* 0x0000009d03c87220 */ /* 0x040fe20000400000 */
        /* <DEDUP_REMOVED lines=43> */
[----:B------:R-:W-:Y:S01]  /*18470*/  FMUL R238, R3, R145 ;  /* 0x0000009103ee7220 */ /* 0x000fe20000400000 */
[----:B------:R-:W-:-:S05]  /*18480*/  FMUL R3, R25, 0.25 ;  /* 0x3e80000019037820 */ /* 0x000fca0000400000 */
[----:B------:R-:W-:Y:S01]  /*18490*/  FSEL R3, R3, R25, P3 ;  /* 0x0000001903037208 */ /* 0x000fe20001800000 */
[----:B------:R-:W-:-:S05]  /*184a0*/  FMUL R25, R28, 0.25 ;  /* 0x3e8000001c197820 */ /* 0x000fca0000400000 */
[----:B------:R-:W-:Y:S01]  /*184b0*/  FSEL R25, R25, R28, P3 ;  /* 0x0000001c19197208 */ /* 0x000fe20001800000 */
[----:B--2---:R-:W-:-:S05]  /*184c0*/  FMUL R28, R32, 0.25 ;  /* 0x3e800000201c7820 */ /* 0x004fca0000400000 */
[----:B------:R-:W-:Y:S01]  /*184d0*/  FSEL R28, R28, R32, P3 ;  /* 0x000000201c1c7208 */ /* 0x000fe20001800000 */
        /* <DEDUP_REMOVED lines=28> */
[----:B------:R-:W-:-:S04]  /*186a0*/  FSEL R24, R24, R72, P3 ;  /* 0x0000004818187208 */ /* 0x000fc80001800000 */
[----:B------:R-:W-:Y:S01]  /*186b0*/  FSEL R92, R92, R80, P3 ;  /* 0x000000505c5c7208 */ /* 0x000fe20001800000 */
[----:B------:R-:W-:Y:S01]  /*186c0*/  FMUL R80, R88, 0.25 ;  /* 0x3e80000058507820 */ /* 0x000fe20000400000 */
[----:B------:R-:W-:-:S04]  /*186d0*/  FMUL R72, R29, 0.25 ;  /* 0x3e8000001d487820 */ /* 0x000fc80000400000 */
[----:B------:R-:W-:Y:S01]  /*186e0*/  FSEL R80, R80, R88, P3 ;  /* 0x0000005850507208 */ /* 0x000fe20001800000 */
[----:B------:R-:W-:Y:S01]  /*186f0*/  FMUL R88, R81, 0.25 ;  /* 0x3e80000051587820 */ /* 0x000fe20000400000 */
[----:B------:R-:W-:Y:S01]  /*18700*/  FSEL R72, R72, R29, P3 ;  /* 0x0000001d48487208 */ /* 0x000fe20001800000 */
[----:B------:R-:W-:-:S03]  /*18710*/  FMUL R29, R69, 0.25 ;  /* 0x3e800000451d7820 */ /* 0x000fc60000400000 */
        /* <DEDUP_REMOVED lines=31> */
[----:B------:R-:W-:Y:S01]  /*18910*/  FMUL R48, R49, 0.25 ;  /* 0x3e80000031307820 */ /* 0x000fe20000400000 */
[----:B------:R-:W-:Y:S02]  /*18920*/  FMUL R105, R57, 0.25 ;  /* 0x3e80000039697820 */ /* 0x000fe40000400000 */
        /* <DEDUP_REMOVED lines=16> */
[----:B------:R-:W-:Y:S01]  /*18a30*/  FMUL R53, R93, 0.25 ;  /* 0x3e8000005d357820 */ /* 0x000fe20000400000 */
        /* <DEDUP_REMOVED lines=11> */
[----:B------:R-:W-:-:S02]  /*18af0*/  MOV R141, R124 ;  /* 0x0000007c008d7202 */ /* 0x000fc40000000f00 */
[----:B------:R-:W-:Y:S01]  /*18b00*/  FSEL R38, R57, R38, P3 ;  /* 0x0000002639267208 */ /* 0x000fe20001800000 */
[----:B------:R-:W-:Y:S01]  /*18b10*/  FMUL R57, R39, 0.25 ;  /* 0x3e80000027397820 */ /* 0x000fe20000400000 */
[----:B------:R-:W-:Y:S01]  /*18b20*/  FSEL R102, R56, R102, P3 ;  /* 0x0000006638667208 */ /* 0x000fe20001800000 */
[----:B------:R-:W-:Y:S01]  /*18b30*/  FMUL R56, R103, 0.25 ;  /* 0x3e80000067387820 */ /* 0x000fe20000400000 */
[----:B------:R-:W-:Y:S01]  /*18b40*/  FSEL R162, R162, R86, P3 ;  /* 0x00000056a2a27208 */ /* 0x000fe20001800000 */
[----:B------:R-:W-:Y:S01]  /*18b50*/  IMAD.MOV.U32 R86, RZ, RZ, R141 ;  /* 0x000000ffff567224 */ /* 0x000fe200078e008d */
[----:B------:R-:W-:Y:S01]  /*18b60*/  FSEL R93, R93, R77, P3 ;  /* 0x0000004d5d5d7208 */ /* 0x000fe20001800000 */
[----:B------:R-:W-:Y:S01]  /*18b70*/  IMAD.MOV.U32 R141, RZ, RZ, R164 ;  /* 0x000000ffff8d7224 */ /* 0x000fe200078e00a4 */
[----:B------:R-:W-:Y:S01]  /*18b80*/  FSEL R155, R155, R154, P3 ;  /* 0x0000009a9b9b7208 */ /* 0x000fe20001800000 */
[----:B------:R-:W-:Y:S01]  /*18b90*/  FMUL R77, R89, 0.25 ;  /* 0x3e800000594d7820 */ /* 0x000fe20000400000 */
[----:B------:R-:W-:Y:S01]  /*18ba0*/  FMUL R154, R158, 0.25 ;  /* 0x3e8000009e9a7820 */ /* 0x000fe20000400000 */
[----:B------:R-:W-:Y:S01]  /*18bb0*/  FMUL R121, R62, 0.25 ;  /* 0x3e8000003e797820 */ /* 0x000fe20000400000 */
[----:B------:R-:W-:Y:S01]  /*18bc0*/  FMUL R164, R87, 0.25 ;  /* 0x3e80000057a47820 */ /* 0x000fe20000400000 */
[----:B------:R-:W-:Y:S01]  /*18bd0*/  FSEL R39, R57, R39, P3 ;  /* 0x0000002739277208 */ /* 0x000fe20001800000 */
[----:B------:R-:W-:-:S02]  /*18be0*/  IMAD.MOV.U32 R145, RZ, RZ, R172 ;  /* 0x000000ffff917224 */ /* 0x000fc400078e00ac */
[----:B------:R-:W-:Y:S01]  /*18bf0*/  FMUL R57, R46, 0.25 ;  /* 0x3e8000002e397820 */ /* 0x000fe20000400000 */
[----:B------:R-:W-:Y:S01]  /*18c00*/  FSEL R103, R56, R103, P3 ;  /* 0x0000006738677208 */ /* 0x000fe20001800000 */
[----:B------:R-:W-:Y:S01]  /*18c10*/  FMUL R172, R126, 0.25 ;  /* 0x3e8000007eac7820 */ /* 0x000fe20000400000 */
[----:B------:R-:W-:Y:S02]  /*18c20*/  IMAD.MOV.U32 R129, RZ, RZ, R125 ;  /* 0x000000ffff817224 */ /* 0x000fe400078e007d */
[----:B------:R-:W-:Y:S01]  /*18c30*/  FMUL R56, R106, 0.25 ;  /* 0x3e8000006a387820 */ /* 0x000fe20000400000 */
        /* <DEDUP_REMOVED lines=9> */
[----:B------:R-:W-:-:S02]  /*18cd0*/  IMAD.MOV.U32 R144, RZ, RZ, R129 ;  /* 0x000000ffff907224 */ /* 0x000fc400078e0081 */
[----:B------:R-:W-:Y:S01]  /*18ce0*/  FMUL R166, R94, 0.25 ;  /* 0x3e8000005ea67820 */ /* 0x000fe20000400000 */
[----:B------:R-:W-:Y:S01]  /*18cf0*/  FSEL R172, R172, R126, P3 ;  /* 0x0000007eacac7208 */ /* 0x000fe20001800000 */
[----:B------:R-:W-:Y:S01]  /*18d00*/  FMUL R174, R134, 0.25 ;  /* 0x3e80000086ae7820 */ /* 0x000fe20000400000 */
[----:B------:R-:W-:Y:S01]  /*18d10*/  FMUL R57, R47, 0.25 ;  /* 0x3e8000002f397820 */ /* 0x000fe20000400000 */
[----:B------:R-:W-:Y:S01]  /*18d20*/  IMAD.MOV.U32 R129, RZ, RZ, R167 ;  /* 0x000000ffff817224 */ /* 0x000fe200078e00a7 */
[----:B------:R-:W-:Y:S01]  /*18d30*/  FSEL R106, R56, R106, P3 ;  /* 0x0000006a386a7208 */ /* 0x000fe20001800000 */
[----:B------:R-:W-:Y:S02]  /*18d40*/  IMAD.MOV.U32 R126, RZ, RZ, R176 ;  /* 0x000000ffff7e7224 */ /* 0x000fe400078e00b0 */
[----:B------:R-:W-:Y:S01]  /*18d50*/  FMUL R167, R90, 0.25 ;  /* 0x3e8000005aa77820 */ /* 0x000fe20000400000 */
[----:B------:R-:W-:Y:S01]  /*18d60*/  FMUL R56, R107, 0.25 ;  /* 0x3e8000006b387820 */ /* 0x000fe20000400000 */
        /* <DEDUP_REMOVED lines=9> */
[----:B------:R-:W-:Y:S01]  /*18e00*/  FSEL R47, R57, R47, P3 ;  /* 0x0000002f392f7208 */ /* 0x000fe20001800000 */
[----:B------:R-:W-:Y:S01]  /*18e10*/  FMUL R57, R54, 0.25 ;  /* 0x3e80000036397820 */ /* 0x000fe20000400000 */
[----:B------:R-:W-:Y:S01]  /*18e20*/  MOV R134, R177 ;  /* 0x000000b100867202 */ /* 0x000fe20000000f00 */
[----:B------:R-:W-:Y:S01]  /*18e30*/  FMUL R169, R91, 0.25 ;  /* 0x3e8000005ba97820 */ /* 0x000fe20000400000 */
[----:B------:R-:W-:Y:S01]  /*18e40*/  FSEL R167, R167, R90, P3 ;  /* 0x0000005aa7a77208 */ /* 0x000fe20001800000 */
[----:B------:R-:W-:Y:S01]  /*18e50*/  FMUL R177, R131, 0.25 ;  /* 0x3e80000083b17820 */ /* 0x000fe20000400000 */
[----:B------:R-:W-:Y:S01]  /*18e60*/  FSEL R107, R56, R107, P3 ;  /* 0x0000006b386b7208 */ /* 0x000fe20001800000 */
[----:B------:R-:W-:Y:S01]  /*18e70*/  IMAD.MOV.U32 R90, RZ, RZ, R168 ;  /* 0x000000ffff5a7224 */ /* 0x000fe200078e00a8 */
[----:B------:R-:W-:Y:S01]  /*18e80*/  FSEL R176, R176, R135, P3 ;  /* 0x00000087b0b07208 */ /* 0x000fe20001800000 */
[----:B------:R-:W-:Y:S01]  /*18e90*/  FMUL R56, R114, 0.25 ;  /* 0x3e80000072387820 */ /* 0x000fe20000400000 */
[----:B------:R-:W-:-:S02]  /*18ea0*/  IMAD.MOV.U32 R135, RZ, RZ, R145 ;  /* 0x000000ffff877224 */ /* 0x000fc400078e0091 */
[----:B------:R-:W-:Y:S01]  /*18eb0*/  FMUL R168, R95, 0.25 ;  /* 0x3e8000005fa87820 */ /* 0x000fe20000400000 */
[----:B------:R-:W-:Y:S01]  /*18ec0*/  MOV R145, R129 ;  /* 0x0000008100917202 */ /* 0x000fe20000000f00 */
[----:B------:R-:W-:Y:S01]  /*18ed0*/  IMAD.MOV.U32 R149, RZ, RZ, R140 ;  /* 0x000000ffff957224 */ /* 0x000fe200078e008c */
[----:B------:R-:W-:Y:S01]  /*18ee0*/  FSEL R84, R84, R85, P3 ;  /* 0x0000005554547208 */ /* 0x000fe20001800000 */
[----:B------:R-:W-:Y:S02]  /*18ef0*/  IMAD.MOV.U32 R129, RZ, RZ, R181 ;  /* 0x000000ffff817224 */ /* 0x000fe400078e00b5 */
[----:B------:R-:W-:Y:S01]  /*18f00*/  FMUL R85, R109, 0.25 ;  /* 0x3e8000006d557820 */ /* 0x000fe20000400000 */
[----:B------:R-:W-:Y:S01]  /*18f10*/  FSEL R179, R179, R138, P3 ;  /* 0x0000008ab3b37208 */ /* 0x000fe20001800000 */
[----:B------:R-:W-:Y:S01]  /*18f20*/  FMUL R181, R139, 0.25 ;  /* 0x3e8000008bb57820 */ /* 0x000fe20000400000 */
[----:B------:R-:W-:Y:S01]  /*18f30*/  FMUL R116, R160, 0.25 ;  /* 0x3e800000a0747820 */ /* 0x000fe20000400000 */
[----:B------:R-:W-:Y:S01]  /*18f40*/  FSEL R54, R57, R54, P3 ;  /* 0x0000003639367208 */ /* 0x000fe20001800000 */
[----:B------:R-:W-:Y:S01]  /*18f50*/  IMAD.MOV.U32 R138, RZ, RZ, R180 ;  /* 0x000000ffff8a7224 */ /* 0x000fe200078e00b4 */
[----:B------:R-:W-:Y:S01]  /*18f60*/  FSEL R169, R169, R91, P3 ;  /* 0x0000005ba9a97208 */ /* 0x000fe20001800000 */
[----:B------:R-:W-:Y:S01]  /*18f70*/  FMUL R57, R55, 0.25 ;  /* 0x3e80000037397820 */ /* 0x000fe20000400000 */
[----:B------:R-:W-:Y:S01]  /*18f80*/  FSEL R177, R177, R131, P3 ;  /* 0x00000083b1b17208 */ /* 0x000fe20001800000 */
[----:B------:R-:W-:Y:S01]  /*18f90*/  IMAD.MOV.U32 R91, RZ, RZ, R170 ;  /* 0x000000ffff5b7224 */ /* 0x000fe200078e00aa */
[----:B------:R-:W-:Y:S01]  /*18fa0*/  FSEL R114, R56, R114, P3 ;  /* 0x0000007238727208 */ /* 0x000fe20001800000 */
[----:B------:R-:W-:-:S02]  /*18fb0*/  IMAD.MOV.U32 R131, RZ, RZ, R178 ;  /* 0x000000ffff837224 */ /* 0x000fc400078e00b2 */
[----:B------:R-:W-:Y:S01]  /*18fc0*/  FMUL R180, R143, 0.25 ;  /* 0x3e8000008fb47820 */ /* 0x000fe20000400000 */
[----:B------:R-:W-:Y:S01]  /*18fd0*/  IMAD.MOV.U32 R140, RZ, RZ, R157 ;  /* 0x000000ffff8c7224 */ /* 0x000fe200078e009d */
[----:B------:R-:W-:Y:S01]  /*18fe0*/  FSEL R168, R168, R95, P3 ;  /* 0x0000005fa8a87208 */ /* 0x000fe20001800000 */
[----:B------:R-:W-:Y:S01]  /*18ff0*/  FMUL R170, R98, 0.25 ;  /* 0x3e80000062aa7820 */ /* 0x000fe20000400000 */
[----:B------:R-:W-:Y:S01]  /*19000*/  FMUL R56, R115, 0.25 ;  /* 0x3e80000073387820 */ /* 0x000fe20000400000 */
[----:B------:R-:W-:Y:S01]  /*19010*/  FMUL R178, R142, 0.25 ;  /* 0x3e8000008eb27820 */ /* 0x000fe20000400000 */
[----:B------:R-:W-:Y:S01]  /*19020*/  FMUL R124, R63, 0.25 ;  /* 0x3e8000003f7c7820 */ /* 0x000fe20000400000 */
[----:B------:R-:W-:Y:S01]  /*19030*/  MOV R95, R149 ;  /* 0x00000095005f7202 */ /* 0x000fe20000000f00 */
[----:B------:R-:W-:Y:S01]  /*19040*/  @!P4 FMUL R48, R48, 16777216 ;  /* 0x4b8000003030c820 */ /* 0x000fe20000400000 */
[----:B------:R-:W-:Y:S01]  /*19050*/  FSEL R85, R85, R109, P3 ;  /* 0x0000006d55557208 */ /* 0x000fe20001800000 */
[----:B------:R-:W-:Y:S01]  /*19060*/  FMUL R109, R163, 0.25 ;  /* 0x3e800000a36d7820 */ /* 0x000fe20000400000 */
[----:B------:R-:W-:-:S02]  /*19070*/  MOV R149, R175 ;  /* 0x000000af00957202 */ /* 0x000fc40000000f00 */
[----:B------:R-:W-:Y:S01]  /*19080*/  FSEL R181, R181, R139, P3 ;  /* 0x0000008bb5b57208 */ /* 0x000fe20001800000 */
[----:B------:R-:W-:Y:S01]  /*19090*/  IMAD.MOV.U32 R139, RZ, RZ, R182 ;  /* 0x000000ffff8b7224 */ /* 0x000fe200078e00b6 */
[----:B------:R-:W-:Y:S01]  /*190a0*/  FSEL R116, R116, R160, P3 ;  /* 0x000000a074747208 */ /* 0x000fe20001800000 */
[----:B------:R-:W-:Y:S01]  /*190b0*/  FMUL R160, R79, 0.25 ;  /* 0x3e8000004fa07820 */ /* 0x000fe20000400000 */
[----:B------:R-:W-:Y:S01]  /*190c0*/  FSEL R55, R57, R55, P3 ;  /* 0x0000003739377208 */ /* 0x000fe20001800000 */
[----:B------:R-:W-:Y:S01]  /*190d0*/  IMAD.MOV.U32 R148, RZ, RZ, R140 ;  /* 0x000000ffff947224 */ /* 0x000fe200078e008c */
[----:B------:R-:W-:Y:S01]  /*190e0*/  FSEL R180, R180, R143, P3 ;  /* 0x0000008fb4b47208 */ /* 0x000fe20001800000 */
[----:B------:R-:W-:Y:S01]  /*190f0*/  FMUL R57, R110, 0.25 ;  /* 0x3e8000006e397820 */ /* 0x000fe20000400000 */
[----:B------:R-:W-:Y:S01]  /*19100*/  MOV R140, R165 ;  /* 0x000000a5008c7202 */ /* 0x000fe20000000f00 */
[----:B------:R-:W-:Y:S01]  /*19110*/  IMAD.MOV.U32 R143, RZ, RZ, R183 ;  /* 0x000000ffff8f7224 */ /* 0x000fe200078e00b7 */
[----:B------:R-:W-:Y:S01]  /*19120*/  FSEL R170, R170, R98, P3 ;  /* 0x00000062aaaa7208 */ /* 0x000fe20001800000 */
[----:B------:R-:W-:Y:S01]  /*19130*/  IMAD.MOV.U32 R98, RZ, RZ, R171 ;  /* 0x000000ffff627224 */ /* 0x000fe200078e00ab */
[----:B------:R-:W-:Y:S01]  /*19140*/  FSEL R115, R56, R115, P3 ;  /* 0x0000007338737208 */ /* 0x000fe20001800000 */
[----:B------:R-:W-:Y:S01]  /*19150*/  FMUL R56, R122, 0.25 ;  /* 0x3e8000007a387820 */ /* 0x000fe20000400000 */
[----:B------:R-:W-:Y:S01]  /*19160*/  FSEL R178, R178, R142, P3 ;  /* 0x0000008eb2b27208 */ /* 0x000fe20001800000 */
[----:B------:R-:W-:Y:S01]  /*19170*/  FMUL R171, R99, 0.25 ;  /* 0x3e80000063ab7820 */ /* 0x000fe20000400000 */
[----:B------:R-:W-:Y:S01]  /*19180*/  FSEL R124, R124, R63, P3 ;  /* 0x0000003f7c7c7208 */ /* 0x000fe20001800000 */
[----:B------:R-:W-:Y:S01]  /*19190*/  FMUL R63, R2, R48 ;  /* 0x00000030023f7220 */ /* 0x000fe20000400000 */
[----:B------:R-:W-:Y:S01]  /*191a0*/  MOV R142, R149 ;  /* 0x00000095008e7202 */ /* 0x000fe20000000f00 */
[----:B------:R-:W-:Y:S01]  /*191b0*/  FMUL R117, R156, 0.25 ;  /* 0x3e8000009c757820 */ /* 0x000fe20000400000 */
[----:B------:R-:W-:Y:S01]  /*191c0*/  FSEL R109, R109, R163, P3 ;  /* 0x000000a36d6d7208 */ /* 0x000fe20001800000 */
[----:B------:R-:W-:Y:S01]  /*191d0*/  FMUL R163, R82, 0.25 ;  /* 0x3e80000052a37820 */ /* 0x000fe20000400000 */
[----:B------:R-:W-:Y:S01]  /*191e0*/  MOV R48, R139 ;  /* 0x0000008b00307202 */ /* 0x000fe20000000f00 */
        /* <DEDUP_REMOVED lines=8> */
[----:B------:R-:W-:Y:S01]  /*19270*/  MOV R140, R184 ;  /* 0x000000b8008c7202 */ /* 0x000fe20000000f00 */
[----:B------:R-:W-:Y:S01]  /*19280*/  IMAD.MOV.U32 R138, RZ, RZ, R142 ;  /* 0x000000ffff8a7224 */ /* 0x000fe200078e008e */
[----:B------:R-:W-:Y:S01]  /*19290*/  FSEL R171, R171, R99, P3 ;  /* 0x00000063abab7208 */ /* 0x000fe20001800000 */
[----:B------:R-:W-:Y:S01]  /*192a0*/  FMUL R56, R123, 0.25 ;  /* 0x3e8000007b387820 */ /* 0x000fe20000400000 */
[----:B------:R-:W-:Y:S01]  /*192b0*/  FMUL R184, R151, 0.25 ;  /* 0x3e80000097b87820 */ /* 0x000fe20000400000 */
[----:B------:R-:W-:Y:S01]  /*192c0*/  IMAD.MOV.U32 R142, RZ, RZ, R131 ;  /* 0x000000ffff8e7224 */ /* 0x000fe200078e0083 */
[----:B------:R-:W-:Y:S01]  /*192d0*/  FSEL R117, R117, R156, P3 ;  /* 0x0000009c75757208 */ /* 0x000fe20001800000 */
[----:B------:R-:W-:Y:S01]  /*192e0*/  IMAD.MOV.U32 R99, RZ, RZ, R144 ;  /* 0x000000ffff637224 */ /* 0x000fe200078e0090 */
[----:B------:R-:W-:Y:S01]  /*192f0*/  MOV R131, R135 ;  /* 0x0000008700837202 */ /* 0x000fe20000000f00 */
[----:B------:R-:W-:Y:S01]  /*19300*/  FMUL R156, R153, 0.25 ;  /* 0x3e800000999c7820 */ /* 0x000fe20000400000 */
[----:B------:R-:W-:Y:S01]  /*19310*/  FSEL R163, R163, R82, P3 ;  /* 0x00000052a3a37208 */ /* 0x000fe20001800000 */
[----:B------:R-:W-:-:S02]  /*19320*/  IMAD.MOV.U32 R144, RZ, RZ, R128 ;  /* 0x000000ffff907224 */ /* 0x000fc400078e0080 */
[----:B------:R-:W-:Y:S01]  /*19330*/  @!P4 FMUL R3, R3, 16777216 ;  /* 0x4b8000000303c820 */ /* 0x000fe20000400000 */
[----:B------:R-:W-:Y:S02]  /*19340*/  IMAD.MOV.U32 R128, RZ, RZ, R173 ;  /* 0x000000ffff807224 */ /* 0x000fe400078e00ad */
[----:B------:R-:W-:Y:S01]  /*19350*/  FMUL R182, R150, 0.25 ;  /* 0x3e80000096b67820 */ /* 0x000fe20000400000 */
[----:B------:R-:W-:Y:S01]  /*19360*/  IMAD.MOV.U32 R82, RZ, RZ, R141 ;  /* 0x000000ffff527224 */ /* 0x000fe200078e008d */
[----:B------:R-:W-:Y:S01]  /*19370*/  FSEL R111, R57, R111, P3 ;  /* 0x0000006f396f7208 */ /* 0x000fe20001800000 */
[----:B------:R-:W-:Y:S01]  /*19380*/  FMUL R173, R127, 0.25 ;  /* 0x3e8000007fad7820 */ /* 0x000fe20000400000 */
[----:B------:R-:W-:Y:S01]  /*19390*/  FSEL R175, R175, R130, P3 ;  /* 0x00000082afaf7208 */ /* 0x000fe20001800000 */
[----:B------:R-:W-:Y:S02]  /*193a0*/  IMAD.MOV.U32 R141, RZ, RZ, R185 ;  /* 0x000000ffff8d7224 */ /* 0x000fe400078e00b9 */
[----:B------:R-:W-:Y:S01]  /*193b0*/  @!P4 FMUL R84, R84, 16777216 ;  /* 0x4b8000005454c820 */ /* 0x000fe20000400000 */
[----:B------:R-:W-:Y:S01]  /*193c0*/  FMUL R113, R161, 0.25 ;  /* 0x3e800000a1717820 */ /* 0x000fe20000400000 */
[----:B------:R-:W-:Y:S01]  /*193d0*/  FMUL R57, R118, 0.25 ;  /* 0x3e80000076397820 */ /* 0x000fe20000400000 */
[----:B------:R-:W-:Y:S01]  /*193e0*/  FSEL R123, R56, R123, P3 ;  /* 0x0000007b387b7208 */ /* 0x000fe20001800000 */
[----:B------:R-:W-:-:S02]  /*193f0*/  IMAD.MOV.U32 R130, RZ, RZ, R62 ;  /* 0x000000ffff827224 */ /* 0x000fc400078e003e */
[----:B------:R-:W-:Y:S01]  /*19400*/  FMUL R183, R146, 0.25 ;  /* 0x3e80000092b77820 */ /* 0x000fe20000400000 */
[----:B------:R-:W-:Y:S01]  /*19410*/  FMUL R185, R147, 0.25 ;  /* 0x3e80000093b97820 */ /* 0x000fe20000400000 */
[----:B------:R-:W-:Y:S01]  /*19420*/  FSEL R184, R184, R151, P3 ;  /* 0x00000097b8b87208 */ /* 0x000fe20001800000 */
[----:B------:R-:W-:Y:S01]  /*19430*/  @!P4 FMUL R85, R85, 16777216 ;  /* 0x4b8000005555c820 */ /* 0x000fe20000400000 */
[----:B------:R-:W-:Y:S01]  /*19440*/  FMUL R165, R83, 0.25 ;  /* 0x3e80000053a57820 */ /* 0x000fe20000400000 */
[----:B------:R-:W-:Y:S01]  /*19450*/  @!P4 FMUL R104, R104, 16777216 ;  /* 0x4b8000006868c820 */ /* 0x000fe20000400000 */
[----:B------:R-:W-:Y:S01]  /*19460*/  FMUL R56, R2, R3 ;  /* 0x0000000302387220 */ /* 0x000fe20000400000 */
[----:B------:R-:W-:Y:S01]  /*19470*/  IMAD.MOV.U32 R151, RZ, RZ, R131 ;  /* 0x000000ffff977224 */ /* 0x000fe200078e0083 */
[----:B------:R-:W-:Y:S01]  /*19480*/  FSEL R156, R156, R153, P3 ;  /* 0x000000999c9c7208 */ /* 0x000fe20001800000 */
[----:B------:R-:W-:Y:S01]  /*19490*/  IMAD.MOV.U32 R3, RZ, RZ, R138 ;  /* 0x000000ffff037224 */ /* 0x000fe200078e008a */
[----:B------:R-:W-:Y:S01]  /*194a0*/  MOV R131, R87 ;  /* 0x0000005700837202 */ /* 0x000fe20000000f00 */
[----:B------:R-:W-:Y:S01]  /*194b0*/  FMUL R153, R159, 0.25 ;  /* 0x3e8000009f997820 */ /* 0x000fe20000400000 */
[----:B------:R-:W-:Y:S01]  /*194c0*/  FSEL R182, R182, R150, P3 ;  /* 0x00000096b6b67208 */ /* 0x000fe20001800000 */
[----:B------:R-:W-:Y:S01]  /*194d0*/  @!P4 FMUL R49, R49, 16777216 ;  /* 0x4b8000003131c820 */ /* 0x000fe20000400000 */
[----:B------:R-:W-:Y:S01]  /*194e0*/  FMUL R87, R2, R84 ;  /* 0x0000005402577220 */ /* 0x000fe20000400000 */
[----:B------:R-:W-:Y:S01]  /*194f0*/  FSEL R173, R173, R127, P3 ;  /* 0x0000007fadad7208 */ /* 0x000fe20001800000 */
[----:B------:R-:W-:-:S02]  /*19500*/  IMAD.MOV.U32 R135, RZ, RZ, R130 ;  /* 0x000000ffff877224 */ /* 0x000fc400078e0082 */
[C---:B------:R-:W-:Y:S01]  /*19510*/  FMUL R84, R2.reuse, R85 ;  /* 0x0000005502547220 */ /* 0x040fe20000400000 */
[----:B------:R-:W-:Y:S01]  /*19520*/  IMAD.MOV.U32 R150, RZ, RZ, R95 ;  /* 0x000000ffff967224 */ /* 0x000fe200078e005f */
[----:B------:R-:W-:Y:S01]  /*19530*/  FSEL R113, R113, R161, P3 ;  /* 0x000000a171717208 */ /* 0x000fe20001800000 */
[----:B------:R-:W-:Y:S01]  /*19540*/  IMAD.MOV.U32 R127, RZ, RZ, R144 ;  /* 0x000000ffff7f7224 */ /* 0x000fe200078e0090 */
[----:B------:R-:W-:Y:S01]  /*19550*/  FSEL R118, R57, R118, P3 ;  /* 0x0000007639767208 */ /* 0x000fe20001800000 */
[----:B------:R-:W-:Y:S01]  /*19560*/  @!P4 FMUL R23, R23, 16777216 ;  /* 0x4b8000001717c820 */ /* 0x000fe20000400000 */
[----:B------:R-:W-:Y:S01]  /*19570*/  FSEL R183, R183, R146, P3 ;  /* 0x00000092b7b77208 */ /* 0x000fe20001800000 */
[----:B------:R-:W-:Y:S01]  /*19580*/  IMAD.MOV.U32 R130, RZ, RZ, R99 ;  /* 0x000000ffff827224 */ /* 0x000fe200078e0063 */
[----:B------:R-:W-:Y:S01]  /*19590*/  FSEL R185, R185, R147, P3 ;  /* 0x00000093b9b97208 */ /* 0x000fe20001800000 */
[----:B------:R-:W-:Y:S01]  /*195a0*/  FMUL R85, R2, R104 ;  /* 0x0000006802557220 */ /* 0x000fe20000400000 */
[----:B------:R-:W-:Y:S01]  /*195b0*/  FSEL R165, R165, R83, P3 ;  /* 0x00000053a5a57208 */ /* 0x000fe20001800000 */
[----:B------:R-:W-:Y:S01]  /*195c0*/  FMUL R57, R119, 0.25 ;  /* 0x3e80000077397820 */ /* 0x000fe20000400000 */
[----:B------:R-:W-:-:S02]  /*195d0*/  IMAD.MOV.U32 R99, RZ, RZ, R98 ;  /* 0x000000ffff637224 */ /* 0x000fc400078e0062 */
[----:B------:R-:W-:Y:S01]  /*195e0*/  FMUL R98, R2, R49 ;  /* 0x0000003102627220 */ /* 0x000fe20000400000 */
[----:B------:R-:W-:Y:S02]  /*195f0*/  IMAD.MOV.U32 R147, RZ, RZ, R142 ;  /* 0x000000ffff937224 */ /* 0x000fe400078e008e */
[----:B------:R-:W-:Y:S02]  /*19600*/  IMAD.MOV.U32 R146, RZ, RZ, R91 ;  /* 0x000000ffff927224 */ /* 0x000fe400078e005b */
[----:B------:R-:W-:Y:S01]  /*19610*/  IMAD.MOV.U32 R104, RZ, RZ, R3 ;  /* 0x000000ffff687224 */ /* 0x000fe200078e0003 */
[----:B------:R-:W-:Y:S01]  /*19620*/  FSEL R153, R153, R159, P3 ;  /* 0x0000009f99997208 */ /* 0x000fe20001800000 */
[----:B------:R-:W-:Y:S02]  /*19630*/  IMAD.MOV.U32 R83, RZ, RZ, R148 ;  /* 0x000000ffff537224 */ /* 0x000fe400078e0094 */
[----:B------:R-:W-:Y:S01]  /*19640*/  FMUL R136, R66, 0.25 ;  /* 0x3e80000042887820 */ /* 0x000fe20000400000 */
[----:B------:R-:W-:-:S02]  /*19650*/  IMAD.MOV.U32 R3, RZ, RZ, R151 ;  /* 0x000000ffff037224 */ /* 0x000fc400078e0097 */
[----:B------:R-:W-:Y:S01]  /*19660*/  FMUL R137, R71, 0.25 ;  /* 0x3e80000047897820 */ /* 0x000fe20000400000 */
[----:B------:R-:W-:Y:S01]  /*19670*/  FMUL R157, R67, 0.25 ;  /* 0x3e800000439d7820 */ /* 0x000fe20000400000 */
[----:B------:R-:W-:Y:S02]  /*19680*/  IMAD.MOV.U32 R149, RZ, RZ, R73 ;  /* 0x000000ffff957224 */ /* 0x000fe400078e0049 */
[----:B------:R-:W-:Y:S01]  /*19690*/  @!P4 FMUL R24, R24, 16777216 ;  /* 0x4b8000001818c820 */ /* 0x000fe20000400000 */
[----:B------:R-:W-:Y:S01]  /*196a0*/  @!P4 FMUL R108, R108, 16777216 ;  /* 0x4b8000006c6cc820 */ /* 0x000fe20000400000 */
[----:B------:R-:W-:Y:S02]  /*196b0*/  IMAD.MOV.U32 R49, RZ, RZ, R139 ;  /* 0x000000ffff317224 */ /* 0x000fe400078e008b */
[----:B------:R-:W-:Y:S01]  /*196c0*/  FMUL R159, R74, 0.25 ;  /* 0x3e8000004a9f7820 */ /* 0x000fe20000400000 */
[----:B------:R-:W-:Y:S02]  /*196d0*/  IMAD.MOV.U32 R151, RZ, RZ, R150 ;  /* 0x000000ffff977224 */ /* 0x000fe400078e0096 */
[----:B------:R-:W-:Y:S01]  /*196e0*/  FMUL R73, R2, R23 ;  /* 0x0000001702497220 */ /* 0x000fe20000400000 */
[----:B------:R-:W-:-:S02]  /*196f0*/  IMAD.MOV.U32 R142, RZ, RZ, R130 ;  /* 0x000000ffff8e7224 */ /* 0x000fc400078e0082 */
[----:B------:R-:W-:Y:S01]  /*19700*/  @!P4 FMUL R41, R41, 16777216 ;  /* 0x4b8000002929c820 */ /* 0x000fe20000400000 */
[----:B------:R-:W-:Y:S02]  /*19710*/  IMAD.MOV.U32 R139, RZ, RZ, R90 ;  /* 0x000000ffff8b7224 */ /* 0x000fe400078e005a */
[----:B------:R-:W-:Y:S01]  /*19720*/  @!P4 FMUL R44, R44, 16777216 ;  /* 0x4b8000002c2cc820 */ /* 0x000fe20000400000 */
[----:B------:R-:W-:Y:S02]  /*19730*/  IMAD.MOV.U32 R150, RZ, RZ, R131 ;  /* 0x000000ffff967224 */ /* 0x000fe400078e0083 */
[----:B------:R-:W-:Y:S01]  /*19740*/  @!P4 FMUL R113, R113, 16777216 ;  /* 0x4b8000007171c820 */ /* 0x000fe20000400000 */
[----:B------:R-:W-:Y:S01]  /*19750*/  IMAD.MOV.U32 R130, RZ, RZ, R86 ;  /* 0x000000ffff827224 */ /* 0x000fe200078e0056 */
[----:B------:R-:W-:Y:S01]  /*19760*/  MOV R131, R127 ;  /* 0x0000007f00837202 */ /* 0x000fe20000000f00 */
[----:B------:R-:W-:Y:S01]  /*19770*/  IMAD.MOV.U32 R23, RZ, RZ, R147 ;  /* 0x000000ffff177224 */ /* 0x000fe200078e0093 */
[----:B------:R-:W-:Y:S01]  /*19780*/  FSEL R119, R57, R119, P3 ;  /* 0x0000007739777208 */ /* 0x000fe20001800000 */
[----:B------:R-:W-:Y:S01]  /*19790*/  @!P4 FMUL R52, R52, 16777216 ;  /* 0x4b8000003434c820 */ /* 0x000fe20000400000 */
[----:B------:R-:W-:Y:S01]  /*197a0*/  MOV R147, R146 ;  /* 0x0000009200937202 */ /* 0x000fe20000000f00 */
[----:B------:R-:W-:-:S02]  /*197b0*/  IMAD.MOV.U32 R127, RZ, RZ, R83 ;  /* 0x000000ffff7f7224 */ /* 0x000fc400078e0053 */
[----:B------:R-:W-:Y:S01]  /*197c0*/  @!P4 FMUL R53, R53, 16777216 ;  /* 0x4b8000003535c820 */ /* 0x000fe20000400000 */
[C---:B------:R-:W-:Y:S01]  /*197d0*/  FMUL R57, R2.reuse, R24 ;  /* 0x0000001802397220 */ /* 0x040fe20000400000 */
[----:B------:R-:W-:Y:S01]  /*197e0*/  FMUL R83, R2, R108 ;  /* 0x0000006c02537220 */ /* 0x000fe20000400000 */
[----:B------:R-:W-:Y:S01]  /*197f0*/  FSEL R136, R136, R66, P3 ;  /* 0x0000004288887208 */ /* 0x000fe20001800000 */
[----:B------:R-:W-:Y:S01]  /*19800*/  IMAD.MOV.U32 R144, RZ, RZ, R187 ;  /* 0x000000ffff907224 */ /* 0x000fe200078e00bb */
[----:B------:R-:W-:Y:S01]  /*19810*/  FSEL R137, R137, R71, P3 ;  /* 0x0000004789897208 */ /* 0x000fe20001800000 */
[----:B------:R-:W-:Y:S01]  /*19820*/  @!P4 FMUL R40, R40, 16777216 ;  /* 0x4b8000002828c820 */ /* 0x000fe20000400000 */
[----:B------:R-:W-:Y:S01]  /*19830*/  FSEL R157, R157, R67, P3 ;  /* 0x000000439d9d7208 */ /* 0x000fe20001800000 */
[----:B------:R-:W-:Y:S01]  /*19840*/  @!P4 FMUL R76, R76, 16777216 ;  /* 0x4b8000004c4cc820 */ /* 0x000fe20000400000 */
[----:B------:R-:W-:Y:S01]  /*19850*/  @!P4 FMUL R80, R80, 16777216 ;  /* 0x4b8000005050c820 */ /* 0x000fe20000400000 */
[----:B------:R-:W-:Y:S01]  /*19860*/  @!P4 FMUL R81, R81, 16777216 ;  /* 0x4b8000005151c820 */ /* 0x000fe20000400000 */
[----:B------:R-:W-:Y:S01]  /*19870*/  MOV R24, R143 ;  /* 0x0000008f00187202 */ /* 0x000fe20000000f00 */
[----:B------:R-:W-:Y:S01]  /*19880*/  IMAD.MOV.U32 R146, RZ, RZ, R139 ;  /* 0x000000ffff927224 */ /* 0x000fe200078e008b */
[----:B------:R-:W-:Y:S01]  /*19890*/  MOV R108, R78 ;  /* 0x0000004e006c7202 */ /* 0x000fe20000000f00 */
[----:B------:R-:W-:Y:S01]  /*198a0*/  @!P4 FMUL R77, R77, 16777216 ;  /* 0x4b8000004d4dc820 */ /* 0x000fe20000400000 */
[----:B------:R-:W-:Y:S01]  /*198b0*/  FSEL R159, R159, R74, P3 ;  /* 0x0000004a9f9f7208 */ /* 0x000fe20001800000 */
[----:B------:R-:W-:Y:S01]  /*198c0*/  @!P4 FMUL R109, R109, 16777216 ;  /* 0x4b8000006d6dc820 */ /* 0x000fe20000400000 */
[----:B------:R-:W-:Y:S01]  /*198d0*/  @!P4 FMUL R112, R112, 16777216 ;  /* 0x4b8000007070c820 */ /* 0x000fe20000400000 */
[----:B------:R-:W-:Y:S01]  /*198e0*/  @!P4 FMUL R117, R117, 16777216 ;  /* 0x4b8000007575c820 */ /* 0x000fe20000400000 */
[C---:B------:R-:W-:Y:S01]  /*198f0*/  FMUL R66, R2.reuse, R41 ;  /* 0x0000002902427220 */ /* 0x040fe20000400000 */
[----:B------:R-:W-:Y:S01]  /*19900*/  FMUL R67, R2, R44 ;  /* 0x0000002c02437220 */ /* 0x000fe20000400000 */
[----:B------:R-:W-:Y:S01]  /*19910*/  MOV R143, R99 ;  /* 0x00000063008f7202 */ /* 0x000fe20000000f00 */
[----:B------:R-:W-:-:S02]  /*19920*/  IMAD.MOV.U32 R139, RZ, RZ, R130 ;  /* 0x000000ffff8b7224 */ /* 0x000fc400078e0082 */
[----:B------:R-:W-:Y:S01]  /*19930*/  FMUL R78, R2, R113 ;  /* 0x00000071024e7220 */ /* 0x000fe20000400000 */
[----:B------:R-:W-:Y:S01]  /*19940*/  @!P4 FMUL R105, R105, 16777216 ;  /* 0x4b8000006969c820 */ /* 0x000fe20000400000 */
[----:B------:R-:W-:Y:S01]  /*19950*/  @!P4 FMUL R120, R120, 16777216 ;  /* 0x4b8000007878c820 */ /* 0x000fe20000400000 */
[----:B------:R-:W-:Y:S02]  /*19960*/  IMAD.MOV.U32 R138, RZ, RZ, R94 ;  /* 0x000000ffff8a7224 */ /* 0x000fe400078e005e */
[C---:B------:R-:W-:Y:S01]  /*19970*/  FMUL R99, R2.reuse, R52 ;  /* 0x0000003402637220 */ /* 0x040fe20000400000 */
[----:B------:R-:W-:Y:S01]  /*19980*/  IMAD.MOV.U32 R113, RZ, RZ, R3 ;  /* 0x000000ffff717224 */ /* 0x000fe200078e0003 */
[----:B------:R-:W-:Y:S01]  /*19990*/  MOV R41, R145 ;  /* 0x0000009100297202 */ /* 0x000fe20000000f00 */
[----:B------:R-:W-:Y:S02]  /*199a0*/  IMAD.MOV.U32 R44, RZ, RZ, R152 ;  /* 0x000000ffff2c7224 */ /* 0x000fe400078e0098 */
[----:B------:R-:W-:Y:S01]  /*199b0*/  FMUL R94, R2, R53 ;  /* 0x00000035025e7220 */ /* 0x000fe20000400000 */
[----:B------:R-:W-:-:S02]  /*199c0*/  IMAD.MOV.U32 R3, RZ, RZ, R147 ;  /* 0x000000ffff037224 */ /* 0x000fc400078e0093 */
[----:B------:R-:W-:Y:S01]  /*199d0*/  @!P4 FMUL R51, R51, 16777216 ;  /* 0x4b8000003333c820 */ /* 0x000fe20000400000 */
[----:B------:R-:W-:Y:S02]  /*199e0*/  IMAD.MOV.U32 R52, RZ, RZ, R141 ;  /* 0x000000ffff347224 */ /* 0x000fe400078e008d */
[C---:B------:R-:W-:Y:S01]  /*199f0*/  FMUL R71, R2.reuse, R40 ;  /* 0x0000002802477220 */ /* 0x040fe20000400000 */
[C---:B------:R-:W-:Y:S01]  /*19a00*/  FMUL R95, R2.reuse, R76 ;  /* 0x0000004c025f7220 */ /* 0x040fe20000400000 */
[C---:B------:R-:W-:Y:S01]  /*19a10*/  FMUL R91, R2.reuse, R80 ;  /* 0x00000050025b7220 */ /* 0x040fe20000400000 */
[C---:B------:R-:W-:Y:S01]  /*19a20*/  FMUL R86, R2.reuse, R81 ;  /* 0x0000005102567220 */ /* 0x040fe20000400000 */
[----:B------:R-:W-:Y:S02]  /*19a30*/  IMAD.MOV.U32 R53, RZ, RZ, R144 ;  /* 0x000000ffff357224 */ /* 0x000fe400078e0090 */
[----:B------:R-:W-:Y:S01]  /*19a40*/  @!P4 FMUL R137, R137, 16777216 ;  /* 0x4b8000008989c820 */ /* 0x000fe20000400000 */
[----:B------:R-:W-:Y:S01]  /*19a50*/  FMUL R90, R2, R77 ;  /* 0x0000004d025a7220 */ /* 0x000fe20000400000 */
[----:B------:R-:W-:-:S02]  /*19a60*/  IMAD.MOV.U32 R130, RZ, RZ, R82 ;  /* 0x000000ffff827224 */ /* 0x000fc400078e0052 */
[C---:B------:R-:W-:Y:S01]  /*19a70*/  FMUL R80, R2.reuse, R109 ;  /* 0x0000006d02507220 */ /* 0x040fe20000400000 */
[C---:B------:R-:W-:Y:S01]  /*19a80*/  FMUL R81, R2.reuse, R112 ;  /* 0x0000007002517220 */ /* 0x040fe20000400000 */
[----:B------:R-:W-:Y:S02]  /*19a90*/  IMAD.MOV.U32 R40, RZ, RZ, R139 ;  /* 0x000000ffff287224 */ /* 0x000fe400078e008b */
[C---:B------:R-:W-:Y:S01]  /*19aa0*/  FMUL R76, R2.reuse, R117 ;  /* 0x00000075024c7220 */ /* 0x040fe20000400000 */
[----:B------:R-:W-:Y:S01]  /*19ab0*/  @!P4 FMUL R159, R159, 16777216 ;  /* 0x4b8000009f9fc820 */ /* 0x000fe20000400000 */
[C---:B------:R-:W-:Y:S01]  /*19ac0*/  FMUL R82, R2.reuse, R105 ;  /* 0x0000006902527220 */ /* 0x040fe20000400000 */
[----:B------:R-:W-:Y:S02]  /*19ad0*/  IMAD.MOV.U32 R109, RZ, RZ, R24 ;  /* 0x000000ffff6d7224 */ /* 0x000fe400078e0018 */
[----:B------:R-:W-:Y:S01]  /*19ae0*/  FMUL R77, R2, R120 ;  /* 0x00000078024d7220 */ /* 0x000fe20000400000 */
[----:B------:R-:W-:-:S02]  /*19af0*/  IMAD.MOV.U32 R112, RZ, RZ, R23 ;  /* 0x000000ffff707224 */ /* 0x000fc400078e0017 */
[----:B------:R-:W-:Y:S01]  /*19b00*/  @!P4 FMUL R121, R121, 16777216 ;  /* 0x4b8000007979c820 */ /* 0x000fe20000400000 */
[----:B------:R-:W-:Y:S02]  /*19b10*/  IMAD.MOV.U32 R117, RZ, RZ, R44 ;  /* 0x000000ffff757224 */ /* 0x000fe400078e002c */
[----:B------:R-:W-:Y:S01]  /*19b20*/  FMUL R139, R2, R51 ;  /* 0x00000033028b7220 */ /* 0x000fe20000400000 */
[----:B------:R-:W-:Y:S02]  /*19b30*/  IMAD.MOV.U32 R23, RZ, RZ, R151 ;  /* 0x000000ffff177224 */ /* 0x000fe400078e0097 */
[----:B------:R-:W-:Y:S02]  /*19b40*/  IMAD.MOV.U32 R24, RZ, RZ, R146 ;  /* 0x000000ffff187224 */ /* 0x000fe400078e0092 */
[----:B------:R-:W-:Y:S02]  /*19b50*/  IMAD.MOV.U32 R120, RZ, RZ, R52 ;  /* 0x000000ffff787224 */ /* 0x000fe400078e0034 */
[----:B------:R-:W-:-:S02]  /*19b60*/  IMAD.MOV.U32 R105, RZ, RZ, R41 ;  /* 0x000000ffff697224 */ /* 0x000fc400078e0029 */
[----:B------:R-:W-:Y:S01]  /*19b70*/  IMAD.MOV.U32 R44, RZ, RZ, R3 ;  /* 0x000000ffff2c7224 */ /* 0x000fe200078e0003 */
[----:B------:R-:W-:Y:S01]  /*19b80*/  MOV R51, R53 ;  /* 0x0000003500337202 */ /* 0x000fe20000000f00 */
[----:B------:R-:W-:Y:S02]  /*19b90*/  IMAD.MOV.U32 R3, RZ, RZ, R135 ;  /* 0x000000ffff037224 */ /* 0x000fe400078e0087 */
[C---:B------:R-:W-:Y:S01]  /*19ba0*/  FMUL R135, R2.reuse, R137 ;  /* 0x0000008902877220 */ /* 0x040fe20000400000 */
[----:B------:R-:W-:Y:S01]  /*19bb0*/  MOV R53, R40 ;  /* 0x0000002800357202 */ /* 0x000fe20000000f00 */
[----:B------:R-:W-:Y:S01]  /*19bc0*/  FMUL R137, R2, R159 ;  /* 0x0000009f02897220 */ /* 0x000fe20000400000 */
[----:B------:R-:W-:Y:S01]  /*19bd0*/  MOV R52, R142 ;  /* 0x0000008e00347202 */ /* 0x000fe20000000f00 */
[----:B------:R-:W-:Y:S01]  /*19be0*/  @!P4 FMUL R38, R38, 16777216 ;  /* 0x4b8000002626c820 */ /* 0x000fe20000400000 */
[----:B------:R-:W-:Y:S01]  /*19bf0*/  @!P4 FMUL R158, R158, 16777216 ;  /* 0x4b8000009e9ec820 */ /* 0x000fe20000400000 */
[----:B------:R-:W-:-:S02]  /*19c00*/  IMAD.MOV.U32 R40, RZ, RZ, R24 ;  /* 0x000000ffff287224 */ /* 0x000fc400078e0018 */
[----:B------:R-:W-:Y:S01]  /*19c10*/  FMUL R142, R2, R121 ;  /* 0x00000079028e7220 */ /* 0x000fe20000400000 */
[----:B------:R-:W-:Y:S02]  /*19c20*/  IMAD.MOV.U32 R41, RZ, RZ, R23 ;  /* 0x000000ffff297224 */ /* 0x000fe400078e0017 */
[----:B------:R-:W-:Y:S01]  /*19c30*/  @!P4 FMUL R39, R39, 16777216 ;  /* 0x4b8000002727c820 */ /* 0x000fe20000400000 */
[----:B------:R-:W-:Y:S02]  /*19c40*/  IMAD.MOV.U32 R159, RZ, RZ, R120 ;  /* 0x000000ffff9f7224 */ /* 0x000fe400078e0078 */
[----:B------:R-:W-:Y:S01]  /*19c50*/  @!P4 FMUL R172, R172, 16777216 ;  /* 0x4b800000acacc820 */ /* 0x000fe20000400000 */
[----:B------:R-:W-:Y:S01]  /*19c60*/  @!P4 FMUL R122, R122, 16777216 ;  /* 0x4b8000007a7ac820 */ /* 0x000fe20000400000 */
[----:B------:R-:W-:Y:S01]  /*19c70*/  @!P4 FMUL R173, R173, 16777216 ;  /* 0x4b800000adadc820 */ /* 0x000fe20000400000 */
[----:B------:R-:W-:Y:S01]  /*19c80*/  @!P4 FMUL R123, R123, 16777216 ;  /* 0x4b8000007b7bc820 */ /* 0x000fe20000400000 */
[----:B------:R-:W-:Y:S01]  /*19c90*/  MOV R120, R105 ;  /* 0x0000006900787202 */ /* 0x000fe20000000f00 */
[----:B------:R-:W-:-:S02]  /*19ca0*/  IMAD.MOV.U32 R121, RZ, RZ, R127 ;  /* 0x000000ffff797224 */ /* 0x000fc400078e007f */
[C---:B------:R-:W-:Y:S01]  /*19cb0*/  FMUL R147, R2.reuse, R38 ;  /* 0x0000002602937220 */ /* 0x040fe20000400000 */
[----:B------:R-:W-:Y:S02]  /*19cc0*/  IMAD.MOV.U32 R23, RZ, RZ, R126 ;  /* 0x000000ffff177224 */ /* 0x000fe400078e007e */
[C---:B------:R-:W-:Y:S01]  /*19cd0*/  FMUL R126, R2.reuse, R158 ;  /* 0x0000009e027e7220 */ /* 0x040fe20000400000 */
[----:B------:R-:W-:Y:S02]  /*19ce0*/  IMAD.MOV.U32 R105, RZ, RZ, R40 ;  /* 0x000000ffff697224 */ /* 0x000fe400078e0028 */
[C---:B------:R-:W-:Y:S01]  /*19cf0*/  FMUL R145, R2.reuse, R39 ;  /* 0x0000002702917220 */ /* 0x040fe20000400000 */
[----:B------:R-:W-:Y:S01]  /*19d00*/  MOV R158, R41 ;  /* 0x00000029009e7202 */ /* 0x000fe20000000f00 */
[C---:B------:R-:W-:Y:S01]  /*19d10*/  FMUL R38, R2.reuse, R172 ;  /* 0x000000ac02267220 */ /* 0x040fe20000400000 */
[C---:B------:R-:W-:Y:S01]  /*19d20*/  FMUL R40, R2.reuse, R173 ;  /* 0x000000ad02287220 */ /* 0x040fe20000400000 */
[C---:B------:R-:W-:Y:S01]  /*19d30*/  FMUL R39, R2.reuse, R122 ;  /* 0x0000007a02277220 */ /* 0x040fe20000400000 */
[----:B------:R-:W-:Y:S01]  /*19d40*/  FMUL R41, R2, R123 ;  /* 0x0000007b02297220 */ /* 0x000fe20000400000 */
[----:B------:R-:W-:-:S02]  /*19d50*/  IMAD.MOV.U32 R172, RZ, RZ, R121 ;  /* 0x000000ffffac7224 */ /* 0x000fc400078e0079 */
[----:B------:R-:W-:Y:S01]  /*19d60*/  IMAD.MOV.U32 R173, RZ, RZ, R120 ;  /* 0x000000ffffad7224 */ /* 0x000fe200078e0078 */
[----:B------:R-:W-:Y:S01]  /*19d70*/  BAR.SYNC.DEFER_BLOCKING 0x0 ;  /* 0x0000000000007b1d */ /* 0x000fe20000010000 */
[----:B------:R-:W-:Y:S01]  /*19d80*/  @!P4 FMUL R25, R25, 16777216 ;  /* 0x4b8000001919c820 */ /* 0x000fe20000400000 */
[----:B------:R-:W-:-:S03]  /*19d90*/  IMAD.MOV.U32 R148, RZ, RZ, R186 ;  /* 0x000000ffff947224 */ /* 0x000fc600078e00ba */
[----:B------:R-:W-:Y:S01]  /*19da0*/  FMUL R186, R2, R25 ;  /* 0x0000001902ba7220 */ /* 0x000fe20000400000 */
[----:B------:R-:W-:Y:S01]  /*19db0*/  F2FP.BF16.F32.PACK_AB R8, R8, R9 ;  /* 0x000000090808723e */ /* 0x000fe200000010ff */
[----:B------:R-:W0:Y:S01]  /*19dc0*/  LDS.128 R120, [R20] ;  /* 0x0000000014787984 */ /* 0x000e220000000c00 */
[----:B------:R-:W-:Y:S02]  /*19dd0*/  F2FP.BF16.F32.PACK_AB R9, R10, R11 ;  /* 0x0000000b0a09723e */ /* 0x000fe400000010ff */
[----:B------:R-:W-:Y:S02]  /*19de0*/  F2FP.BF16.F32.PACK_AB R10, R56, R73 ;  /* 0x00000049380a723e */ /* 0x000fe400000010ff */
[----:B------:R-:W-:Y:S01]  /*19df0*/  F2FP.BF16.F32.PACK_AB R11, R57, R186 ;  /* 0x000000ba390b723e */ /* 0x000fe200000010ff */
[----:B------:R-:W-:Y:S01]  /*19e00*/  BAR.SYNC.DEFER_BLOCKING 0x0 ;  /* 0x0000000000007b1d */ /* 0x000fe20000010000 */
[----:B------:R-:W-:Y:S01]  /*19e10*/  FMUL R125, R70, 0.25 ;  /* 0x3e800000467d7820 */ /* 0x000fe20000400000 */
[----:B------:R-:W-:Y:S01]  /*19e20*/  FMUL R161, R75, 0.25 ;  /* 0x3e8000004ba17820 */ /* 0x000fe20000400000 */
[----:B------:R-:W-:Y:S01]  /*19e30*/  @!P4 FMUL R160, R160, 16777216 ;  /* 0x4b800000a0a0c820 */ /* 0x000fe20000400000 */
[----:B------:R-:W-:-:S02]  /*19e40*/  @!P4 FMUL R164, R164, 16777216 ;  /* 0x4b800000a4a4c820 */ /* 0x000fc40000400000 */
[----:B------:R-:W-:Y:S01]  /*19e50*/  FSEL R125, R125, R70, P3 ;  /* 0x000000467d7d7208 */ /* 0x000fe20001800000 */
[----:B------:R-:W-:Y:S01]  /*19e60*/  @!P4 FMUL R36, R36, 16777216 ;  /* 0x4b8000002424c820 */ /* 0x000fe20000400000 */
[----:B------:R-:W-:Y:S01]  /*19e70*/  FSEL R161, R161, R75, P3 ;  /* 0x0000004ba1a17208 */ /* 0x000fe20001800000 */
[----:B------:R-:W-:Y:S01]  /*19e80*/  @!P4 FMUL R45, R45, 16777216 ;  /* 0x4b8000002d2dc820 */ /* 0x000fe20000400000 */
[----:B------:R-:W-:Y:S01]  /*19e90*/  @!P4 FMUL R166, R166, 16777216 ;  /* 0x4b800000a6a6c820 */ /* 0x000fe20000400000 */
[----:B------:R-:W-:Y:S01]  /*19ea0*/  FMUL R127, R2, R160 ;  /* 0x000000a0027f7220 */ /* 0x000fe20000400000 */
[----:B------:R-:W-:Y:S01]  /*19eb0*/  @!P4 FMUL R125, R125, 16777216 ;  /* 0x4b8000007d7dc820 */ /* 0x000fe20000400000 */
[----:B------:R-:W-:Y:S01]  /*19ec0*/  STSM.16.M88.4 [R0], R8 ;  /* 0x0000000800007844 */ /* 0x000fe20000000200 */
[----:B------:R-:W-:Y:S02]  /*19ed0*/  IMAD.MOV.U32 R160, RZ, RZ, R53 ;  /* 0x000000ffffa07224 */ /* 0x000fe400078e0035 */
[----:B------:R-:W-:Y:S01]  /*19ee0*/  @!P4 FMUL R33, R33, 16777216 ;  /* 0x4b8000002121c820 */ /* 0x000fe20000400000 */
[----:B------:R-:W-:Y:S01]  /*19ef0*/  @!P4 FMUL R136, R136, 16777216 ;  /* 0x4b8000008888c820 */ /* 0x000fe20000400000 */
[----:B------:R-:W-:Y:S01]  /*19f00*/  @!P4 FMUL R167, R167, 16777216 ;  /* 0x4b800000a7a7c820 */ /* 0x000fe20000400000 */
[----:B------:R-:W-:Y:S01]  /*19f10*/  FMUL R53, R2, R164 ;  /* 0x000000a402357220 */ /* 0x000fe20000400000 */
[----:B------:R-:W-:Y:S01]  /*19f20*/  @!P4 FMUL R116, R116, 16777216 ;  /* 0x4b8000007474c820 */ /* 0x000fe20000400000 */
[----:B------:R-:W-:Y:S01]  /*19f30*/  @!P4 FMUL R161, R161, 16777216 ;  /* 0x4b800000a1a1c820 */ /* 0x000fe20000400000 */
[C---:B------:R-:W-:Y:S01]  /*19f40*/  FMUL R75, R2.reuse, R36 ;  /* 0x00000024024b7220 */ /* 0x040fe20000400000 */
[----:B------:R-:W-:Y:S01]  /*19f50*/  FMUL R62, R2, R45 ;  /* 0x0000002d023e7220 */ /* 0x000fe20000400000 */
[----:B------:R-:W-:Y:S01]  /*19f60*/  IMAD.MOV.U32 R24, RZ, RZ, R134 ;  /* 0x000000ffff187224 */ /* 0x000fe200078e0086 */
[----:B------:R-:W-:Y:S01]  /*19f70*/  MOV R164, R3 ;  /* 0x0000000300a47202 */ /* 0x000fe20000000f00 */
[----:B------:R-:W-:Y:S01]  /*19f80*/  @!P4 FMUL R50, R50, 16777216 ;  /* 0x4b8000003232c820 */ /* 0x000fe20000400000 */
[----:B------:R-:W-:-:S02]  /*19f90*/  IMAD.MOV.U32 R36, RZ, RZ, R131 ;  /* 0x000000ffff247224 */ /* 0x000fc400078e0083 */
[----:B------:R-:W-:Y:S01]  /*19fa0*/  FMUL R3, R2, R166 ;  /* 0x000000a602037220 */ /* 0x000fe20000400000 */
[----:B------:R-:W-:Y:S02]  /*19fb0*/  IMAD.MOV.U32 R45, RZ, RZ, R129 ;  /* 0x000000ffff2d7224 */ /* 0x000fe400078e0081 */
[----:B------:R-:W-:Y:S01]  /*19fc0*/  @!P4 FMUL R42, R42, 16777216 ;  /* 0x4b8000002a2ac820 */ /* 0x000fe20000400000 */
[----:B------:R-:W-:Y:S01]  /*19fd0*/  @!P4 FMUL R43, R43, 16777216 ;  /* 0x4b8000002b2bc820 */ /* 0x000fe20000400000 */
[----:B------:R-:W-:Y:S02]  /*19fe0*/  IMAD.MOV.U32 R131, RZ, RZ, R79 ;  /* 0x000000ffff837224 */ /* 0x000fe400078e004f */
[----:B------:R-:W-:Y:S01]  /*19ff0*/  FMUL R134, R2, R125 ;  /* 0x0000007d02867220 */ /* 0x000fe20000400000 */
[----:B------:R-:W-:Y:S02]  /*1a000*/  IMAD.MOV.U32 R166, RZ, RZ, R23 ;  /* 0x000000ffffa67224 */ /* 0x000fe400078e0017 */
[----:B------:R-:W-:Y:S01]  /*1a010*/  @!P4 FMUL R55, R55, 16777216 ;  /* 0x4b8000003737c820 */ /* 0x000fe20000400000 */
[----:B------:R-:W-:Y:S01]  /*1a020*/  @!P4 FMUL R174, R174, 16777216 ;  /* 0x4b800000aeaec820 */ /* 0x000fe20000400000 */
[----:B------:R-:W-:Y:S01]  /*1a030*/  @!P4 FMUL R175, R175, 16777216 ;  /* 0x4b800000afafc820 */ /* 0x000fe20000400000 */
[C---:B------:R-:W-:Y:S01]  /*1a040*/  FMUL R74, R2.reuse, R33 ;  /* 0x00000021024a7220 */ /* 0x040fe20000400000 */
[C---:B------:R-:W-:Y:S01]  /*1a050*/  FMUL R125, R2.reuse, R136 ;  /* 0x00000088027d7220 */ /* 0x040fe20000400000 */
[----:B------:R-:W-:Y:S01]  /*1a060*/  FMUL R23, R2, R167 ;  /* 0x000000a702177220 */ /* 0x000fe20000400000 */
[----:B------:R-:W-:Y:S01]  /*1a070*/  @!P4 FMUL R162, R162, 16777216 ;  /* 0x4b800000a2a2c820 */ /* 0x000fe20000400000 */
[----:B------:R-:W-:Y:S01]  /*1a080*/  MOV R33, R140 ;  /* 0x0000008c00217202 */ /* 0x000fe20000000f00 */
[C---:B------:R-:W-:Y:S01]  /*1a090*/  FMUL R79, R2.reuse, R116 ;  /* 0x00000074024f7220 */ /* 0x040fe20000400000 */
[----:B------:R-:W-:Y:S01]  /*1a0a0*/  FMUL R136, R2, R161 ;  /* 0x000000a102887220 */ /* 0x000fe20000400000 */
[----:B------:R-:W-:-:S02]  /*1a0b0*/  IMAD.MOV.U32 R167, RZ, RZ, R24 ;  /* 0x000000ffffa77224 */ /* 0x000fc400078e0018 */
[----:B------:R-:W-:Y:S01]  /*1a0c0*/  @!P4 FMUL R34, R34, 16777216 ;  /* 0x4b8000002222c820 */ /* 0x000fe20000400000 */
[----:B------:R-:W-:Y:S01]  /*1a0d0*/  @!P4 FMUL R118, R118, 16777216 ;  /* 0x4b8000007676c820 */ /* 0x000fe20000400000 */
[----:B------:R-:W-:Y:S01]  /*1a0e0*/  @!P4 FMUL R119, R119, 16777216 ;  /* 0x4b8000007777c820 */ /* 0x000fe20000400000 */
[C---:B------:R-:W-:Y:S01]  /*1a0f0*/  FMUL R140, R2.reuse, R50 ;  /* 0x00000032028c7220 */ /* 0x040fe20000400000 */
[----:B------:R-:W-:Y:S02]  /*1a100*/  IMAD.MOV.U32 R116, RZ, RZ, R45 ;  /* 0x000000ffff747224 */ /* 0x000fe400078e002d */
[C---:B------:R-:W-:Y:S01]  /*1a110*/  FMUL R144, R2.reuse, R42 ;  /* 0x0000002a02907220 */ /* 0x040fe20000400000 */
[----:B------:R-:W-:Y:S02]  /*1a120*/  IMAD.MOV.U32 R161, RZ, RZ, R138 ;  /* 0x000000ffffa17224 */ /* 0x000fe400078e008a */
[----:B------:R-:W-:Y:S01]  /*1a130*/  FMUL R129, R2, R43 ;  /* 0x0000002b02817220 */ /* 0x000fe20000400000 */
[----:B------:R-:W-:-:S02]  /*1a140*/  IMAD.MOV.U32 R50, RZ, RZ, R131 ;  /* 0x000000ffff327224 */ /* 0x000fc400078e0083 */
[C---:B------:R-:W-:Y:S01]  /*1a150*/  FMUL R131, R2.reuse, R55 ;  /* 0x0000003702837220 */ /* 0x040fe20000400000 */
[C---:B------:R-:W-:Y:S01]  /*1a160*/  FMUL R42, R2.reuse, R174 ;  /* 0x000000ae022a7220 */ /* 0x040fe20000400000 */
[C---:B------:R-:W-:Y:S01]  /*1a170*/  FMUL R43, R2.reuse, R175 ;  /* 0x000000af022b7220 */ /* 0x040fe20000400000 */
[----:B------:R-:W-:Y:S02]  /*1a180*/  IMAD.MOV.U32 R25, RZ, RZ, R148 ;  /* 0x000000ffff197224 */ /* 0x000fe400078e0094 */
[C---:B------:R-:W-:Y:S01]  /*1a190*/  FMUL R55, R2.reuse, R162 ;  /* 0x000000a202377220 */ /* 0x040fe20000400000 */
[----:B------:R-:W-:Y:S02]  /*1a1a0*/  IMAD.MOV.U32 R175, RZ, RZ, R167 ;  /* 0x000000ffffaf7224 */ /* 0x000fe400078e00a7 */
[----:B------:R-:W-:Y:S01]  /*1a1b0*/  FMUL R148, R2, R34 ;  /* 0x0000002202947220 */ /* 0x000fe20000400000 */
[----:B------:R-:W-:Y:S01]  /*1a1c0*/  IMAD.MOV.U32 R174, RZ, RZ, R166 ;  /* 0x000000ffffae7224 */ /* 0x000fe200078e00a6 */
[----:B------:R-:W-:Y:S01]  /*1a1d0*/  MOV R167, R160 ;  /* 0x000000a000a77202 */ /* 0x000fe20000000f00 */
[----:B------:R-:W-:-:S02]  /*1a1e0*/  IMAD.MOV.U32 R162, RZ, RZ, R36 ;  /* 0x000000ffffa27224 */ /* 0x000fc400078e0024 */
[C---:B------:R-:W-:Y:S01]  /*1a1f0*/  FMUL R34, R2.reuse, R118 ;  /* 0x0000007602227220 */ /* 0x040fe20000400000 */
[----:B------:R-:W-:Y:S02]  /*1a200*/  IMAD.MOV.U32 R166, RZ, RZ, R161 ;  /* 0x000000ffffa67224 */ /* 0x000fe400078e00a1 */
[----:B------:R-:W-:Y:S01]  /*1a210*/  FMUL R36, R2, R119 ;  /* 0x0000007702247220 */ /* 0x000fe20000400000 */
[----:B------:R-:W-:Y:S02]  /*1a220*/  IMAD.MOV.U32 R161, RZ, RZ, R117 ;  /* 0x000000ffffa17224 */ /* 0x000fe400078e0075 */
[----:B------:R-:W-:Y:S01]  /*1a230*/  IMAD.MOV.U32 R160, RZ, RZ, R116 ;  /* 0x000000ffffa07224 */ /* 0x000fe200078e0074 */
[----:B------:R-:W-:Y:S01]  /*1a240*/  BAR.SYNC.DEFER_BLOCKING 0x0 ;  /* 0x0000000000007b1d */ /* 0x000fe20000010000 */
[----:B------:R-:W-:Y:S01]  /*1a250*/  FMUL R133, R58, 0.25 ;  /* 0x3e8000003a857820 */ /* 0x000fe20000400000 */
[----:B------:R-:W-:Y:S01]  /*1a260*/  FMUL R132, R59, 0.25 ;  /* 0x3e8000003b847820 */ /* 0x000fe20000400000 */
[----:B------:R-:W-:Y:S01]  /*1a270*/  @!P4 FMUL R28, R28, 16777216 ;  /* 0x4b8000001c1cc820 */ /* 0x000fe20000400000 */
[----:B------:R-:W-:Y:S01]  /*1a280*/  @!P4 FMUL R72, R72, 16777216 ;  /* 0x4b8000004848c820 */ /* 0x000fe20000400000 */
[----:B------:R-:W-:Y:S01]  /*1a290*/  @!P4 FMUL R29, R29, 16777216 ;  /* 0x4b8000001d1dc820 */ /* 0x000fe20000400000 */
[----:B------:R-:W-:Y:S01]  /*1a2a0*/  @!P4 FMUL R32, R32, 16777216 ;  /* 0x4b8000002020c820 */ /* 0x000fe20000400000 */
[----:B------:R-:W-:Y:S01]  /*1a2b0*/  FSEL R133, R133, R58, P3 ;  /* 0x0000003a85857208 */ /* 0x000fe20001800000 */
[----:B------:R-:W-:Y:S01]  /*1a2c0*/  FMUL R58, R2, R28 ;  /* 0x0000001c023a7220 */ /* 0x000fe20000400000 */
[----:B------:R-:W-:Y:S01]  /*1a2d0*/  FSEL R132, R132, R59, P3 ;  /* 0x0000003b84847208 */ /* 0x000fe20001800000 */
[----:B------:R-:W1:Y:S01]  /*1a2e0*/  LDS.128 R116, [R20] ;  /* 0x0000000014747984 */ /* 0x000e620000000c00 */
[C---:B------:R-:W-:Y:S01]  /*1a2f0*/  FMUL R72, R2.reuse, R72 ;  /* 0x0000004802487220 */ /* 0x040fe20000400000 */
[C---:B------:R-:W-:Y:S01]  /*1a300*/  FMUL R59, R2.reuse, R29 ;  /* 0x0000001d023b7220 */ /* 0x040fe20000400000 */
[----:B------:R-:W-:Y:S01]  /*1a310*/  FMUL R187, R2, R32 ;  /* 0x0000002002bb7220 */ /* 0x000fe20000400000 */
[----:B------:R-:W-:-:S02]  /*1a320*/  F2FP.BF16.F32.PACK_AB R56, R18, R19 ;  /* 0x000000131238723e */ /* 0x000fc400000010ff */
[----:B------:R-:W-:Y:S02]  /*1a330*/  F2FP.BF16.F32.PACK_AB R57, R21, R22 ;  /* 0x000000161539723e */ /* 0x000fe400000010ff */
[----:B------:R-:W-:Y:S02]  /*1a340*/  F2FP.BF16.F32.PACK_AB R58, R58, R72 ;  /* 0x000000483a3a723e */ /* 0x000fe400000010ff */
[----:B------:R-:W-:Y:S01]  /*1a350*/  F2FP.BF16.F32.PACK_AB R59, R59, R187 ;  /* 0x000000bb3b3b723e */ /* 0x000fe200000010ff */
[----:B------:R-:W-:Y:S01]  /*1a360*/  BAR.SYNC.DEFER_BLOCKING 0x0 ;  /* 0x0000000000007b1d */ /* 0x000fe20000010000 */
[----:B------:R-:W-:Y:S01]  /*1a370*/  @!P4 FMUL R37, R37, 16777216 ;  /* 0x4b8000002525c820 */ /* 0x000fe20000400000 */
[----:B------:R-:W-:Y:S01]  /*1a380*/  @!P4 FMUL R27, R27, 16777216 ;  /* 0x4b8000001b1bc820 */ /* 0x000fe20000400000 */
[----:B------:R-:W-:Y:S01]  /*1a390*/  @!P4 FMUL R54, R54, 16777216 ;  /* 0x4b8000003636c820 */ /* 0x000fe20000400000 */
[----:B------:R-:W-:Y:S01]  /*1a3a0*/  @!P4 FMUL R170, R170, 16777216 ;  /* 0x4b800000aaaac820 */ /* 0x000fe20000400000 */
[----:B------:R-:W-:Y:S01]  /*1a3b0*/  @!P4 FMUL R165, R165, 16777216 ;  /* 0x4b800000a5a5c820 */ /* 0x000fe20000400000 */
[----:B------:R-:W-:Y:S01]  /*1a3c0*/  FMUL R70, R2, R37 ;  /* 0x0000002502467220 */ /* 0x000fe20000400000 */
[----:B------:R-:W-:-:S02]  /*1a3d0*/  IMAD.MOV.U32 R28, RZ, RZ, R149 ;  /* 0x000000ffff1c7224 */ /* 0x000fc400078e0095 */
[----:B------:R-:W-:Y:S01]  /*1a3e0*/  @!P4 FMUL R26, R26, 16777216 ;  /* 0x4b8000001a1ac820 */ /* 0x000fe20000400000 */
[----:B------:R-:W-:Y:S01]  /*1a3f0*/  @!P4 FMUL R103, R103, 16777216 ;  /* 0x4b8000006767c820 */ /* 0x000fe20000400000 */
[----:B------:R-:W-:Y:S01]  /*1a400*/  MOV R37, R150 ;  /* 0x0000009600257202 */ /* 0x000fe20000000f00 */
[----:B------:R-:W-:Y:S01]  /*1a410*/  @!P4 FMUL R102, R102, 16777216 ;  /* 0x4b8000006666c820 */ /* 0x000fe20000400000 */
[----:B------:R-:W-:Y:S02]  /*1a420*/  IMAD.MOV.U32 R29, RZ, RZ, R130 ;  /* 0x000000ffff1d7224 */ /* 0x000fe400078e0082 */
[----:B------:R-:W-:Y:S01]  /*1a430*/  FMUL R150, R2, R27 ;  /* 0x0000001b02967220 */ /* 0x000fe20000400000 */
[----:B------:R-:W-:Y:S01]  /*1a440*/  @!P4 FMUL R168, R168, 16777216 ;  /* 0x4b800000a8a8c820 */ /* 0x000fe20000400000 */
[----:B------:R-:W-:Y:S01]  /*1a450*/  @!P4 FMUL R169, R169, 16777216 ;  /* 0x4b800000a9a9c820 */ /* 0x000fe20000400000 */
[----:B------:R-:W-:Y:S02]  /*1a460*/  IMAD.MOV.U32 R32, RZ, RZ, R128 ;  /* 0x000000ffff207224 */ /* 0x000fe400078e0080 */
[C---:B------:R-:W-:Y:S01]  /*1a470*/  FMUL R130, R2.reuse, R54 ;  /* 0x0000003602827220 */ /* 0x040fe20000400000 */
[----:B------:R-:W-:Y:S01]  /*1a480*/  FMUL R27, R2, R170 ;  /* 0x000000aa021b7220 */ /* 0x000fe20000400000 */
[----:B------:R2:W-:Y:S01]  /*1a490*/  STSM.16.M88.4 [R0], R56 ;  /* 0x0000003800007844 */ /* 0x0005e20000000200 */
[----:B------:R-:W-:Y:S01]  /*1a4a0*/  @!P4 FMUL R47, R47, 16777216 ;  /* 0x4b8000002f2fc820 */ /* 0x000fe20000400000 */
[----:B------:R-:W-:-:S02]  /*1a4b0*/  IMAD.MOV.U32 R45, RZ, RZ, R143 ;  /* 0x000000ffff2d7224 */ /* 0x000fc400078e008f */
[C---:B------:R-:W-:Y:S01]  /*1a4c0*/  FMUL R54, R2.reuse, R165 ;  /* 0x000000a502367220 */ /* 0x040fe20000400000 */
[----:B------:R-:W-:Y:S02]  /*1a4d0*/  IMAD.MOV.U32 R170, RZ, RZ, R28 ;  /* 0x000000ffffaa7224 */ /* 0x000fe400078e001c */
[----:B------:R-:W-:Y:S01]  /*1a4e0*/  @!P4 FMUL R179, R179, 16777216 ;  /* 0x4b800000b3b3c820 */ /* 0x000fe20000400000 */
[C---:B------:R-:W-:Y:S01]  /*1a4f0*/  FMUL R152, R2.reuse, R26 ;  /* 0x0000001a02987220 */ /* 0x040fe20000400000 */
[----:B------:R-:W-:Y:S02]  /*1a500*/  IMAD.MOV.U32 R165, RZ, RZ, R52 ;  /* 0x000000ffffa57224 */ /* 0x000fe400078e0034 */
[C---:B------:R-:W-:Y:S01]  /*1a510*/  FMUL R28, R2.reuse, R103 ;  /* 0x00000067021c7220 */ /* 0x040fe20000400000 */
[----:B------:R-:W-:Y:S02]  /*1a520*/  IMAD.MOV.U32 R52, RZ, RZ, R25 ;  /* 0x000000ffff347224 */ /* 0x000fe400078e0019 */
[----:B------:R-:W-:Y:S01]  /*1a530*/  FMUL R26, R2, R102 ;  /* 0x00000066021a7220 */ /* 0x000fe20000400000 */
[----:B------:R-:W-:-:S02]  /*1a540*/  IMAD.MOV.U32 R103, RZ, RZ, R29 ;  /* 0x000000ffff677224 */ /* 0x000fc400078e001d */
[----:B------:R-:W-:Y:S01]  /*1a550*/  @!P4 FMUL R171, R171, 16777216 ;  /* 0x4b800000ababc820 */ /* 0x000fe20000400000 */
[C---:B------:R-:W-:Y:S01]  /*1a560*/  FMUL R24, R2.reuse, R168 ;  /* 0x000000a802187220 */ /* 0x040fe20000400000 */
[C---:B------:R-:W-:Y:S01]  /*1a570*/  FMUL R25, R2.reuse, R169 ;  /* 0x000000a902197220 */ /* 0x040fe20000400000 */
[----:B------:R-:W-:Y:S02]  /*1a580*/  IMAD.MOV.U32 R102, RZ, RZ, R32 ;  /* 0x000000ffff667224 */ /* 0x000fe400078e0020 */
[C---:B------:R-:W-:Y:S01]  /*1a590*/  FMUL R128, R2.reuse, R47 ;  /* 0x0000002f02807220 */ /* 0x040fe20000400000 */
[----:B------:R-:W-:Y:S01]  /*1a5a0*/  IMAD.MOV.U32 R168, RZ, RZ, R45 ;  /* 0x000000ffffa87224 */ /* 0x000fe200078e002d */
[----:B------:R-:W-:Y:S01]  /*1a5b0*/  MOV R169, R33 ;  /* 0x0000002100a97202 */ /* 0x000fe20000000f00 */
[C---:B------:R-:W-:Y:S01]  /*1a5c0*/  FMUL R47, R2.reuse, R179 ;  /* 0x000000b3022f7220 */ /* 0x040fe20000400000 */
[----:B------:R-:W-:Y:S02]  /*1a5d0*/  IMAD.MOV.U32 R179, RZ, RZ, R103 ;  /* 0x000000ffffb37224 */ /* 0x000fe400078e0067 */
[----:B------:R-:W-:Y:S01]  /*1a5e0*/  FMUL R29, R2, R171 ;  /* 0x000000ab021d7220 */ /* 0x000fe20000400000 */
[----:B------:R-:W-:Y:S01]  /*1a5f0*/  IMAD.MOV.U32 R103, RZ, RZ, R102 ;  /* 0x000000ffff677224 */ /* 0x000fe200078e0066 */
[----:B------:R-:W-:Y:S01]  /*1a600*/  MOV R171, R170 ;  /* 0x000000aa00ab7202 */ /* 0x000fe20000000f00 */
[----:B------:R-:W-:-:S02]  /*1a610*/  IMAD.MOV.U32 R102, RZ, RZ, R168 ;  /* 0x000000ffff667224 */ /* 0x000fc400078e00a8 */
[----:B------:R-:W-:Y:S01]  /*1a620*/  IMAD.MOV.U32 R170, RZ, RZ, R169 ;  /* 0x000000ffffaa7224 */ /* 0x000fe200078e00a9 */
[----:B------:R-:W-:Y:S01]  /*1a630*/  MOV R169, R51 ;  /* 0x0000003300a97202 */ /* 0x000fe20000000f00 */
[----:B------:R-:W-:Y:S02]  /*1a640*/  IMAD.MOV.U32 R168, RZ, RZ, R159 ;  /* 0x000000ffffa87224 */ /* 0x000fe400078e009f */
[----:B------:R-:W-:Y:S01]  /*1a650*/  @!P4 FMUL R163, R163, 16777216 ;  /* 0x4b800000a3a3c820 */ /* 0x000fe20000400000 */
[----:B------:R-:W-:Y:S02]  /*1a660*/  IMAD.MOV.U32 R159, RZ, RZ, R50 ;  /* 0x000000ffff9f7224 */ /* 0x000fe400078e0032 */
[----:B------:R-:W-:Y:S01]  /*1a670*/  @!P4 FMUL R35, R35, 16777216 ;  /* 0x4b8000002323c820 */ /* 0x000fe20000400000 */
[----:B------:R-:W-:Y:S02]  /*1a680*/  IMAD.MOV.U32 R50, RZ, RZ, R113 ;  /* 0x000000ffff327224 */ /* 0x000fe400078e0071 */
[----:B------:R-:W-:Y:S01]  /*1a690*/  @!P4 FMUL R114, R114, 16777216 ;  /* 0x4b8000007272c820 */ /* 0x000fe20000400000 */
[----:B------:R-:W-:-:S02]  /*1a6a0*/  IMAD.MOV.U32 R51, RZ, RZ, R112 ;  /* 0x000000ffff337224 */ /* 0x000fc400078e0070 */
[----:B------:R-:W-:Y:S01]  /*1a6b0*/  @!P4 FMUL R115, R115, 16777216 ;  /* 0x4b8000007373c820 */ /* 0x000fe20000400000 */
[----:B------:R-:W-:Y:S01]  /*1a6c0*/  IMAD.MOV.U32 R113, RZ, RZ, R109 ;  /* 0x000000ffff717224 */ /* 0x000fe200078e006d */
[----:B------:R-:W-:Y:S01]  /*1a6d0*/  MOV R112, R49 ;  /* 0x0000003100707202 */ /* 0x000fe20000000f00 */
[C---:B------:R-:W-:Y:S01]  /*1a6e0*/  FMUL R138, R2.reuse, R163 ;  /* 0x000000a3028a7220 */ /* 0x040fe20000400000 */
[C---:B------:R-:W-:Y:S01]  /*1a6f0*/  FMUL R146, R2.reuse, R35 ;  /* 0x0000002302927220 */ /* 0x040fe20000400000 */
[----:B------:R-:W-:Y:S02]  /*1a700*/  IMAD.MOV.U32 R163, RZ, RZ, R37 ;  /* 0x000000ffffa37224 */ /* 0x000fe400078e0025 */
[C---:B------:R-:W-:Y:S01]  /*1a710*/  FMUL R35, R2.reuse, R114 ;  /* 0x0000007202237220 */ /* 0x040fe20000400000 */
[----:B------:R-:W-:Y:S01]  /*1a720*/  FMUL R37, R2, R115 ;  /* 0x0000007302257220 */ /* 0x000fe20000400000 */
[----:B------:R-:W-:Y:S01]  /*1a730*/  MOV R186, R113 ;  /* 0x0000007100ba7202 */ /* 0x000fe20000000f00 */
[----:B------:R-:W-:Y:S01]  /*1a740*/  IMAD.MOV.U32 R18, RZ, RZ, R112 ;  /* 0x000000ffff127224 */ /* 0x000fe200078e0070 */
[----:B------:R-:W-:Y:S01]  /*1a750*/  BAR.SYNC.DEFER_BLOCKING 0x0 ;  /* 0x0000000000007b1d */ /* 0x000fe20000010000 */
[----:B------:R-:W-:Y:S01]  /*1a760*/  @!P4 FMUL R69, R69, 16777216 ;  /* 0x4b8000004545c820 */ /* 0x000fe20000400000 */
[----:B------:R-:W-:-:S03]  /*1a770*/  @!P4 FMUL R68, R68, 16777216 ;  /* 0x4b8000004444c820 */ /* 0x000fc60000400000 */
[C---:B------:R-:W-:Y:S01]  /*1a780*/  FMUL R69, R2.reuse, R69 ;  /* 0x0000004502457220 */ /* 0x040fe20000400000 */
[----:B------:R-:W-:Y:S01]  /*1a790*/  FMUL R68, R2, R68 ;  /* 0x0000004402447220 */ /* 0x000fe20000400000 */
[----:B------:R-:W3:Y:S01]  /*1a7a0*/  LDS.128 R112, [R20] ;  /* 0x0000000014707984 */ /* 0x000ee20000000c00 */
[----:B------:R-:W-:Y:S02]  /*1a7b0*/  F2FP.BF16.F32.PACK_AB R72, R201, R197 ;  /* 0x000000c5c948723e */ /* 0x000fe400000010ff */
        /* <DEDUP_REMOVED lines=9> */
[----:B------:R-:W-:Y:S02]  /*1a850*/  STSM.16.M88.4 [R0], R72 ;  /* 0x0000004800007844 */ /* 0x000fe40000000200 */
[----:B------:R-:W-:Y:S01]  /*1a860*/  BAR.SYNC.DEFER_BLOCKING 0x0 ;  /* 0x0000000000007b1d */ /* 0x000fe20000010000 */
[----:B------:R-:W-:Y:S01]  /*1a870*/  @!P4 FMUL R178, R178, 16777216 ;  /* 0x4b800000b2b2c820 */ /* 0x000fe20000400000 */
[----:B------:R-:W-:-:S02]  /*1a880*/  IMAD.MOV.U32 R109, RZ, RZ, R48 ;  /* 0x000000ffff6d7224 */ /* 0x000fc400078e0030 */
[C---:B------:R-:W-:Y:S01]  /*1a890*/  FMUL R141, R2.reuse, R46 ;  /* 0x0000002e028d7220 */ /* 0x040fe20000400000 */
[C---:B------:R-:W-:Y:S01]  /*1a8a0*/  FMUL R151, R2.reuse, R30 ;  /* 0x0000001e02977220 */ /* 0x040fe20000400000 */
[C---:B------:R-:W-:Y:S01]  /*1a8b0*/  FMUL R45, R2.reuse, R177 ;  /* 0x000000b1022d7220 */ /* 0x040fe20000400000 */
[C---:B------:R-:W-:Y:S01]  /*1a8c0*/  FMUL R46, R2.reuse, R178 ;  /* 0x000000b2022e7220 */ /* 0x040fe20000400000 */
[C---:B------:R-:W-:Y:S01]  /*1a8d0*/  FMUL R30, R2.reuse, R110 ;  /* 0x0000006e021e7220 */ /* 0x040fe20000400000 */
[----:B------:R-:W-:Y:S01]  /*1a8e0*/  FMUL R32, R2, R111 ;  /* 0x0000006f02207220 */ /* 0x000fe20000400000 */
[----:B------:R-:W-:Y:S02]  /*1a8f0*/  IMAD.MOV.U32 R178, RZ, RZ, R109 ;  /* 0x000000ffffb27224 */ /* 0x000fe400078e006d */
[----:B------:R-:W-:Y:S02]  /*1a900*/  IMAD.MOV.U32 R177, RZ, RZ, R108 ;  /* 0x000000ffffb17224 */ /* 0x000fe400078e006c */
[----:B------:R-:W-:Y:S01]  /*1a910*/  @!P4 FMUL R65, R65, 16777216 ;  /* 0x4b8000004141c820 */ /* 0x000fe20000400000 */
[----:B------:R-:W-:Y:S01]  /*1a920*/  @!P4 FMUL R64, R64, 16777216 ;  /* 0x4b8000004040c820 */ /* 0x000fe20000400000 */
[----:B------:R-:W4:Y:S02]  /*1a930*/  LDS.128 R108, [R20] ;  /* 0x00000000146c7984 */ /* 0x000f240000000c00 */
        /* <DEDUP_REMOVED lines=15> */
[C---:B------:R-:W-:Y:S01]  /*1aa30*/  FMUL R143, R2.reuse, R124 ;  /* 0x0000007c028f7220 */ /* 0x040fe20000400000 */
[----:B------:R-:W-:Y:S01]  /*1aa40*/  FMUL R124, R2, R157 ;  /* 0x0000009d027c7220 */ /* 0x000fe20000400000 */
[----:B------:R-:W-:-:S02]  /*1aa50*/  IMAD.MOV.U32 R157, RZ, RZ, R44 ;  /* 0x000000ffff9d7224 */ /* 0x000fc400078e002c */
[C---:B------:R-:W-:Y:S01]  /*1aa60*/  FMUL R149, R2.reuse, R31 ;  /* 0x0000001f02957220 */ /* 0x040fe20000400000 */
[C---:B------:R-:W-:Y:S01]  /*1aa70*/  FMUL R44, R2.reuse, R176 ;  /* 0x000000b0022c7220 */ /* 0x040fe20000400000 */
[C---:B------:R-:W-:Y:S01]  /*1aa80*/  FMUL R31, R2.reuse, R106 ;  /* 0x0000006a021f7220 */ /* 0x040fe20000400000 */
[----:B------:R-:W-:Y:S01]  /*1aa90*/  FMUL R33, R2, R107 ;  /* 0x0000006b02217220 */ /* 0x000fe20000400000 */
[----:B------:R-:W-:Y:S01]  /*1aaa0*/  IMAD.MOV.U32 R176, RZ, RZ, R105 ;  /* 0x000000ffffb07224 */ /* 0x000fe200078e0069 */
[----:B------:R-:W-:Y:S01]  /*1aab0*/  MOV R19, R104 ;  /* 0x0000006800137202 */ /* 0x000fe20000000f00 */
[----:B------:R-:W-:Y:S01]  /*1aac0*/  @!P4 FMUL R180, R180, 16777216 ;  /* 0x4b800000b4b4c820 */ /* 0x000fe20000400000 */
[----:B------:R-:W-:-:S03]  /*1aad0*/  @!P4 FMUL R61, R61, 16777216 ;  /* 0x4b8000003d3dc820 */ /* 0x000fc60000400000 */
[----:B------:R-:W-:Y:S01]  /*1aae0*/  FMUL R48, R2, R180 ;  /* 0x000000b402307220 */ /* 0x000fe20000400000 */
[----:B------:R-:W4:Y:S01]  /*1aaf0*/  LDS.128 R104, [R20] ;  /* 0x0000000014687984 */ /* 0x000f220000000c00 */
[----:B------:R-:W-:Y:S02]  /*1ab00*/  IMAD.MOV.U32 R180, RZ, RZ, R103 ;  /* 0x000000ffffb47224 */ /* 0x000fe400078e0067 */
[----:B------:R-:W-:Y:S01]  /*1ab10*/  @!P4 FMUL R60, R60, 16777216 ;  /* 0x4b8000003c3cc820 */ /* 0x000fe20000400000 */
[----:B------:R-:W-:Y:S01]  /*1ab20*/  IMAD.MOV.U32 R103, RZ, RZ, R170 ;  /* 0x000000ffff677224 */ /* 0x000fe200078e00aa */
[----:B------:R-:W-:Y:S02]  /*1ab30*/  MOV R170, R159 ;  /* 0x0000009f00aa7202 */ /* 0x000fe40000000f00 */
[----:B------:R-:W0:Y:S01]  /*1ab40*/  S2R R159, SR_TID.X ;  /* 0x00000000009f7919 */ /* 0x000e220000002100 */
        /* <DEDUP_REMOVED lines=9> */
[----:B------:R-:W-:Y:S02]  /*1abe0*/  @!P4 FMUL R183, R183, 16777216 ;  /* 0x4b800000b7b7c820 */ /* 0x000fe40000400000 */
[----:B------:R-:W-:Y:S01]  /*1abf0*/  FMUL R49, R2, R181 ;  /* 0x000000b502317220 */ /* 0x000fe20000400000 */
[----:B------:R-:W-:-:S02]  /*1ac00*/  IMAD.MOV.U32 R181, RZ, RZ, R171 ;  /* 0x000000ffffb57224 */ /* 0x000fc400078e00ab */
[----:B------:R-:W-:Y:S02]  /*1ac10*/  IMAD.MOV.U32 R171, RZ, RZ, R50 ;  /* 0x000000ffffab7224 */ /* 0x000fe400078e0032 */
[----:B------:R-:W-:Y:S01]  /*1ac20*/  FMUL R50, R2, R182 ;  /* 0x000000b602327220 */ /* 0x000fe20000400000 */
[----:B------:R-:W-:Y:S01]  /*1ac30*/  @!P4 FMUL R101, R101, 16777216 ;  /* 0x4b8000006565c820 */ /* 0x000fe20000400000 */
[----:B------:R-:W-:Y:S01]  /*1ac40*/  @!P4 FMUL R100, R100, 16777216 ;  /* 0x4b8000006464c820 */ /* 0x000fe20000400000 */
[----:B------:R-:W-:Y:S01]  /*1ac50*/  @!P4 FMUL R96, R96, 16777216 ;  /* 0x4b8000006060c820 */ /* 0x000fe20000400000 */
[----:B------:R1:W-:Y:S01]  /*1ac60*/  STSM.16.M88.4 [R0], R64 ;  /* 0x0000004000007844 */ /* 0x0003e20000000200 */
        /* <DEDUP_REMOVED lines=12> */
[----:B------:R-:W-:-:S02]  /*1ad30*/  IMAD.MOV.U32 R182, RZ, RZ, R51 ;  /* 0x000000ffffb67224 */ /* 0x000fc400078e0033 */
[----:B------:R-:W-:Y:S01]  /*1ad40*/  @!P4 FMUL R185, R185, 16777216 ;  /* 0x4b800000b9b9c820 */ /* 0x000fe20000400000 */
[C---:B------:R-:W-:Y:S01]  /*1ad50*/  FMUL R51, R2.reuse, R183 ;  /* 0x000000b702337220 */ /* 0x040fe20000400000 */
[----:B------:R-:W-:Y:S02]  /*1ad60*/  IMAD.MOV.U32 R183, RZ, RZ, R163 ;  /* 0x000000ffffb77224 */ /* 0x000fe400078e00a3 */
[C---:B------:R-:W-:Y:S01]  /*1ad70*/  FMUL R101, R2.reuse, R101 ;  /* 0x0000006502657220 */ /* 0x040fe20000400000 */
[----:B------:R-:W-:Y:S02]  /*1ad80*/  IMAD.MOV.U32 R163, RZ, RZ, R52 ;  /* 0x000000ffffa37224 */ /* 0x000fe400078e0034 */
        /* <DEDUP_REMOVED lines=15> */
[----:B------:R-:W-:Y:S01]  /*1ae80*/  IMAD.MOV.U32 R185, RZ, RZ, R102 ;  /* 0x000000ffffb97224 */ /* 0x000fe200078e0066 */
[----:B0-----:R-:W-:-:S02]  /*1ae90*/  LOP3.LUT R102, R159, 0x40, RZ, 0xc0, !PT ;  /* 0x000000409f667812 */ /* 0x001fc400078ec0ff */
[----:B------:R-:W-:Y:S02]  /*1aea0*/  MOV R184, R103 ;  /* 0x0000006700b87202 */ /* 0x000fe40000000f00 */
[----:B------:R-:W-:Y:S02]  /*1aeb0*/  ISETP.NE.U32.AND P1, PT, R102, RZ, PT ;  /* 0x000000ff6600720c */ /* 0x000fe40003f25070 */
[----:B------:R-:W-:Y:S02]  /*1aec0*/  F2FP.BF16.F32.PACK_AB R62, R62, R101 ;  /* 0x000000653e3e723e */ /* 0x000fe400000010ff */
[----:B------:R-:W-:Y:S01]  /*1aed0*/  F2FP.BF16.F32.PACK_AB R63, R63, R100 ;  /* 0x000000643f3f723e */ /* 0x000fe200000010ff */
[----:B------:R-:W-:Y:S01]  /*1aee0*/  BAR.SYNC.DEFER_BLOCKING 0x0 ;  /* 0x0000000000007b1d */ /* 0x000fe20000010000 */
[----:B------:R-:W-:Y:S02]  /*1aef0*/  F2FP.BF16.F32.PACK_AB R60, R210, R207 ;  /* 0x000000cfd23c723e */ /* 0x000fe400000010ff */
[----:B------:R-:W-:-:S03]  /*1af00*/  F2FP.BF16.F32.PACK_AB R61, R208, R204 ;  /* 0x000000ccd03d723e */ /* 0x000fc600000010ff */
[----:B------:R-:W0:Y:S02]  /*1af10*/  LDS.128 R100, [R20] ;  /* 0x0000000014647984 */ /* 0x000e240000000c00 */
[----:B------:R-:W-:Y:S06]  /*1af20*/  BAR.SYNC.DEFER_BLOCKING 0x0 ;  /* 0x0000000000007b1d */ /* 0x000fec0000010000 */
[----:B------:R3:W-:Y:S01]  /*1af30*/  STSM.16.M88.4 [R0], R60 ;  /* 0x0000003c00007844 */ /* 0x0007e20000000200 */
[----:B--2---:R-:W-:Y:S02]  /*1af40*/  F2FP.BF16.F32.PACK_AB R58, R98, R99 ;  /* 0x00000063623a723e */ /* 0x004fe400000010ff */
[----:B------:R-:W-:Y:S01]  /*1af50*/  F2FP.BF16.F32.PACK_AB R59, R96, R97 ;  /* 0x00000061603b723e */ /* 0x000fe200000010ff */
[----:B------:R-:W-:Y:S01]  /*1af60*/  BAR.SYNC.DEFER_BLOCKING 0x0 ;  /* 0x0000000000007b1d */ /* 0x000fe20000010000 */
[----:B------:R-:W-:-:S02]  /*1af70*/  F2FP.BF16.F32.PACK_AB R56, R218, R214 ;  /* 0x000000d6da38723e */ /* 0x000fc400000010ff */
[----:B------:R-:W-:-:S03]  /*1af80*/  F2FP.BF16.F32.PACK_AB R57, R215, R212 ;  /* 0x000000d4d739723e */ /* 0x000fc600000010ff */
[----:B------:R-:W2:Y:S02]  /*1af90*/  LDS.128 R96, [R20] ;  /* 0x0000000014607984 */ /* 0x000ea40000000c00 */
[----:B------:R-:W-:Y:S06]  /*1afa0*/  BAR.SYNC.DEFER_BLOCKING 0x0 ;  /* 0x0000000000007b1d */ /* 0x000fec0000010000 */
[----:B------:R4:W-:Y:S01]  /*1afb0*/  STSM.16.M88.4 [R0], R56 ;  /* 0x0000003800007844 */ /* 0x0009e20000000200 */
[----:B------:R-:W-:Y:S02]  /*1afc0*/  F2FP.BF16.F32.PACK_AB R10, R94, R95 ;  /* 0x0000005f5e0a723e */ /* 0x000fe400000010ff */
[----:B------:R-:W-:Y:S01]  /*1afd0*/  F2FP.BF16.F32.PACK_AB R11, R92, R93 ;  /* 0x0000005d5c0b723e */ /* 0x000fe200000010ff */
[----:B------:R-:W-:Y:S01]  /*1afe0*/  BAR.SYNC.DEFER_BLOCKING 0x0 ;  /* 0x0000000000007b1d */ /* 0x000fe20000010000 */
[----:B------:R-:W-:-:S02]  /*1aff0*/  F2FP.BF16.F32.PACK_AB R8, R219, R216 ;  /* 0x000000d8db08723e */ /* 0x000fc400000010ff */
[----:B------:R-:W-:-:S03]  /*1b000*/  F2FP.BF16.F32.PACK_AB R9, R217, R213 ;  /* 0x000000d5d909723e */ /* 0x000fc600000010ff */
[----:B------:R-:W2:Y:S02]  /*1b010*/  LDS.128 R92, [R20] ;  /* 0x00000000145c7984 */ /* 0x000ea40000000c00 */
[----:B------:R-:W-:Y:S06]  /*1b020*/  BAR.SYNC.DEFER_BLOCKING 0x0 ;  /* 0x0000000000007b1d */ /* 0x000fec0000010000 */
[----:B------:R0:W-:Y:S01]  /*1b030*/  STSM.16.M88.4 [R0], R8 ;  /* 0x0000000800007844 */ /* 0x0001e20000000200 */
[----:B-1----:R-:W-:Y:S02]  /*1b040*/  F2FP.BF16.F32.PACK_AB R66, R90, R91 ;  /* 0x0000005b5a42723e */ /* 0x002fe400000010ff */
[----:B------:R-:W-:Y:S01]  /*1b050*/  F2FP.BF16.F32.PACK_AB R67, R88, R89 ;  /* 0x000000595843723e */ /* 0x000fe200000010ff */
[----:B------:R-:W-:Y:S01]  /*1b060*/  BAR.SYNC.DEFER_BLOCKING 0x0 ;  /* 0x0000000000007b1d */ /* 0x000fe20000010000 */
[----:B------:R-:W-:-:S02]  /*1b070*/  F2FP.BF16.F32.PACK_AB R64, R227, R223 ;  /* 0x000000dfe340723e */ /* 0x000fc400000010ff */
[----:B------:R-:W-:-:S03]  /*1b080*/  F2FP.BF16.F32.PACK_AB R65, R224, R220 ;  /* 0x000000dce041723e */ /* 0x000fc600000010ff */
[----:B------:R-:W1:Y:S02]  /*1b090*/  LDS.128 R88, [R20] ;  /* 0x0000000014587984 */ /* 0x000e640000000c00 */
[----:B------:R-:W-:Y:S06]  /*1b0a0*/  BAR.SYNC.DEFER_BLOCKING 0x0 ;  /* 0x0000000000007b1d */ /* 0x000fec0000010000 */
[----:B------:R-:W-:Y:S01]  /*1b0b0*/  STSM.16.M88.4 [R0], R64 ;  /* 0x0000004000007844 */ /* 0x000fe20000000200 */
[----:B---3--:R-:W-:Y:S02]  /*1b0c0*/  F2FP.BF16.F32.PACK_AB R62, R86, R87 ;  /* 0x00000057563e723e */ /* 0x008fe400000010ff */
[----:B------:R-:W-:Y:S01]  /*1b0d0*/  F2FP.BF16.F32.PACK_AB R63, R84, R85 ;  /* 0x00000055543f723e */ /* 0x000fe200000010ff */
[----:B------:R-:W-:Y:S01]  /*1b0e0*/  BAR.SYNC.DEFER_BLOCKING 0x0 ;  /* 0x0000000000007b1d */ /* 0x000fe20000010000 */
[----:B------:R-:W-:-:S02]  /*1b0f0*/  F2FP.BF16.F32.PACK_AB R60, R228, R225 ;  /* 0x000000e1e43c723e */ /* 0x000fc400000010ff */
[----:B------:R-:W-:-:S03]  /*1b100*/  F2FP.BF16.F32.PACK_AB R61, R226, R221 ;  /* 0x000000dde23d723e */ /* 0x000fc600000010ff */
[----:B------:R-:W3:Y:S02]  /*1b110*/  LDS.128 R84, [R20] ;  /* 0x0000000014547984 */ /* 0x000ee40000000c00 */
[----:B------:R-:W-:Y:S06]  /*1b120*/  BAR.SYNC.DEFER_BLOCKING 0x0 ;  /* 0x0000000000007b1d */ /* 0x000fec0000010000 */
[----:B------:R-:W-:Y:S01]  /*1b130*/  STSM.16.M88.4 [R0], R60 ;  /* 0x0000003c00007844 */ /* 0x000fe20000000200 */
[----:B----4-:R-:W-:Y:S02]  /*1b140*/  F2FP.BF16.F32.PACK_AB R58, R82, R83 ;  /* 0x00000053523a723e */ /* 0x010fe400000010ff */
[----:B------:R-:W-:Y:S01]  /*1b150*/  F2FP.BF16.F32.PACK_AB R59, R80, R81 ;  /* 0x00000051503b723e */ /* 0x000fe200000010ff */
[----:B------:R-:W-:Y:S01]  /*1b160*/  BAR.SYNC.DEFER_BLOCKING 0x0 ;  /* 0x0000000000007b1d */ /* 0x000fe20000010000 */
[----:B------:R-:W-:-:S02]  /*1b170*/  F2FP.BF16.F32.PACK_AB R56, R232, R230 ;  /* 0x000000e6e838723e */ /* 0x000fc400000010ff */
[----:B------:R-:W-:-:S03]  /*1b180*/  F2FP.BF16.F32.PACK_AB R57, R231, R229 ;  /* 0x000000e5e739723e */ /* 0x000fc600000010ff */
[----:B------:R-:W4:Y:S02]  /*1b190*/  LDS.128 R80, [R20] ;  /* 0x0000000014507984 */ /* 0x000f240000000c00 */
[----:B------:R-:W-:Y:S06]  /*1b1a0*/  BAR.SYNC.DEFER_BLOCKING 0x0 ;  /* 0x0000000000007b1d */ /* 0x000fec0000010000 */
[----:B------:R-:W-:Y:S01]  /*1b1b0*/  STSM.16.M88.4 [R0], R56 ;  /* 0x0000003800007844 */ /* 0x000fe20000000200 */
[----:B0-----:R-:W-:Y:S02]  /*1b1c0*/  F2FP.BF16.F32.PACK_AB R10, R78, R79 ;  /* 0x0000004f4e0a723e */ /* 0x001fe400000010ff */
[----:B------:R-:W-:Y:S01]  /*1b1d0*/  F2FP.BF16.F32.PACK_AB R11, R76, R77 ;  /* 0x0000004d4c0b723e */ /* 0x000fe200000010ff */
[----:B------:R-:W-:Y:S01]  /*1b1e0*/  BAR.SYNC.DEFER_BLOCKING 0x0 ;  /* 0x0000000000007b1d */ /* 0x000fe20000010000 */
[----:B------:R-:W-:-:S02]  /*1b1f0*/  F2FP.BF16.F32.PACK_AB R8, R233, R188 ;  /* 0x000000bce908723e */ /* 0x000fc400000010ff */
[----:B------:R-:W-:-:S03]  /*1b200*/  F2FP.BF16.F32.PACK_AB R9, R189, R190 ;  /* 0x000000bebd09723e */ /* 0x000fc600000010ff */
[----:B------:R-:W0:Y:S02]  /*1b210*/  LDS.128 R76, [R20] ;  /* 0x00000000144c7984 */ /* 0x000e240000000c00 */
[----:B------:R-:W-:Y:S01]  /*1b220*/  BAR.SYNC.DEFER_BLOCKING 0x0 ;  /* 0x0000000000007b1d */ /* 0x000fe20000010000 */
[----:B------:R-:W-:Y:S02]  /*1b230*/  IMAD.MOV.U32 R21, RZ, RZ, R186 ;  /* 0x000000ffff157224 */ /* 0x000fe400078e00ba */
[----:B------:R-:W-:Y:S02]  /*1b240*/  IMAD.MOV.U32 R186, RZ, RZ, R184 ;  /* 0x000000ffffba7224 */ /* 0x000fe400078e00b8 */
[----:B------:R-:W-:Y:S02]  /*1b250*/  IMAD.MOV.U32 R184, RZ, RZ, R182 ;  /* 0x000000ffffb87224 */ /* 0x000fe400078e00b6 */
[----:B------:R-:W-:Y:S01]  /*1b260*/  IMAD.MOV.U32 R182, RZ, RZ, R179 ;  /* 0x000000ffffb67224 */ /* 0x000fe200078e00b3 */
[----:B------:R-:W-:Y:S01]  /*1b270*/  MOV R179, R211 ;  /* 0x000000d300b37202 */ /* 0x000fe20000000f00 */
[----:B------:R2:W-:Y:S01]  /*1b280*/  STSM.16.M88.4 [R0], R8 ;  /* 0x0000000800007844 */ /* 0x0005e20000000200 */
[----:B------:R-:W-:Y:S01]  /*1b290*/  BAR.SYNC.DEFER_BLOCKING 0x0 ;  /* 0x0000000000007b1d */ /* 0x000fe20000010000 */
[----:B--2---:R-:W-:-:S02]  /*1b2a0*/  F2FP.BF16.F32.PACK_AB R11, R128, R129 ;  /* 0x00000081800b723e */ /* 0x004fc400000010ff */
[----:B------:R-:W-:Y:S01]  /*1b2b0*/  F2FP.BF16.F32.PACK_AB R128, R19, R251 ;  /* 0x000000fb1380723e */ /* 0x000fe200000010ff */
[----:B------:R-:W-:Y:S02]  /*1b2c0*/  IMAD.MOV.U32 R19, RZ, RZ, R18 ;  /* 0x000000ffff137224 */ /* 0x000fe400078e0012 */
[----:B------:R-:W-:Y:S01]  /*1b2d0*/  IMAD.MOV.U32 R18, RZ, RZ, R185 ;  /* 0x000000ffff127224 */ /* 0x000fe200078e00b9 */
[----:B------:R-:W-:Y:S01]  /*1b2e0*/  MOV R185, R183 ;  /* 0x000000b700b97202 */ /* 0x000fe20000000f00 */
[----:B------:R-:W-:Y:S02]  /*1b2f0*/  IMAD.MOV.U32 R183, RZ, RZ, R181 ;  /* 0x000000ffffb77224 */ /* 0x000fe400078e00b5 */
[----:B------:R-:W-:Y:S02]  /*1b300*/  IMAD.MOV.U32 R181, RZ, RZ, R250 ;  /* 0x000000ffffb57224 */ /* 0x000fe400078e00fa */
[----:B------:R-:W2:Y:S04]  /*1b310*/  LDL.LU R250, [R1+0xb84] ;  /* 0x000b840001fa7983 */ /* 0x000ea80000300800 */
[----:B------:R-:W2:Y:S04]  /*1b320*/  LDL.LU R211, [R1+0xb80] ;  /* 0x000b800001d37983 */ /* 0x000ea80000300800 */
[----:B------:R-:W0:Y:S01]  /*1b330*/  LDS.128 R72, [R20] ;  /* 0x0000000014487984 */ /* 0x000e220000000c00 */
[----:B------:R-:W-:-:S02]  /*1b340*/  F2FP.BF16.F32.PACK_AB R64, R236, R192 ;  /* 0x000000c0ec40723e */ /* 0x000fc400000010ff */
[----:B------:R-:W-:Y:S02]  /*1b350*/  F2FP.BF16.F32.PACK_AB R65, R193, R194 ;  /* 0x000000c2c141723e */ /* 0x000fe400000010ff */
[----:B------:R-:W-:Y:S02]  /*1b360*/  F2FP.BF16.F32.PACK_AB R66, R155, R156 ;  /* 0x0000009c9b42723e */ /* 0x000fe400000010ff */
[----:B------:R-:W-:Y:S01]  /*1b370*/  F2FP.BF16.F32.PACK_AB R67, R153, R154 ;  /* 0x0000009a9943723e */ /* 0x000fe200000010ff */
[----:B------:R-:W-:Y:S06]  /*1b380*/  BAR.SYNC.DEFER_BLOCKING 0x0 ;  /* 0x0000000000007b1d */ /* 0x000fec0000010000 */
[----:B------:R-:W-:Y:S02]  /*1b390*/  STSM.16.M88.4 [R0], R64 ;  /* 0x0000004000007844 */ /* 0x000fe40000000200 */
[----:B------:R-:W-:Y:S01]  /*1b3a0*/  BAR.SYNC.DEFER_BLOCKING 0x0 ;  /* 0x0000000000007b1d */ /* 0x000fe20000010000 */
[----:B------:R-:W-:-:S02]  /*1b3b0*/  F2FP.BF16.F32.PACK_AB R60, R237, R234 ;  /* 0x000000eaed3c723e */ /* 0x000fc400000010ff */
[----:B------:R-:W-:-:S03]  /*1b3c0*/  F2FP.BF16.F32.PACK_AB R61, R235, R191 ;  /* 0x000000bfeb3d723e */ /* 0x000fc600000010ff */
[----:B------:R-:W0:Y:S01]  /*1b3d0*/  LDS.128 R68, [R20] ;  /* 0x0000000014447984 */ /* 0x000e220000000c00 */
        /* <DEDUP_REMOVED lines=10> */
[----:B------:R-:W-:Y:S01]  /*1b480*/  BAR.SYNC.DEFER_BLOCKING 0x0 ;  /* 0x0000000000007b1d */ /* 0x000fe20000010000 */
[----:B------:R-:W-:Y:S02]  /*1b490*/  F2FP.BF16.F32.PACK_AB R8, R248, R244 ;  /* 0x000000f4f808723e */ /* 0x000fe400000010ff */
[----:B------:R-:W-:Y:S02]  /*1b4a0*/  F2FP.BF16.F32.PACK_AB R9, R245, R240 ;  /* 0x000000f0f509723e */ /* 0x000fe400000010ff */
[----:B------:R-:W-:-:S03]  /*1b4b0*/  F2FP.BF16.F32.PACK_AB R10, R141, R144 ;  /* 0x000000908d0a723e */ /* 0x000fc600000010ff */
[----:B------:R-:W1:Y:S01]  /*1b4c0*/  LDC R145, c[0x0][0x278] ;  /* 0x00009e00ff917b82 */ /* 0x000e620000000800 */
[----:B------:R-:W-:Y:S07]  /*1b4d0*/  STSM.16.M88.4 [R0], R56 ;  /* 0x0000003800007844 */ /* 0x000fee0000000200 */
[----:B------:R-:W-:Y:S06]  /*1b4e0*/  BAR.SYNC.DEFER_BLOCKING 0x0 ;  /* 0x0000000000007b1d */ /* 0x000fec0000010000 */
[----:B------:R-:W0:Y:S02]  /*1b4f0*/  LDS.128 R60, [R20] ;  /* 0x00000000143c7984 */ /* 0x000e240000000c00 */
[----:B------:R-:W-:Y:S06]  /*1b500*/  BAR.SYNC.DEFER_BLOCKING 0x0 ;  /* 0x0000000000007b1d */ /* 0x000fec0000010000 */
[----:B------:R-:W-:Y:S02]  /*1b510*/  STSM.16.M88.4 [R0], R8 ;  /* 0x0000000800007844 */ /* 0x000fe40000000200 */
[----:B------:R-:W-:Y:S01]  /*1b520*/  BAR.SYNC.DEFER_BLOCKING 0x0 ;  /* 0x0000000000007b1d */ /* 0x000fe20000010000 */
[----:B------:R-:W-:-:S02]  /*1b530*/  F2FP.BF16.F32.PACK_AB R129, R252, R249 ;  /* 0x000000f9fc81723e */ /* 0x000fc400000010ff */
[----:B------:R-:W-:-:S03]  /*1b540*/  F2FP.BF16.F32.PACK_AB R130, R130, R140 ;  /* 0x0000008c8282723e */ /* 0x000fc600000010ff */
[----:B------:R-:W0:Y:S01]  /*1b550*/  LDS.128 R56, [R20] ;  /* 0x0000000014387984 */ /* 0x000e220000000c00 */
        /* <DEDUP_REMOVED lines=8> */
[----:B--2---:R-:W-:Y:S01]  /*1b5e0*/  F2FP.BF16.F32.PACK_AB R141, R211, R250 ;  /* 0x000000fad38d723e */ /* 0x004fe200000010ff */
[----:B------:R-:W-:Y:S01]  /*1b5f0*/  BAR.SYNC.DEFER_BLOCKING 0x0 ;  /* 0x0000000000007b1d */ /* 0x000fe20000010000 */
[----:B------:R-:W-:Y:S02]  /*1b600*/  IMAD.MOV.U32 R19, RZ, RZ, R18 ;  /* 0x000000ffff137224 */ /* 0x000fe400078e0012 */
[----:B------:R-:W-:Y:S01]  /*1b610*/  IMAD.MOV.U32 R21, RZ, RZ, R186 ;  /* 0x000000ffff157224 */ /* 0x000fe200078e00ba */
[----:B------:R-:W-:Y:S02]  /*1b620*/  F2FP.BF16.F32.PACK_AB R133, R13, R14 ;  /* 0x0000000e0d85723e */ /* 0x000fe400000010ff */
[----:B------:R-:W-:-:S02]  /*1b630*/  F2FP.BF16.F32.PACK_AB R134, R134, R125 ;  /* 0x0000007d8686723e */ /* 0x000fc400000010ff */
[----:B------:R-:W-:Y:S02]  /*1b640*/  F2FP.BF16.F32.PACK_AB R135, R135, R124 ;  /* 0x0000007c8787723e */ /* 0x000fe400000010ff */
[----:B------:R-:W-:Y:S02]  /*1b650*/  F2FP.BF16.F32.PACK_AB R126, R126, R137 ;  /* 0x000000897e7e723e */ /* 0x000fe400000010ff */
[----:B------:R-:W-:Y:S02]  /*1b660*/  F2FP.BF16.F32.PACK_AB R127, R127, R136 ;  /* 0x000000887f7f723e */ /* 0x000fe400000010ff */
[----:B------:R-:W-:Y:S02]  /*1b670*/  F2FP.BF16.F32.PACK_AB R138, R55, R138 ;  /* 0x0000008a378a723e */ /* 0x000fe400000010ff */
[----:B------:R-:W-:Y:S01]  /*1b680*/  F2FP.BF16.F32.PACK_AB R34, R34, R35 ;  /* 0x000000232222723e */ /* 0x000fe200000010ff */
[----:B------:R-:W2:Y:S01]  /*1b690*/  S2R R147, SR_CTAID.Y ;  /* 0x0000000000937919 */ /* 0x000ea20000002600 */
[----:B------:R-:W-:-:S02]  /*1b6a0*/  F2FP.BF16.F32.PACK_AB R139, R53, R54 ;  /* 0x00000036358b723e */ /* 0x000fc400000010ff */
[----:B------:R-:W-:Y:S01]  /*1b6b0*/  F2FP.BF16.F32.PACK_AB R26, R26, R27 ;  /* 0x0000001b1a1a723e */ /* 0x000fe200000010ff */
[----:B------:R-:W4:Y:S04]  /*1b6c0*/  LDL.LU R211, [R1+0xb7c] ;  /* 0x000b7c0001d37983 */ /* 0x000f280000300800 */
[----:B------:R3:W-:Y:S01]  /*1b6d0*/  STSM.16.M88.4 [R0], R140 ;  /* 0x0000008c00007844 */ /* 0x0007e20000000200 */
[----:B------:R-:W-:Y:S01]  /*1b6e0*/  BAR.SYNC.DEFER_BLOCKING 0x0 ;  /* 0x0000000000007b1d */ /* 0x000fe20000010000 */
[----:B------:R-:W-:-:S05]  /*1b6f0*/  F2FP.BF16.F32.PACK_AB R132, R21, R19 ;  /* 0x000000131584723e */ /* 0x000fca00000010ff */
[----:B------:R-:W0:Y:S02]  /*1b700*/  LDS.128 R128, [R20] ;  /* 0x0000000014807984 */ /* 0x000e240000000c00 */
[----:B------:R-:W-:Y:S06]  /*1b710*/  BAR.SYNC.DEFER_BLOCKING 0x0 ;  /* 0x0000000000007b1d */ /* 0x000fec0000010000 */
[----:B------:R-:W-:Y:S02]  /*1b720*/  STSM.16.M88.4 [R0], R132 ;  /* 0x0000008400007844 */ /* 0x000fe40000000200 */
[----:B------:R-:W-:Y:S01]  /*1b730*/  BAR.SYNC.DEFER_BLOCKING 0x0 ;  /* 0x0000000000007b1d */ /* 0x000fe20000010000 */
[----:B------:R-:W-:-:S02]  /*1b740*/  IMAD.MOV.U32 R18, RZ, RZ, R185 ;  /* 0x000000ffff127224 */ /* 0x000fc400078e00b9 */
[----:B------:R-:W-:Y:S02]  /*1b750*/  IMAD.MOV.U32 R186, RZ, RZ, R184 ;  /* 0x000000ffffba7224 */ /* 0x000fe400078e00b8 */
[----:B------:R-:W-:-:S03]  /*1b760*/  IMAD.MOV.U32 R19, RZ, RZ, R18 ;  /* 0x000000ffff137224 */ /* 0x000fc600078e0012 */
[----:B------:R-:W-:Y:S01]  /*1b770*/  MOV R21, R186 ;  /* 0x000000ba00157202 */ /* 0x000fe20000000f00 */
[----:B------:R-:W0:Y:S03]  /*1b780*/  LDS.128 R132, [R20] ;  /* 0x0000000014847984 */ /* 0x000e260000000c00 */
[----:B------:R-:W-:Y:S02]  /*1b790*/  F2FP.BF16.F32.PACK_AB R124, R21, R19 ;  /* 0x00000013157c723e */ /* 0x000fe400000010ff */
[----:B------:R-:W-:Y:S01]  /*1b7a0*/  F2FP.BF16.F32.PACK_AB R125, R5, R6 ;  /* 0x00000006057d723e */ /* 0x000fe200000010ff */
[----:B------:R-:W-:Y:S06]  /*1b7b0*/  BAR.SYNC.DEFER_BLOCKING 0x0 ;  /* 0x0000000000007b1d */ /* 0x000fec0000010000 */
[----:B------:R-:W-:Y:S02]  /*1b7c0*/  STSM.16.M88.4 [R0], R124 ;  /* 0x0000007c00007844 */ /* 0x000fe40000000200 */
[----:B------:R-:W-:Y:S01]  /*1b7d0*/  BAR.SYNC.DEFER_BLOCKING 0x0 ;  /* 0x0000000000007b1d */ /* 0x000fe20000010000 */
[----:B------:R-:W-:Y:S01]  /*1b7e0*/  MOV R184, R183 ;  /* 0x000000b700b87202 */ /* 0x000fe20000000f00 */
[----:B------:R-:W-:-:S02]  /*1b7f0*/  IMAD.MOV.U32 R185, RZ, RZ, R182 ;  /* 0x000000ffffb97224 */ /* 0x000fc400078e00b6 */
[----:B------:R-:W-:Y:S02]  /*1b800*/  IMAD.MOV.U32 R183, RZ, RZ, R181 ;  /* 0x000000ffffb77224 */ /* 0x000fe400078e00b5 */
[----:B------:R-:W-:Y:S02]  /*1b810*/  IMAD.MOV.U32 R182, RZ, RZ, R179 ;  /* 0x000000ffffb67224 */ /* 0x000fe400078e00b3 */
[----:B------:R-:W-:Y:S01]  /*1b820*/  IMAD.MOV.U32 R186, RZ, RZ, R185 ;  /* 0x000000ffffba7224 */ /* 0x000fe200078e00b9 */
[----:B------:R-:W0:Y:S01]  /*1b830*/  LDS.128 R124, [R20] ;  /* 0x00000000147c7984 */ /* 0x000e220000000c00 */
[----:B------:R-:W-:Y:S02]  /*1b840*/  IMAD.MOV.U32 R18, RZ, RZ, R183 ;  /* 0x000000ffff127224 */ /* 0x000fe400078e00b7 */
[----:B------:R-:W-:-:S03]  /*1b850*/  IMAD.MOV.U32 R185, RZ, RZ, R182 ;  /* 0x000000ffffb97224 */ /* 0x000fc600078e00b6 */
[----:B------:R-:W-:Y:S02]  /*1b860*/  F2FP.BF16.F32.PACK_AB R136, R18, R186 ;  /* 0x000000ba1288723e */ /* 0x000fe400000010ff */
[----:B------:R-:W-:Y:S01]  /*1b870*/  F2FP.BF16.F32.PACK_AB R137, R185, R184 ;  /* 0x000000b8b989723e */ /* 0x000fe200000010ff */
[----:B------:R-:W-:Y:S01]  /*1b880*/  BAR.SYNC.DEFER_BLOCKING 0x0 ;  /* 0x0000000000007b1d */ /* 0x000fe20000010000 */
[----:B------:R-:W-:Y:S01]  /*1b890*/  IMAD.MOV.U32 R181, RZ, RZ, R178 ;  /* 0x000000ffffb57224 */ /* 0x000fe200078e00b2 */
[----:B------:R-:W-:Y:S02]  /*1b8a0*/  MOV R179, R177 ;  /* 0x000000b100b37202 */ /* 0x000fe40000000f00 */
[----:B---3--:R-:W-:Y:S02]  /*1b8b0*/  F2FP.BF16.F32.PACK_AB R142, R3, R23 ;  /* 0x00000017038e723e */ /* 0x008fe400000010ff */
[----:B------:R-:W-:Y:S02]  /*1b8c0*/  F2FP.BF16.F32.PACK_AB R143, R24, R25 ;  /* 0x00000019188f723e */ /* 0x000fe400000010ff */
[----:B------:R-:W2:Y:S01]  /*1b8d0*/  LDC.64 R18, c[0x0][0x270] ;  /* 0x00009c00ff127b82 */ /* 0x000ea20000000a00 */
[----:B------:R-:W-:Y:S01]  /*1b8e0*/  STSM.16.M88.4 [R0], R136 ;  /* 0x0000008800007844 */ /* 0x000fe20000000200 */
[----:B------:R-:W-:Y:S01]  /*1b8f0*/  IMAD.MOV.U32 R178, RZ, RZ, R176 ;  /* 0x000000ffffb27224 */ /* 0x000fe200078e00b0 */
[----:B------:R-:W-:Y:S01]  /*1b900*/  F2FP.BF16.F32.PACK_AB R141, R181, R180 ;  /* 0x000000b4b58d723e */ /* 0x000fe200000010ff */
[----:B------:R-:W-:-:S04]  /*1b910*/  IMAD.MOV.U32 R182, RZ, RZ, R179 ;  /* 0x000000ffffb67224 */ /* 0x000fc800078e00b3 */
[----:B------:R-:W-:Y:S01]  /*1b920*/  BAR.SYNC.DEFER_BLOCKING 0x0 ;  /* 0x0000000000007b1d */ /* 0x000fe20000010000 */
[----:B------:R-:W-:Y:S02]  /*1b930*/  MOV R183, R178 ;  /* 0x000000b200b77202 */ /* 0x000fe40000000f00 */
[----:B------:R-:W-:Y:S01]  /*1b940*/  F2FP.BF16.F32.PACK_AB R35, R36, R37 ;  /* 0x000000252423723e */ /* 0x000fe200000010ff */
[----:B------:R-:W-:Y:S01]  /*1b950*/  IMAD.MOV.U32 R177, RZ, RZ, R12 ;  /* 0x000000ffffb17224 */ /* 0x000fe200078e000c */
[----:B------:R-:W-:-:S03]  /*1b960*/  F2FP.BF16.F32.PACK_AB R27, R28, R29 ;  /* 0x0000001d1c1b723e */ /* 0x000fc600000010ff */
[----:B------:R-:W3:Y:S01]  /*1b970*/  LDC.64 R22, c[0x0][0x228] ;  /* 0x00008a00ff167b82 */ /* 0x000ee20000000a00 */
[----:B------:R-:W0:Y:S01]  /*1b980*/  LDS.128 R136, [R20] ;  /* 0x0000000014887984 */ /* 0x000e220000000c00 */
[----:B------:R-:W-:-:S06]  /*1b990*/  F2FP.BF16.F32.PACK_AB R140, R183, R182 ;  /* 0x000000b6b78c723e */ /* 0x000fcc00000010ff */
[----:B------:R-:W-:Y:S06]  /*1b9a0*/  BAR.SYNC.DEFER_BLOCKING 0x0 ;  /* 0x0000000000007b1d */ /* 0x000fec0000010000 */
[----:B------:R-:W-:Y:S02]  /*1b9b0*/  STSM.16.M88.4 [R0], R140 ;  /* 0x0000008c00007844 */ /* 0x000fe40000000200 */
[----:B------:R-:W-:Y:S01]  /*1b9c0*/  BAR.SYNC.DEFER_BLOCKING 0x0 ;  /* 0x0000000000007b1d */ /* 0x000fe20000010000 */
[----:B------:R-:W-:Y:S01]  /*1b9d0*/  F2FP.BF16.F32.PACK_AB R37, R165, R164 ;  /* 0x000000a4a525723e */ /* 0x000fe200000010ff */
[----:B------:R-:W-:-:S04]  /*1b9e0*/  IMAD.MOV.U32 R178, RZ, RZ, R177 ;  /* 0x000000ffffb27224 */ /* 0x000fc800078e00b1 */
[----:B------:R-:W1:Y:S01]  /*1b9f0*/  S2R R164, SR_CTAID.X ;  /* 0x0000000000a47919 */ /* 0x000e620000002500 */
[----:B------:R-:W-:Y:S01]  /*1ba00*/  IMAD.MOV.U32 R176, RZ, RZ, R222 ;  /* 0x000000ffffb07224 */ /* 0x000fe200078e00de */
[----:B------:R-:W0:Y:S01]  /*1ba10*/  LDS.128 R140, [R20] ;  /* 0x00000000148c7984 */ /* 0x000e220000000c00 */
[----:B------:R-:W-:Y:S01]  /*1ba20*/  IMAD.MOV.U32 R179, RZ, RZ, R175 ;  /* 0x000000ffffb37224 */ /* 0x000fe200078e00af */
[----:B------:R-:W2:Y:S01]  /*1ba30*/  S2R R165, SR_TID.X ;  /* 0x0000000000a57919 */ /* 0x000ea20000002100 */
[----:B------:R-:W-:-:S03]  /*1ba40*/  IMAD.MOV.U32 R177, RZ, RZ, R174 ;  /* 0x000000ffffb17224 */ /* 0x000fc600078e00ae */
[----:B------:R-:W-:Y:S01]  /*1ba50*/  F2FP.BF16.F32.PACK_AB R24, R179, R178 ;  /* 0x000000b2b318723e */ /* 0x000fe200000010ff */
[----:B------:R-:W4:Y:S01]  /*1ba60*/  LDL.LU R222, [R1+0xb78] ;  /* 0x000b780001de7983 */ /* 0x000f220000300800 */
[----:B------:R-:W-:Y:S01]  /*1ba70*/  F2FP.BF16.F32.PACK_AB R25, R177, R176 ;  /* 0x000000b0b119723e */ /* 0x000fe200000010ff */
[----:B------:R-:W-:Y:S01]  /*1ba80*/  BAR.SYNC.DEFER_BLOCKING 0x0 ;  /* 0x0000000000007b1d */ /* 0x000fe20000010000 */
[----:B-1----:R-:W-:Y:S02]  /*1ba90*/  IMAD.SHL.U32 R164, R164, 0x40, RZ ;  /* 0x00000040a4a47824 */ /* 0x002fe400078e00ff */
[----:B------:R-:W-:-:S03]  /*1baa0*/  IMAD.MOV.U32 R174, RZ, RZ, R173 ;  /* 0x000000ffffae7224 */ /* 0x000fc600078e00ad */
[----:B------:R-:W4:Y:S04]  /*1bab0*/  LDL.LU R12, [R1+0xb74] ;  /* 0x000b7400010c7983 */ /* 0x000f280000300800 */
[----:B------:R-:W-:Y:S01]  /*1bac0*/  STSM.16.M88.4 [R0], R24 ;  /* 0x0000001800007844 */ /* 0x000fe20000000200 */
[----:B------:R-:W-:Y:S01]  /*1bad0*/  BAR.SYNC.DEFER_BLOCKING 0x0 ;  /* 0x0000000000007b1d */ /* 0x000fe20000010000 */
[----:B--2---:R-:W-:Y:S01]  /*1bae0*/  LOP3.LUT R146, R164, 0x3f, R165, 0xf8, !PT ;  /* 0x0000003fa4927812 */ /* 0x004fe200078ef8a5 */
[----:B------:R-:W-:Y:S01]  /*1baf0*/  IMAD.MOV.U32 R173, RZ, RZ, R160 ;  /* 0x000000ffffad7224 */ /* 0x000fe200078e00a0 */
[----:B------:R-:W-:Y:S01]  /*1bb00*/  MOV R175, R161 ;  /* 0x000000a100af7202 */ /* 0x000fe20000000f00 */
[----:B------:R-:W-:Y:S02]  /*1bb10*/  IMAD.MOV.U32 R160, RZ, RZ, R15 ;  /* 0x000000ffffa07224 */ /* 0x000fe400078e000f */
[----:B------:R-:W-:Y:S01]  /*1bb20*/  IMAD.MOV.U32 R161, RZ, RZ, R4 ;  /* 0x000000ffffa17224 */ /* 0x000fe200078e0004 */
[----:B------:R-:W2:Y:S01]  /*1bb30*/  LDL.LU R13, [R1+0xb70] ;  /* 0x000b7000010d7983 */ /* 0x000ea20000300800 */
[----:B------:R-:W-:-:S03]  /*1bb40*/  IMAD R18, R147, R18, RZ ;  /* 0x0000001293127224 */ /* 0x000fc600078e02ff */
[----:B------:R-:W2:Y:S01]  /*1bb50*/  LDL.LU R14, [R1+0xb6c] ;  /* 0x000b6c00010e7983 */ /* 0x000ea20000300800 */
[----:B------:R-:W-:-:S03]  /*1bb60*/  IMAD R19, R146, R19, RZ ;  /* 0x0000001392137224 */ /* 0x000fc600078e02ff */
[----:B------:R-:W2:Y:S04]  /*1bb70*/  LDL.LU R15, [R1+0xb68] ;  /* 0x000b6800010f7983 */ /* 0x000ea80000300800 */
[----:B------:R-:W4:Y:S04]  /*1bb80*/  LDL.LU R4, [R1+0xb64] ;  /* 0x000b640001047983 */ /* 0x000f280000300800 */
[----:B------:R-:W1:Y:S01]  /*1bb90*/  LDS.128 R24, [R20] ;  /* 0x0000000014187984 */ /* 0x000e620000000c00 */
[----:B------:R-:W-:Y:S01]  /*1bba0*/  F2FP.BF16.F32.PACK_AB R42, R42, R43 ;  /* 0x0000002b2a2a723e */ /* 0x000fe200000010ff */
[----:B------:R-:W-:-:S02]  /*1bbb0*/  IMAD.SHL.U32 R21, R19, 0x2, RZ ;  /* 0x0000000213157824 */ /* 0x000fc400078e00ff */
[----:B------:R-:W2:Y:S01]  /*1bbc0*/  LDL.LU R5, [R1+0xb60] ;  /* 0x000b600001057983 */ /* 0x000ea20000300800 */
[----:B------:R-:W-:Y:S02]  /*1bbd0*/  F2FP.BF16.F32.PACK_AB R43, R44, R45 ;  /* 0x0000002d2c2b723e */ /* 0x000fe400000010ff */
[----:B------:R-:W-:Y:S01]  /*1bbe0*/  SHF.L.U32 R3, R18, 0x1, RZ ;  /* 0x0000000112037819 */ /* 0x000fe200000006ff */
[----:B------:R-:W2:Y:S01]  /*1bbf0*/  LDL.LU R6, [R1+0xb5c] ;  /* 0x000b5c0001067983 */ /* 0x000ea20000300800 */
[----:B------:R-:W-:Y:S02]  /*1bc00*/  SHF.R.U32.HI R45, RZ, 0x6, R159 ;  /* 0x00000006ff2d7819 */ /* 0x000fe4000001169f */
[----:B---3--:R-:W-:Y:S02]  /*1bc10*/  IADD3 R3, P2, P3, R21, R22, R3 ;  /* 0x0000001615037210 */ /* 0x008fe40007b5e003 */
[----:B------:R-:W-:Y:S02]  /*1bc20*/  SGXT.U32 R22, R45, 0x1 ;  /* 0x000000012d16781a */ /* 0x000fe40000000000 */
[----:B------:R-:W-:-:S02]  /*1bc30*/  F2FP.BF16.F32.PACK_AB R45, R7, R16 ;  /* 0x00000010072d723e */ /* 0x000fc400000010ff */
[----:B------:R-:W3:Y:S01]  /*1bc40*/  LDL.LU R7, [R1+0xb58] ;  /* 0x000b580001077983 */ /* 0x000ee20000300800 */
[----:B------:R-:W-:Y:S02]  /*1bc50*/  F2FP.BF16.F32.PACK_AB R30, R30, R31 ;  /* 0x0000001f1e1e723e */ /* 0x000fe400000010ff */
[----:B------:R-:W-:Y:S02]  /*1bc60*/  F2FP.BF16.F32.PACK_AB R28, R175, R174 ;  /* 0x000000aeaf1c723e */ /* 0x000fe400000010ff */
[----:B------:R-:W-:Y:S02]  /*1bc70*/  F2FP.BF16.F32.PACK_AB R29, R173, R172 ;  /* 0x000000acad1d723e */ /* 0x000fe400000010ff */
[----:B------:R-:W-:Y:S02]  /*1bc80*/  F2FP.BF16.F32.PACK_AB R38, R38, R39 ;  /* 0x000000272626723e */ /* 0x000fe400000010ff */
[----:B------:R-:W-:Y:S01]  /*1bc90*/  F2FP.BF16.F32.PACK_AB R36, R167, R166 ;  /* 0x000000a6a724723e */ /* 0x000fe200000010ff */
[----:B------:R-:W-:Y:S01]  /*1bca0*/  BAR.SYNC.DEFER_BLOCKING 0x0 ;  /* 0x0000000000007b1d */ /* 0x000fe20000010000 */
[----:B------:R-:W-:-:S02]  /*1bcb0*/  F2FP.BF16.F32.PACK_AB R31, R32, R33 ;  /* 0x00000021201f723e */ /* 0x000fc400000010ff */
[----:B------:R-:W-:Y:S02]  /*1bcc0*/  F2FP.BF16.F32.PACK_AB R46, R46, R47 ;  /* 0x0000002f2e2e723e */ /* 0x000fe400000010ff */
[----:B------:R-:W-:Y:S02]  /*1bcd0*/  F2FP.BF16.F32.PACK_AB R44, R158, R157 ;  /* 0x0000009d9e2c723e */ /* 0x000fe400000010ff */
[----:B------:R-:W-:Y:S02]  /*1bce0*/  F2FP.BF16.F32.PACK_AB R240, R17, R246 ;  /* 0x000000f611f0723e */ /* 0x000fe400000010ff */
[----:B------:R-:W-:Y:S02]  /*1bcf0*/  F2FP.BF16.F32.PACK_AB R241, R241, R238 ;  /* 0x000000eef1f1723e */ /* 0x000fe400000010ff */
[----:B------:R-:W-:Y:S02]  /*1bd00*/  F2FP.BF16.F32.PACK_AB R242, R50, R51 ;  /* 0x0000003332f2723e */ /* 0x000fe400000010ff */
[----:B------:R-:W-:Y:S01]  /*1bd10*/  F2FP.BF16.F32.PACK_AB R243, R52, R2 ;  /* 0x0000000234f3723e */ /* 0x000fe200000010ff */
[----:B------:R-:W-:Y:S01]  /*1bd20*/  IMAD.HI R18, R18, 0x2, RZ ;  /* 0x0000000212127827 */ /* 0x000fe200078e02ff */
[----:B------:R-:W3:Y:S04]  /*1bd30*/  LDL.LU R16, [R1+0xb54] ;  /* 0x000b540001107983 */ /* 0x000ee80000300800 */
[----:B------:R-:W-:Y:S01]  /*1bd40*/  STSM.16.M88.4 [R0], R28 ;  /* 0x0000001c00007844 */ /* 0x000fe20000000200 */
[----:B------:R-:W-:Y:S01]  /*1bd50*/  BAR.SYNC.DEFER_BLOCKING 0x0 ;  /* 0x0000000000007b1d */ /* 0x000fe20000010000 */
[----:B------:R-:W-:-:S02]  /*1bd60*/  F2FP.BF16.F32.PACK_AB R32, R171, R170 ;  /* 0x000000aaab20723e */ /* 0x000fc400000010ff */
[----:B------:R-:W-:Y:S02]  /*1bd70*/  F2FP.BF16.F32.PACK_AB R33, R169, R168 ;  /* 0x000000a8a921723e */ /* 0x000fe400000010ff */
[----:B------:R-:W-:Y:S02]  /*1bd80*/  F2FP.BF16.F32.PACK_AB R39, R40, R41 ;  /* 0x000000292827723e */ /* 0x000fe400000010ff */
[----:B------:R-:W-:Y:S01]  /*1bd90*/  F2FP.BF16.F32.PACK_AB R47, R48, R49 ;  /* 0x00000031302f723e */ /* 0x000fe200000010ff */
[----:B------:R-:W-:Y:S01]  /*1bda0*/  IMAD.HI R19, R19, 0x2, RZ ;  /* 0x0000000213137827 */ /* 0x000fe200078e02ff */
[----:B------:R-:W3:Y:S04]  /*1bdb0*/  LDL.LU R17, [R1+0xb50] ;  /* 0x000b500001117983 */ /* 0x000ee80000300800 */
[----:B------:R-:W1:Y:S01]  /*1bdc0*/  LDS.128 R28, [R20] ;  /* 0x00000000141c7984 */ /* 0x000e620000000c00 */
[----:B------:R-:W-:Y:S01]  /*1bdd0*/  BAR.SYNC.DEFER_BLOCKING 0x0 ;  /* 0x0000000000007b1d */ /* 0x000fe20000010000 */
[----:B------:R-:W-:-:S02]  /*1bde0*/  F2FP.BF16.F32.PACK_AB R40, R163, R162 ;  /* 0x000000a2a328723e */ /* 0x000fc400000010ff */
[----:B------:R-:W-:Y:S01]  /*1bdf0*/  F2FP.BF16.F32.PACK_AB R41, R161, R160 ;  /* 0x000000a0a129723e */ /* 0x000fe200000010ff */
[----:B------:R-:W-:Y:S01]  /*1be00*/  IMAD R21, R22, R145, RZ ;  /* 0x0000009116157224 */ /* 0x000fe200078e02ff */
[----:B------:R-:W-:Y:S01]  /*1be10*/  IADD3.X R18, R19, R23, R18, P2, P3 ;  /* 0x0000001713127210 */ /* 0x000fe200017e6412 */
[----:B------:R-:W3:Y:S04]  /*1be20*/  LDL.LU R157, [R1+0x204] ;  /* 0x00020400019d7983 */ /* 0x000ee80000300800 */
[----:B------:R-:W-:Y:S01]  /*1be30*/  STSM.16.M88.4 [R0], R32 ;  /* 0x0000002000007844 */ /* 0x000fe20000000200 */
[----:B------:R-:W-:Y:S06]  /*1be40*/  BAR.SYNC.DEFER_BLOCKING 0x0 ;  /* 0x0000000000007b1d */ /* 0x000fec0000010000 */
[----:B------:R-:W-:Y:S02]  /*1be50*/  LDS.128 R32, [R20] ;  /* 0x0000000014207984 */ /* 0x000fe40000000c00 */
[----:B------:R-:W-:Y:S06]  /*1be60*/  BAR.SYNC.DEFER_BLOCKING 0x0 ;  /* 0x0000000000007b1d */ /* 0x000fec0000010000 */
[----:B------:R-:W-:Y:S02]  /*1be70*/  STSM.16.M88.4 [R0], R36 ;  /* 0x0000002400007844 */ /* 0x000fe40000000200 */
[----:B------:R-:W-:Y:S06]  /*1be80*/  BAR.SYNC.DEFER_BLOCKING 0x0 ;  /* 0x0000000000007b1d */ /* 0x000fec0000010000 */
[----:B------:R-:W-:Y:S02]  /*1be90*/  LDS.128 R36, [R20] ;  /* 0x0000000014247984 */ /* 0x000fe40000000c00 */
[----:B------:R-:W-:Y:S06]  /*1bea0*/  BAR.SYNC.DEFER_BLOCKING 0x0 ;  /* 0x0000000000007b1d */ /* 0x000fec0000010000 */
[----:B------:R-:W-:Y:S02]  /*1beb0*/  STSM.16.M88.4 [R0], R40 ;  /* 0x0000002800007844 */ /* 0x000fe40000000200 */
[----:B------:R-:W-:Y:S06]  /*1bec0*/  BAR.SYNC.DEFER_BLOCKING 0x0 ;  /* 0x0000000000007b1d */ /* 0x000fec0000010000 */
[----:B------:R-:W1:Y:S02]  /*1bed0*/  LDS.128 R40, [R20] ;  /* 0x0000000014287984 */ /* 0x000e640000000c00 */
[----:B------:R-:W-:Y:S06]  /*1bee0*/  BAR.SYNC.DEFER_BLOCKING 0x0 ;  /* 0x0000000000007b1d */ /* 0x000fec0000010000 */
[----:B------:R-:W-:Y:S02]  /*1bef0*/  STSM.16.M88.4 [R0], R44 ;  /* 0x0000002c00007844 */ /* 0x000fe40000000200 */
[----:B------:R-:W-:Y:S06]  /*1bf00*/  BAR.SYNC.DEFER_BLOCKING 0x0 ;  /* 0x0000000000007b1d */ /* 0x000fec0000010000 */
[----:B------:R-:W1:Y:S02]  /*1bf10*/  LDS.128 R44, [R20] ;  /* 0x00000000142c7984 */ /* 0x000e640000000c00 */
[----:B------:R-:W-:Y:S01]  /*1bf20*/  BAR.SYNC.DEFER_BLOCKING 0x0 ;  /* 0x0000000000007b1d */ /* 0x000fe20000010000 */
[----:B------:R-:W-:-:S04]  /*1bf30*/  IMAD R19, R145, 0x2, R21 ;  /* 0x0000000291137824 */ /* 0x000fc800078e0215 */
[----:B------:R-:W-:Y:S01]  /*1bf40*/  IMAD R51, R145, 0x2, R19 ;  /* 0x0000000291337824 */ /* 0x000fe200078e0213 */
[-C--:B------:R-:W-:Y:S02]  /*1bf50*/  LEA R22, P2, R21, R3.reuse, 0x1 ;  /* 0x0000000315167211 */ /* 0x080fe400078408ff */
[-C--:B------:R-:W-:Y:S01]  /*1bf60*/  LEA R48, P3, R19, R3.reuse, 0x1 ;  /* 0x0000000313307211 */ /* 0x080fe200078608ff */
[----:B------:R-:W-:Y:S01]  /*1bf70*/  IMAD R2, R145, 0x2, R51 ;  /* 0x0000000291027824 */ /* 0x000fe200078e0233 */
[----:B------:R0:W-:Y:S01]  /*1bf80*/  STSM.16.M88.4 [R0], R240 ;  /* 0x000000f000007844 */ /* 0x0001e20000000200 */
[-C--:B------:R-:W-:Y:S01]  /*1bf90*/  LEA.HI.X.SX32 R23, R21, R18.reuse, 0x1, P2 ;  /* 0x0000001215177211 */ /* 0x080fe200010f0eff */
[----:B------:R-:W-:Y:S01]  /*1bfa0*/  BAR.SYNC.DEFER_BLOCKING 0x0 ;  /* 0x0000000000007b1d */ /* 0x000fe20000010000 */
[----:B------:R-:W-:Y:S02]  /*1bfb0*/  LEA.HI.X.SX32 R49, R19, R18, 0x1, P3 ;  /* 0x0000001213317211 */ /* 0x000fe400018f0eff */
[----:B------:R-:W-:-:S02]  /*1bfc0*/  LEA R52, P2, R2, R3, 0x1 ;  /* 0x0000000302347211 */ /* 0x000fc400078408ff */
[----:B------:R-:W-:Y:S02]  /*1bfd0*/  LEA R19, R145, R2, 0x1 ;  /* 0x0000000291137211 */ /* 0x000fe400078e08ff */
[-C--:B------:R-:W-:Y:S02]  /*1bfe0*/  LEA.HI.X.SX32 R53, R2, R18.reuse, 0x1, P2 ;  /* 0x0000001202357211 */ /* 0x080fe400010f0eff */
[-C--:B------:R-:W-:Y:S01]  /*1bff0*/  LEA R54, P2, R19, R3.reuse, 0x1 ;  /* 0x0000000313367211 */ /* 0x080fe200078408ff */
[----:B0-----:R-:W-:Y:S01]  /*1c000*/  IMAD R0, R145, 0x2, R19 ;  /* 0x0000000291007824 */ /* 0x001fe200078e0213 */
[----:B----4-:R-:W-:Y:S02]  /*1c010*/  PRMT R21, R4, 0x7632, R21 ;  /* 0x0000763204157816 */ /* 0x010fe40000000015 */
[-C--:B------:R-:W-:Y:S01]  /*1c020*/  LEA.HI.X.SX32 R55, R19, R18.reuse, 0x1, P2 ;  /* 0x0000001213377211 */ /* 0x080fe200010f0eff */
[----:B------:R-:W-:Y:S01]  /*1c030*/  IMAD R2, R145, 0x2, R0 ;  /* 0x0000000291027824 */ /* 0x000fe200078e0200 */
[CC--:B------:R-:W-:Y:S01]  /*1c040*/  LEA R50, P4, R51.reuse, R3.reuse, 0x1 ;  /* 0x0000000333327211 */ /* 0x0c0fe200078808ff */
[----:B------:R0:W-:Y:S03]  /*1c050*/  STG.E.U16 desc[UR60][R22.64], R4 ;  /* 0x0000000416007986 */ /* 0x0001e6000c10153c */
[----:B------:R-:W-:Y:S01]  /*1c060*/  LEA.HI.X.SX32 R51, R51, R18, 0x1, P4 ;  /* 0x0000001233337211 */ /* 0x000fe200020f0eff */
[----:B--2---:R2:W-:Y:S01]  /*1c070*/  STG.E.U16 desc[UR60][R48.64], R5 ;  /* 0x0000000530007986 */ /* 0x0045e2000c10153c */
[----:B0-----:R-:W-:-:S02]  /*1c080*/  LEA R4, P2, R0, R3, 0x1 ;  /* 0x0000000300047211 */ /* 0x001fc400078408ff */
[----:B--2---:R-:W-:Y:S02]  /*1c090*/  PRMT R49, R5, 0x7632, R49 ;  /* 0x0000763205317816 */ /* 0x004fe40000000031 */
[-C--:B------:R-:W-:Y:S01]  /*1c0a0*/  LEA.HI.X.SX32 R5, R0, R18.reuse, 0x1, P2 ;  /* 0x0000001200057211 */ /* 0x080fe200010f0eff */
[C---:B------:R-:W-:Y:S01]  /*1c0b0*/  IMAD R0, R145.reuse, 0x2, R2 ;  /* 0x0000000291007824 */ /* 0x040fe200078e0202 */
[CC--:B------:R-:W-:Y:S01]  /*1c0c0*/  LEA R22, P2, R2.reuse, R3.reuse, 0x1 ;  /* 0x0000000302167211 */ /* 0x0c0fe200078408ff */
[----:B------:R0:W-:Y:S03]  /*1c0d0*/  STG.E.U16 desc[UR60][R50.64], R6 ;  /* 0x0000000632007986 */ /* 0x0001e6000c10153c */
[----:B------:R-:W-:Y:S01]  /*1c0e0*/  LEA.HI.X.SX32 R23, R2, R18, 0x1, P2 ;  /* 0x0000001202177211 */ /* 0x000fe200010f0eff */
[----:B------:R-:W-:Y:S01]  /*1c0f0*/  IMAD R2, R145, 0x2, R0 ;  /* 0x0000000291027824 */ /* 0x000fe200078e0200 */
[----:B------:R-:W-:Y:S01]  /*1c100*/  LEA R48, P2, R0, R3, 0x1 ;  /* 0x0000000300307211 */ /* 0x000fe200078408ff */
[----:B---3--:R-:W-:Y:S04]  /*1c110*/  STG.E.U16 desc[UR60][R52.64], R7 ;  /* 0x0000000734007986 */ /* 0x008fe8000c10153c */
[----:B------:R2:W-:Y:S04]  /*1c120*/  STG.E.U16 desc[UR60][R54.64], R21 ;  /* 0x0000001536007986 */ /* 0x0005e8000c10153c */
[----:B------:R3:W-:Y:S01]  /*1c130*/  STG.E.U16 desc[UR60][R4.64], R49 ;  /* 0x0000003104007986 */ /* 0x0007e2000c10153c */
[----:B0-----:R-:W-:-:S02]  /*1c140*/  PRMT R51, R6, 0x7632, R51 ;  /* 0x0000763206337816 */ /* 0x001fc40000000033 */
[----:B------:R-:W-:Y:S01]  /*1c150*/  PRMT R144, R7, 0x7632, R144 ;  /* 0x0000763207907816 */ /* 0x000fe20000000090 */
[----:B--2---:R-:W0:Y:S01]  /*1c160*/  LDC R21, c[0x0][0x278] ;  /* 0x00009e00ff157b82 */ /* 0x004e220000000800 */
[----:B---3--:R-:W-:Y:S02]  /*1c170*/  LEA.HI.X.SX32 R49, R0, R18, 0x1, P2 ;  /* 0x0000001200317211 */ /* 0x008fe400010f0eff */
[----:B------:R-:W-:Y:S02]  /*1c180*/  LEA R0, R145, R2, 0x1 ;  /* 0x0000000291007211 */ /* 0x000fe400078e08ff */
[----:B------:R-:W-:-:S03]  /*1c190*/  LEA R6, P2, R2, R3, 0x1 ;  /* 0x0000000302067211 */ /* 0x000fc600078408ff */
[----:B------:R-:W-:Y:S01]  /*1c1a0*/  IMAD R19, R145, 0x2, R0 ;  /* 0x0000000291137824 */ /* 0x000fe200078e0200 */
[----:B------:R-:W-:-:S04]  /*1c1b0*/  LEA.HI.X.SX32 R7, R2, R18, 0x1, P2 ;  /* 0x0000001202077211 */ /* 0x000fc800010f0eff */
[CC--:B------:R-:W-:Y:S01]  /*1c1c0*/  LEA R52, P2, R19.reuse, R3.reuse, 0x1 ;  /* 0x0000000313347211 */ /* 0x0c0fe200078408ff */
[----:B------:R2:W-:Y:S03]  /*1c1d0*/  STG.E.U16 desc[UR60][R22.64], R51 ;  /* 0x0000003316007986 */ /* 0x0005e6000c10153c */
[----:B------:R-:W-:Y:S01]  /*1c1e0*/  LEA.HI.X.SX32 R53, R19, R18, 0x1, P2 ;  /* 0x0000001213357211 */ /* 0x000fe200010f0eff */
[----:B------:R-:W-:Y:S01]  /*1c1f0*/  IMAD R19, R145, 0x2, R19 ;  /* 0x0000000291137824 */ /* 0x000fe200078e0213 */
[-C--:B------:R-:W-:Y:S01]  /*1c200*/  LEA R50, P3, R0, R3.reuse, 0x1 ;  /* 0x0000000300327211 */ /* 0x080fe200078608ff */
[----:B------:R3:W-:Y:S01]  /*1c210*/  STG.E.U16 desc[UR60][R48.64], R144 ;  /* 0x0000009030007986 */ /* 0x0007e2000c10153c */
[----:B--2---:R-:W2:Y:S02]  /*1c220*/  LDC R23, c[0x0][0x278] ;  /* 0x00009e00ff177b82 */ /* 0x004ea40000000800 */
[----:B------:R-:W-:-:S02]  /*1c230*/  LEA R4, P2, R19, R3, 0x1 ;  /* 0x0000000313047211 */ /* 0x000fc400078408ff */
[-C--:B------:R-:W-:Y:S01]  /*1c240*/  LEA.HI.X.SX32 R51, R0, R18.reuse, 0x1, P3 ;  /* 0x0000001200337211 */ /* 0x080fe200018f0eff */
[----:B------:R-:W-:Y:S01]  /*1c250*/  IMAD R0, R145, 0x2, R19 ;  /* 0x0000000291007824 */ /* 0x000fe200078e0213 */
[----:B------:R-:W-:Y:S02]  /*1c260*/  LEA.HI.X.SX32 R5, R19, R18, 0x1, P2 ;  /* 0x0000001213057211 */ /* 0x000fe400010f0eff */
[----:B---3--:R-:W3:Y:S01]  /*1c270*/  LDC R49, c[0x0][0x278] ;  /* 0x00009e00ff317b82 */ /* 0x008ee20000000800 */
[----:B------:R4:W-:Y:S01]  /*1c280*/  STG.E.U16 desc[UR60][R6.64], R12 ;  /* 0x0000000c06007986 */ /* 0x0009e2000c10153c */
[----:B------:R-:W-:-:S06]  /*1c290*/  IMAD R2, R145, 0x2, R0 ;  /* 0x0000000291027824 */ /* 0x000fcc00078e0200 */
[----:B------:R-:W1:Y:S01]  /*1c2a0*/  LDC R19, c[0x0][0x278] ;  /* 0x00009e00ff137b82 */ /* 0x000e620000000800 */
[----:B------:R0:W-:Y:S01]  /*1c2b0*/  STG.E.U16 desc[UR60][R50.64], R13 ;  /* 0x0000000d32007986 */ /* 0x0001e2000c10153c */
[----:B----4-:R-:W-:-:S03]  /*1c2c0*/  LEA R6, P2, R0, R3, 0x1 ;  /* 0x0000000300067211 */ /* 0x010fc600078408ff */
[----:B------:R4:W-:Y:S01]  /*1c2d0*/  STG.E.U16 desc[UR60][R52.64], R14 ;  /* 0x0000000e34007986 */ /* 0x0009e2000c10153c */
[----:B------:R-:W-:Y:S02]  /*1c2e0*/  LEA.HI.X.SX32 R7, R0, R18, 0x1, P2 ;  /* 0x0000001200077211 */ /* 0x000fe400010f0eff */
[----:B0-----:R-:W0:Y:S01]  /*1c2f0*/  LDC R51, c[0x0][0x278] ;  /* 0x00009e00ff337b82 */ /* 0x001e220000000800 */
[----:B------:R-:W-:Y:S02]  /*1c300*/  LEA R0, R21, R2, 0x1 ;  /* 0x0000000215007211 */ /* 0x000fe400078e08ff */
[----:B----4-:R-:W-:Y:S02]  /*1c310*/  PRMT R53, R12, 0x7632, R53 ;  /* 0x000076320c357816 */ /* 0x010fe40000000035 */
[----:B------:R-:W-:-:S03]  /*1c320*/  LEA R12, P2, R2, R3, 0x1 ;  /* 0x00000003020c7211 */ /* 0x000fc600078408ff */
[----:B------:R-:W4:Y:S01]  /*1c330*/  LDC R21, c[0x0][0x278] ;  /* 0x00009e00ff157b82 */ /* 0x000f220000000800 */
[----:B------:R-:W-:Y:S02]  /*1c340*/  PRMT R54, R13, 0x7632, R54 ;  /* 0x000076320d367816 */ /* 0x000fe40000000036 */
[-C--:B------:R-:W-:Y:S01]  /*1c350*/  LEA.HI.X.SX32 R13, R2, R18.reuse, 0x1, P2 ;  /* 0x00000012020d7211 */ /* 0x080fe200010f0eff */
[----:B--2---:R-:W-:Y:S01]  /*1c360*/  IMAD R2, R23, 0x2, R0 ;  /* 0x0000000217027824 */ /* 0x004fe200078e0200 */
[CC--:B------:R-:W-:Y:S01]  /*1c370*/  LEA R22, P2, R0.reuse, R3.reuse, 0x1 ;  /* 0x0000000300167211 */ /* 0x0c0fe200078408ff */
[----:B------:R2:W-:Y:S01]  /*1c380*/  STG.E.U16 desc[UR60][R4.64], R15 ;  /* 0x0000000f04007986 */ /* 0x0005e2000c10153c */
[----:B------:R-:W-:Y:S02]  /*1c390*/  PRMT R50, R15, 0x7632, R50 ;  /* 0x000076320f327816 */ /* 0x000fe40000000032 */
[----:B------:R-:W-:Y:S01]  /*1c3a0*/  LEA.HI.X.SX32 R23, R0, R18, 0x1, P2 ;  /* 0x0000001200177211 */ /* 0x000fe200010f0eff */
[----:B---3--:R-:W-:Y:S01]  /*1c3b0*/  IMAD R0, R49, 0x2, R2 ;  /* 0x0000000231007824 */ /* 0x008fe200078e0202 */
[----:B------:R-:W-:-:S02]  /*1c3c0*/  LEA R48, P2, R2, R3, 0x1 ;  /* 0x0000000302307211 */ /* 0x000fc400078408ff */
[----:B------:R-:W-:Y:S02]  /*1c3d0*/  PRMT R55, R14, 0x7632, R55 ;  /* 0x000076320e377816 */ /* 0x000fe40000000037 */
[----:B------:R-:W-:Y:S01]  /*1c3e0*/  LEA.HI.X.SX32 R49, R2, R18, 0x1, P2 ;  /* 0x0000001202317211 */ /* 0x000fe200010f0eff */
[----:B--2---:R-:W2:Y:S01]  /*1c3f0*/  LDC R15, c[0x0][0x278] ;  /* 0x00009e00ff0f7b82 */ /* 0x004ea20000000800 */
[----:B-1----:R-:W-:Y:S01]  /*1c400*/  IMAD R2, R19, 0x2, R0 ;  /* 0x0000000213027824 */ /* 0x002fe200078e0200 */
[----:B------:R-:W-:Y:S01]  /*1c410*/  STG.E.U16 desc[UR60][R6.64], R53 ;  /* 0x0000003506007986 */ /* 0x000fe2000c10153c */
[----:B------:R-:W-:-:S05]  /*1c420*/  LEA R4, P2, R0, R3, 0x1 ;  /* 0x0000000300047211 */ /* 0x000fca00078408ff */
[----:B------:R-:W1:Y:S01]  /*1c430*/  LDC R19, c[0x0][0x278] ;  /* 0x00009e00ff137b82 */ /* 0x000e620000000800 */
[----:B------:R-:W-:Y:S01]  /*1c440*/  STG.E.U16 desc[UR60][R12.64], R54 ;  /* 0x000000360c007986 */ /* 0x000fe2000c10153c */
[----:B0-----:R-:W-:-:S03]  /*1c450*/  IMAD R14, R51, 0x2, R2 ;  /* 0x00000002330e7824 */ /* 0x001fc600078e0202 */
[----:B------:R0:W-:Y:S01]  /*1c460*/  STG.E.U16 desc[UR60][R22.64], R55 ;  /* 0x0000003716007986 */ /* 0x0001e2000c10153c */
[----:B------:R-:W-:Y:S02]  /*1c470*/  LEA.HI.X.SX32 R5, R0, R18, 0x1, P2 ;  /* 0x0000001200057211 */ /* 0x000fe400010f0eff */
[----:B----4-:R-:W-:Y:S01]  /*1c480*/  LEA R0, R21, R14, 0x1 ;  /* 0x0000000e15007211 */ /* 0x010fe200078e08ff */
[----:B------:R-:W3:Y:S08]  /*1c490*/  LDC R51, c[0x0][0x278] ;  /* 0x00009e00ff337b82 */ /* 0x000ef00000000800 */
[----:B0-----:R-:W0:Y:S01]  /*1c4a0*/  LDC R23, c[0x0][0x278] ;  /* 0x00009e00ff177b82 */ /* 0x001e220000000800 */
[-C--:B------:R-:W-:Y:S01]  /*1c4b0*/  LEA R12, P2, R14, R3.reuse, 0x1 ;  /* 0x000000030e0c7211 */ /* 0x080fe200078408ff */
[----:B------:R4:W-:Y:S01]  /*1c4c0*/  STG.E.U16 desc[UR60][R48.64], R50 ;  /* 0x0000003230007986 */ /* 0x0009e2000c10153c */
[----:B------:R-:W-:-:S05]  /*1c4d0*/  LEA R6, P3, R2, R3, 0x1 ;  /* 0x0000000302067211 */ /* 0x000fca00078608ff */
[----:B------:R-:W3:Y:S01]  /*1c4e0*/  LDC R21, c[0x0][0x278] ;  /* 0x00009e00ff157b82 */ /* 0x000ee20000000800 */
[-C--:B------:R-:W-:Y:S02]  /*1c4f0*/  LEA.HI.X.SX32 R13, R14, R18.reuse, 0x1, P2 ;  /* 0x000000120e0d7211 */ /* 0x080fe400010f0eff */
[----:B------:R-:W-:Y:S01]  /*1c500*/  LEA.HI.X.SX32 R7, R2, R18, 0x1, P3 ;  /* 0x0000001202077211 */ /* 0x000fe200018f0eff */
[----:B--2---:R-:W-:Y:S01]  /*1c510*/  IMAD R2, R15, 0x2, R0 ;  /* 0x000000020f027824 */ /* 0x004fe200078e0200 */
[----:B------:R-:W-:-:S03]  /*1c520*/  LEA R14, P2, R0, R3, 0x1 ;  /* 0x00000003000e7211 */ /* 0x000fc600078408ff */
[----:B----4-:R-:W2:Y:S01]  /*1c530*/  LDC R49, c[0x0][0x278] ;  /* 0x00009e00ff317b82 */ /* 0x010ea20000000800 */
[----:B------:R-:W-:Y:S01]  /*1c540*/  LEA.HI.X.SX32 R15, R0, R18, 0x1, P2 ;  /* 0x00000012000f7211 */ /* 0x000fe200010f0eff */
[----:B------:R4:W-:Y:S01]  /*1c550*/  STG.E.U16 desc[UR60][R4.64], R120 ;  /* 0x0000007804007986 */ /* 0x0009e2000c10153c */
[----:B-1----:R-:W-:-:S05]  /*1c560*/  IMAD R0, R19, 0x2, R2 ;  /* 0x0000000213007824 */ /* 0x002fca00078e0202 */
[----:B------:R-:W1:Y:S01]  /*1c570*/  LDC R19, c[0x0][0x278] ;  /* 0x00009e00ff137b82 */ /* 0x000e620000000800 */
[----:B------:R0:W-:Y:S01]  /*1c580*/  STG.E.U16 desc[UR60][R6.64], R121 ;  /* 0x0000007906007986 */ /* 0x0001e2000c10153c */
[----:B----4-:R-:W-:-:S03]  /*1c590*/  LEA R4, P2, R2, R3, 0x1 ;  /* 0x0000000302047211 */ /* 0x010fc600078408ff */
[----:B------:R4:W-:Y:S03]  /*1c5a0*/  STG.E.U16 desc[UR60][R12.64], R122 ;  /* 0x0000007a0c007986 */ /* 0x0009e6000c10153c */
[----:B------:R-:W1:Y:S01]  /*1c5b0*/  LDC R48, c[0x0][0x278] ;  /* 0x00009e00ff307b82 */ /* 0x000e620000000800 */
[-C--:B------:R-:W-:Y:S01]  /*1c5c0*/  LEA.HI.X.SX32 R5, R2, R18.reuse, 0x1, P2 ;  /* 0x0000001202057211 */ /* 0x080fe200010f0eff */
[----:B0-----:R-:W-:Y:S01]  /*1c5d0*/  IMAD R2, R23, 0x2, R0 ;  /* 0x0000000217027824 */ /* 0x001fe200078e0200 */
[C---:B------:R-:W-:Y:S01]  /*1c5e0*/  LEA R6, P2, R0.reuse, R3, 0x1 ;  /* 0x0000000300067211 */ /* 0x040fe200078408ff */
[----:B------:R-:W-:Y:S04]  /*1c5f0*/  STG.E.U16 desc[UR60][R14.64], R123 ;  /* 0x0000007b0e007986 */ /* 0x000fe8000c10153c */
[----:B------:R-:W0:Y:S01]  /*1c600*/  LDC R50, c[0x0][0x278] ;  /* 0x00009e00ff327b82 */ /* 0x000e220000000800 */
[----:B------:R-:W-:-:S02]  /*1c610*/  LEA.HI.X.SX32 R7, R0, R18, 0x1, P2 ;  /* 0x0000001200077211 */ /* 0x000fc400010f0eff */
[----:B----4-:R-:W-:Y:S01]  /*1c620*/  PRMT R13, R120, 0x7632, R13 ;  /* 0x00007632780d7816 */ /* 0x010fe2000000000d */
[----:B---3--:R-:W-:Y:S01]  /*1c630*/  IMAD R0, R21, 0x2, R2 ;  /* 0x0000000215007824 */ /* 0x008fe200078e0202 */
[----:B------:R-:W-:-:S03]  /*1c640*/  LEA R12, P2, R2, R3, 0x1 ;  /* 0x00000003020c7211 */ /* 0x000fc600078408ff */
[----:B------:R3:W-:Y:S01]  /*1c650*/  STG.E.U16 desc[UR60][R4.64], R13 ;  /* 0x0000000d04007986 */ /* 0x0007e2000c10153c */
[----:B------:R-:W-:Y:S01]  /*1c660*/  PRMT R52, R121, 0x7632, R52 ;  /* 0x0000763279347816 */ /* 0x000fe20000000034 */
[----:B------:R-:W4:Y:S01]  /*1c670*/  LDC R21, c[0x0][0x278] ;  /* 0x00009e00ff157b82 */ /* 0x000f220000000800 */
[----:B---3--:R-:W-:Y:S02]  /*1c680*/  LEA.HI.X.SX32 R13, R2, R18, 0x1, P2 ;  /* 0x00000012020d7211 */ /* 0x008fe400010f0eff */
[CC--:B------:R-:W-:Y:S02]  /*1c690*/  LEA R22, P2, R0.reuse, R3.reuse, 0x1 ;  /* 0x0000000300167211 */ /* 0x0c0fe400078408ff */
[----:B--2---:R-:W-:Y:S02]  /*1c6a0*/  LEA R2, R49, R0, 0x1 ;  /* 0x0000000031027211 */ /* 0x004fe400078e08ff */
[----:B------:R-:W-:Y:S01]  /*1c6b0*/  LEA.HI.X.SX32 R23, R0, R18, 0x1, P2 ;  /* 0x0000001200177211 */ /* 0x000fe200010f0eff */
[----:B------:R2:W-:Y:S01]  /*1c6c0*/  STG.E.U16 desc[UR60][R6.64], R52 ;  /* 0x0000003406007986 */ /* 0x0005e2000c10153c */
[----:B------:R-:W3:Y:S01]  /*1c6d0*/  LDC R49, c[0x0][0x278] ;  /* 0x00009e00ff317b82 */ /* 0x000ee20000000800 */
[----:B------:R-:W-:Y:S01]  /*1c6e0*/  IMAD R0, R51, 0x2, R2 ;  /* 0x0000000233007824 */ /* 0x000fe200078e0202 */
[----:B------:R-:W-:-:S03]  /*1c6f0*/  LEA R4, P2, R2, R3, 0x1 ;  /* 0x0000000302047211 */ /* 0x000fc600078408ff */
[----:B-1----:R-:W-:Y:S01]  /*1c700*/  IMAD R19, R19, 0x2, R0 ;  /* 0x0000000213137824 */ /* 0x002fe200078e0200 */
[-C--:B------:R-:W-:Y:S02]  /*1c710*/  LEA.HI.X.SX32 R5, R2, R18.reuse, 0x1, P2 ;  /* 0x0000001202057211 */ /* 0x080fe400010f0eff */
[----:B------:R-:W-:Y:S01]  /*1c720*/  PRMT R53, R122, 0x7632, R53 ;  /* 0x000076327a357816 */ /* 0x000fe20000000035 */
[----:B------:R-:W1:Y:S01]  /*1c730*/  LDC R51, c[0x0][0x278] ;  /* 0x00009e00ff337b82 */ /* 0x000e620000000800 */
[-C--:B--2---:R-:W-:Y:S02]  /*1c740*/  LEA R6, P2, R19, R3.reuse, 0x1 ;  /* 0x0000000313067211 */ /* 0x084fe400078408ff */
[----:B------:R-:W-:Y:S02]  /*1c750*/  PRMT R54, R123, 0x7632, R54 ;  /* 0x000076327b367816 */ /* 0x000fe40000000036 */
[-C--:B------:R-:W-:Y:S01]  /*1c760*/  LEA.HI.X.SX32 R7, R19, R18.reuse, 0x1, P2 ;  /* 0x0000001213077211 */ /* 0x080fe200010f0eff */
[----:B------:R-:W-:Y:S01]  /*1c770*/  IMAD R19, R48, 0x2, R19 ;  /* 0x0000000230137824 */ /* 0x000fe200078e0213 */
[----:B------:R2:W-:Y:S01]  /*1c780*/  STG.E.U16 desc[UR60][R12.64], R53 ;  /* 0x000000350c007986 */ /* 0x0005e2000c10153c */
[CC--:B------:R-:W-:Y:S01]  /*1c790*/  LEA R14, P3, R0.reuse, R3.reuse, 0x1 ;  /* 0x00000003000e7211 */ /* 0x0c0fe200078608ff */
[----:B------:R-:W1:Y:S02]  /*1c7a0*/  LDC R48, c[0x0][0x278] ;  /* 0x00009e00ff307b82 */ /* 0x000e640000000800 */
[----:B------:R4:W-:Y:S01]  /*1c7b0*/  STG.E.U16 desc[UR60][R22.64], R54 ;  /* 0x0000003616007986 */ /* 0x0009e2000c10153c */
[----:B------:R-:W-:Y:S01]  /*1c7c0*/  LEA.HI.X.SX32 R15, R0, R18, 0x1, P3 ;  /* 0x00000012000f7211 */ /* 0x000fe200018f0eff */
[----:B0-----:R-:W-:Y:S01]  /*1c7d0*/  IMAD R0, R50, 0x2, R19 ;  /* 0x0000000232007824 */ /* 0x001fe200078e0213 */
[----:B--2---:R-:W-:-:S03]  /*1c7e0*/  LEA R12, P2, R19, R3, 0x1 ;  /* 0x00000003130c7211 */ /* 0x004fc600078408ff */
[----:B----4-:R-:W0:Y:S01]  /*1c7f0*/  LDC R23, c[0x0][0x278] ;  /* 0x00009e00ff177b82 */ /* 0x010e220000000800 */
[----:B------:R-:W-:Y:S01]  /*1c800*/  LEA.HI.X.SX32 R13, R19, R18, 0x1, P2 ;  /* 0x00000012130d7211 */ /* 0x000fe200010f0eff */
[----:B------:R2:W-:Y:S01]  /*1c810*/  STG.E.U16 desc[UR60][R4.64], R116 ;  /* 0x0000007404007986 */ /* 0x0005e2000c10153c */
[----:B------:R-:W-:-:S05]  /*1c820*/  LEA R2, R21, R0, 0x1 ;  /* 0x0000000015027211 */ /* 0x000fca00078e08ff */
[----:B------:R-:W4:Y:S01]  /*1c830*/  LDC R19, c[0x0][0x278] ;  /* 0x00009e00ff137b82 */ /* 0x000f220000000800 */
[----:B------:R3:W-:Y:S01]  /*1c840*/  STG.E.U16 desc[UR60][R14.64], R117 ;  /* 0x000000750e007986 */ /* 0x0007e2000c10153c */
[----:B--2---:R-:W-:-:S06]  /*1c850*/  LEA R4, P2, R0, R3, 0x1 ;  /* 0x0000000300047211 */ /* 0x004fcc00078408ff */
[----:B------:R-:W2:Y:S01]  /*1c860*/  LDC R21, c[0x0][0x278] ;  /* 0x00009e00ff157b82 */ /* 0x000ea20000000800 */
[----:B------:R1:W-:Y:S01]  /*1c870*/  STG.E.U16 desc[UR60][R6.64], R118 ;  /* 0x0000007606007986 */ /* 0x0003e2000c10153c */
[----:B------:R-:W-:Y:S01]  /*1c880*/  LEA.HI.X.SX32 R5, R0, R18, 0x1, P2 ;  /* 0x0000001200057211 */ /* 0x000fe200010f0eff */
[----:B---3--:R-:W-:Y:S01]  /*1c890*/  IMAD R0, R49, 0x2, R2 ;  /* 0x0000000231007824 */ /* 0x008fe200078e0202 */
[----:B------:R-:W-:Y:S01]  /*1c8a0*/  PRMT R15, R116, 0x7632, R15 ;  /* 0x00007632740f7816 */ /* 0x000fe2000000000f */
[----:B------:R-:W-:Y:S03]  /*1c8b0*/  STG.E.U16 desc[UR60][R12.64], R119 ;  /* 0x000000770c007986 */ /* 0x000fe6000c10153c */
[----:B------:R-:W3:Y:S01]  /*1c8c0*/  LDC R50, c[0x0][0x278] ;  /* 0x00009e00ff327b82 */ /* 0x000ee20000000800 */
[----:B-1----:R-:W-:Y:S02]  /*1c8d0*/  LEA R6, P2, R2, R3, 0x1 ;  /* 0x0000000302067211 */ /* 0x002fe400078408ff */
[----:B------:R-:W-:-:S05]  /*1c8e0*/  PRMT R52, R117, 0x7632, R52 ;  /* 0x0000763275347816 */ /* 0x000fca0000000034 */
[----:B------:R-:W1:Y:S01]  /*1c8f0*/  LDC R49, c[0x0][0x278] ;  /* 0x00009e00ff317b82 */ /* 0x000e620000000800 */
[-C--:B------:R-:W-:Y:S01]  /*1c900*/  LEA.HI.X.SX32 R7, R2, R18.reuse, 0x1, P2 ;  /* 0x0000001202077211 */ /* 0x080fe200010f0eff */
[----:B------:R-:W-:Y:S01]  /*1c910*/  IMAD R2, R51, 0x2, R0 ;  /* 0x0000000233027824 */ /* 0x000fe200078e0200 */
[-C--:B------:R-:W-:Y:S01]  /*1c920*/  LEA R14, P2, R0, R3.reuse, 0x1 ;  /* 0x00000003000e7211 */ /* 0x080fe200078408ff */
[----:B------:R0:W-:Y:S01]  /*1c930*/  STG.E.U16 desc[UR60][R4.64], R15 ;  /* 0x0000000f04007986 */ /* 0x0001e2000c10153c */
[----:B------:R-:W-:Y:S02]  /*1c940*/  PRMT R53, R118, 0x7632, R53 ;  /* 0x0000763276357816 */ /* 0x000fe40000000035 */
[----:B------:R-:W-:Y:S01]  /*1c950*/  PRMT R54, R119, 0x7632, R54 ;  /* 0x0000763277367816 */ /* 0x000fe20000000036 */
[----:B------:R-:W1:Y:S01]  /*1c960*/  LDC R51, c[0x0][0x278] ;  /* 0x00009e00ff337b82 */ /* 0x000e620000000800 */
[----:B0-----:R-:W-:Y:S01]  /*1c970*/  LEA.HI.X.SX32 R15, R0, R18, 0x1, P2 ;  /* 0x00000012000f7211 */ /* 0x001fe200010f0eff */
[----:B------:R-:W-:Y:S01]  /*1c980*/  IMAD R0, R23, 0x2, R2 ;  /* 0x0000000217007824 */ /* 0x000fe200078e0202 */
[----:B------:R-:W-:-:S04]  /*1c990*/  LEA R22, P2, R2, R3, 0x1 ;  /* 0x0000000302167211 */ /* 0x000fc800078408ff */
[----:B------:R-:W-:Y:S01]  /*1c9a0*/  LEA.HI.X.SX32 R23, R2, R18, 0x1, P2 ;  /* 0x0000001202177211 */ /* 0x000fe200010f0eff */
[----:B----4-:R-:W-:Y:S01]  /*1c9b0*/  IMAD R2, R19, 0x2, R0 ;  /* 0x0000000213027824 */ /* 0x010fe200078e0200 */
[CC--:B------:R-:W-:Y:S01]  /*1c9c0*/  LEA R4, P2, R0.reuse, R3.reuse, 0x1 ;  /* 0x0000000300047211 */ /* 0x0c0fe200078408ff */
[----:B------:R0:W-:Y:S03]  /*1c9d0*/  STG.E.U16 desc[UR60][R6.64], R52 ;  /* 0x0000003406007986 */ /* 0x0001e6000c10153c */
[----:B--2---:R-:W-:Y:S02]  /*1c9e0*/  LEA R19, R21, R2, 0x1 ;  /* 0x0000000215137211 */ /* 0x004fe400078e08ff */
[----:B------:R-:W-:Y:S01]  /*1c9f0*/  LEA.HI.X.SX32 R5, R0, R18, 0x1, P2 ;  /* 0x0000001200057211 */ /* 0x000fe200010f0eff */
[----:B------:R-:W2:Y:S01]  /*1ca00*/  LDC R21, c[0x0][0x278] ;  /* 0x00009e00ff157b82 */ /* 0x000ea20000000800 */
[----:B0-----:R-:W-:-:S04]  /*1ca10*/  LEA R6, P2, R19, R3, 0x1 ;  /* 0x0000000313067211 */ /* 0x001fc800078408ff */
[----:B------:R-:W-:Y:S01]  /*1ca20*/  LEA.HI.X.SX32 R7, R19, R18, 0x1, P2 ;  /* 0x0000001213077211 */ /* 0x000fe200010f0eff */
[----:B------:R-:W-:Y:S01]  /*1ca30*/  IMAD R19, R48, 0x2, R19 ;  /* 0x0000000230137824 */ /* 0x000fe200078e0213 */
[----:B------:R0:W-:Y:S01]  /*1ca40*/  STG.E.U16 desc[UR60][R14.64], R53 ;  /* 0x000000350e007986 */ /* 0x0001e2000c10153c */
[-C--:B------:R-:W-:Y:S01]  /*1ca50*/  LEA R12, P3, R2, R3.reuse, 0x1 ;  /* 0x00000003020c7211 */ /* 0x080fe200078608ff */
[----:B------:R-:W4:Y:S02]  /*1ca60*/  LDC R48, c[0x0][0x278] ;  /* 0x00009e00ff307b82 */ /* 0x000f240000000800 */
[----:B------:R1:W-:Y:S01]  /*1ca70*/  STG.E.U16 desc[UR60][R22.64], R54 ;  /* 0x0000003616007986 */ /* 0x0003e2000c10153c */
[----:B---3--:R-:W-:Y:S01]  /*1ca80*/  IMAD R0, R50, 0x2, R19 ;  /* 0x0000000232007824 */ /* 0x008fe200078e0213 */
[----:B0-----:R-:W-:-:S04]  /*1ca90*/  LEA R14, P2, R19, R3, 0x1 ;  /* 0x00000003130e7211 */ /* 0x001fc800078408ff */
[----:B-1----:R-:W0:Y:S01]  /*1caa0*/  LDC R23, c[0x0][0x278] ;  /* 0x00009e00ff177b82 */ /* 0x002e220000000800 */
[-C--:B------:R-:W-:Y:S01]  /*1cab0*/  LEA.HI.X.SX32 R15, R19, R18.reuse, 0x1, P2 ;  /* 0x00000012130f7211 */ /* 0x080fe200010f0eff */
[----:B------:R1:W-:Y:S01]  /*1cac0*/  STG.E.U16 desc[UR60][R4.64], R112 ;  /* 0x0000007004007986 */ /* 0x0003e2000c10153c */
[----:B------:R-:W-:Y:S01]  /*1cad0*/  LEA.HI.X.SX32 R13, R2, R18, 0x1, P3 ;  /* 0x00000012020d7211 */ /* 0x000fe200018f0eff */
[----:B------:R-:W-:-:S04]  /*1cae0*/  IMAD R2, R49, 0x2, R0 ;  /* 0x0000000231027824 */ /* 0x000fc800078e0200 */
[----:B------:R-:W3:Y:S01]  /*1caf0*/  LDC R19, c[0x0][0x278] ;  /* 0x00009e00ff137b82 */ /* 0x000ee20000000800 */
[----:B------:R2:W-:Y:S01]  /*1cb00*/  STG.E.U16 desc[UR60][R12.64], R113 ;  /* 0x000000710c007986 */ /* 0x0005e2000c10153c */
[----:B-1----:R-:W-:-:S06]  /*1cb10*/  LEA R4, P2, R0, R3, 0x1 ;  /* 0x0000000300047211 */ /* 0x002fcc00078408ff */
[----:B------:R-:W1:Y:S01]  /*1cb20*/  LDC R49, c[0x0][0x278] ;  /* 0x00009e00ff317b82 */ /* 0x000e620000000800 */
[----:B------:R4:W-:Y:S01]  /*1cb30*/  STG.E.U16 desc[UR60][R6.64], R114 ;  /* 0x0000007206007986 */ /* 0x0009e2000c10153c */
[----:B------:R-:W-:Y:S01]  /*1cb40*/  LEA.HI.X.SX32 R5, R0, R18, 0x1, P2 ;  /* 0x0000001200057211 */ /* 0x000fe200010f0eff */
[----:B--2---:R-:W-:Y:S01]  /*1cb50*/  IMAD R0, R21, 0x2, R2 ;  /* 0x0000000215007824 */ /* 0x004fe200078e0202 */
[----:B------:R-:W-:Y:S01]  /*1cb60*/  PRMT R13, R112, 0x7632, R13 ;  /* 0x00007632700d7816 */ /* 0x000fe2000000000d */
[----:B------:R-:W-:Y:S03]  /*1cb70*/  STG.E.U16 desc[UR60][R14.64], R115 ;  /* 0x000000730e007986 */ /* 0x000fe6000c10153c */
[----:B------:R-:W2:Y:S01]  /*1cb80*/  LDC R50, c[0x0][0x278] ;  /* 0x00009e00ff327b82 */ /* 0x000ea20000000800 */
[----:B----4-:R-:W-:Y:S02]  /*1cb90*/  LEA R6, P2, R2, R3, 0x1 ;  /* 0x0000000302067211 */ /* 0x010fe400078408ff */
[----:B------:R-:W-:-:S05]  /*1cba0*/  PRMT R52, R113, 0x7632, R52 ;  /* 0x0000763271347816 */ /* 0x000fca0000000034 */
[----:B------:R-:W4:Y:S01]  /*1cbb0*/  LDC R21, c[0x0][0x278] ;  /* 0x00009e00ff157b82 */ /* 0x000f220000000800 */
[----:B------:R-:W-:Y:S02]  /*1cbc0*/  LEA.HI.X.SX32 R7, R2, R18, 0x1, P2 ;  /* 0x0000001202077211 */ /* 0x000fe400010f0eff */
[-C--:B------:R-:W-:Y:S02]  /*1cbd0*/  LEA R12, P2, R0, R3.reuse, 0x1 ;  /* 0x00000003000c7211 */ /* 0x080fe400078408ff */
[----:B------:R-:W-:Y:S01]  /*1cbe0*/  LEA R2, R51, R0, 0x1 ;  /* 0x0000000033027211 */ /* 0x000fe200078e08ff */
[----:B------:R0:W-:Y:S01]  /*1cbf0*/  STG.E.U16 desc[UR60][R4.64], R13 ;  /* 0x0000000d04007986 */ /* 0x0001e2000c10153c */
[----:B------:R-:W-:Y:S01]  /*1cc00*/  PRMT R53, R114, 0x7632, R53 ;  /* 0x0000763272357816 */ /* 0x000fe20000000035 */
[----:B------:R-:W4:Y:S01]  /*1cc10*/  LDC R51, c[0x0][0x278] ;  /* 0x00009e00ff337b82 */ /* 0x000f220000000800 */
[----:B0-----:R-:W-:Y:S01]  /*1cc20*/  LEA.HI.X.SX32 R13, R0, R18, 0x1, P2 ;  /* 0x00000012000d7211 */ /* 0x001fe200010f0eff */
[----:B------:R-:W-:Y:S01]  /*1cc30*/  IMAD R0, R23, 0x2, R2 ;  /* 0x0000000217007824 */ /* 0x000fe200078e0202 */
[----:B------:R-:W-:-:S04]  /*1cc40*/  LEA R22, P2, R2, R3, 0x1 ;  /* 0x0000000302167211 */ /* 0x000fc800078408ff */
[----:B------:R-:W-:Y:S01]  /*1cc50*/  LEA.HI.X.SX32 R23, R2, R18, 0x1, P2 ;  /* 0x0000001202177211 */ /* 0x000fe200010f0eff */
[----:B---3--:R-:W-:Y:S01]  /*1cc60*/  IMAD R2, R19, 0x2, R0 ;  /* 0x0000000213027824 */ /* 0x008fe200078e0200 */
[----:B------:R-:W-:-:S03]  /*1cc70*/  LEA R4, P2, R0, R3, 0x1 ;  /* 0x0000000300047211 */ /* 0x000fc600078408ff */
[----:B-1----:R-:W-:Y:S01]  /*1cc80*/  IMAD R19, R49, 0x2, R2 ;  /* 0x0000000231137824 */ /* 0x002fe200078e0202 */
[----:B------:R0:W-:Y:S01]  /*1cc90*/  STG.E.U16 desc[UR60][R6.64], R52 ;  /* 0x0000003406007986 */ /* 0x0001e2000c10153c */
[----:B------:R-:W-:Y:S01]  /*1cca0*/  LEA.HI.X.SX32 R5, R0, R18, 0x1, P2 ;  /* 0x0000001200057211 */ /* 0x000fe200010f0eff */
[----:B------:R-:W1:Y:S01]  /*1ccb0*/  LDC R49, c[0x0][0x278] ;  /* 0x00009e00ff317b82 */ /* 0x000e620000000800 */
[----:B------:R-:W-:Y:S01]  /*1ccc0*/  PRMT R54, R115, 0x7632, R54 ;  /* 0x0000763273367816 */ /* 0x000fe20000000036 */
[----:B------:R3:W-:Y:S01]  /*1ccd0*/  STG.E.U16 desc[UR60][R12.64], R53 ;  /* 0x000000350c007986 */ /* 0x0007e2000c10153c */
[----:B0-----:R-:W-:-:S04]  /*1cce0*/  LEA R6, P2, R19, R3, 0x1 ;  /* 0x0000000313067211 */ /* 0x001fc800078408ff */
[-C--:B------:R-:W-:Y:S01]  /*1ccf0*/  LEA.HI.X.SX32 R7, R19, R18.reuse, 0x1, P2 ;  /* 0x0000001213077211 */ /* 0x080fe200010f0eff */
[----:B------:R-:W-:Y:S01]  /*1cd00*/  IMAD R19, R48, 0x2, R19 ;  /* 0x0000000230137824 */ /* 0x000fe200078e0213 */
[----:B------:R0:W-:Y:S01]  /*1cd10*/  STG.E.U16 desc[UR60][R22.64], R54 ;  /* 0x0000003616007986 */ /* 0x0001e2000c10153c */
[-C--:B------:R-:W-:Y:S01]  /*1cd20*/  LEA R14, P3, R2, R3.reuse, 0x1 ;  /* 0x00000003020e7211 */ /* 0x080fe200078608ff */
[----:B------:R-:W1:Y:S02]  /*1cd30*/  LDC R48, c[0x0][0x278] ;  /* 0x00009e00ff307b82 */ /* 0x000e640000000800 */
[C---:B---3--:R-:W-:Y:S02]  /*1cd40*/  LEA R12, P2, R19.reuse, R3, 0x1 ;  /* 0x00000003130c7211 */ /* 0x048fe400078408ff */
[----:B--2---:R-:W-:Y:S02]  /*1cd50*/  LEA R0, R50, R19, 0x1 ;  /* 0x0000001332007211 */ /* 0x004fe400078e08ff */
[----:B------:R-:W-:-:S02]  /*1cd60*/  LEA.HI.X.SX32 R13, R19, R18, 0x1, P2 ;  /* 0x00000012130d7211 */ /* 0x000fc400010f0eff */
[----:B------:R-:W2:Y:S01]  /*1cd70*/  LDC R19, c[0x0][0x278] ;  /* 0x00009e00ff137b82 */ /* 0x000ea20000000800 */
[----:B------:R-:W-:-:S07]  /*1cd80*/  LEA.HI.X.SX32 R15, R2, R18, 0x1, P3 ;  /* 0x00000012020f7211 */ /* 0x000fce00018f0eff */
[----:B0-----:R-:W0:Y:S01]  /*1cd90*/  LDC R23, c[0x0][0x278] ;  /* 0x00009e00ff177b82 */ /* 0x001e220000000800 */
[----:B------:R3:W-:Y:S01]  /*1cda0*/  STG.E.U16 desc[UR60][R4.64], R108 ;  /* 0x0000006c04007986 */ /* 0x0007e2000c10153c */
[----:B----4-:R-:W-:-:S03]  /*1cdb0*/  IMAD R2, R21, 0x2, R0 ;  /* 0x0000000215027824 */ /* 0x010fc600078e0200 */
[----:B------:R-:W-:Y:S03]  /*1cdc0*/  STG.E.U16 desc[UR60][R14.64], R109 ;  /* 0x0000006d0e007986 */ /* 0x000fe6000c10153c */
[----:B------:R-:W4:Y:S01]  /*1cdd0*/  LDC R21, c[0x0][0x278] ;  /* 0x00009e00ff157b82 */ /* 0x000f220000000800 */
[----:B------:R1:W-:Y:S01]  /*1cde0*/  STG.E.U16 desc[UR60][R6.64], R110 ;  /* 0x0000006e06007986 */ /* 0x0003e2000c10153c */
[----:B---3--:R-:W-:-:S06]  /*1cdf0*/  LEA R4, P2, R0, R3, 0x1 ;  /* 0x0000000300047211 */ /* 0x008fcc00078408ff */
[----:B------:R-:W3:Y:S01]  /*1ce00*/  LDC R50, c[0x0][0x278] ;  /* 0x00009e00ff327b82 */ /* 0x000ee20000000800 */
[-C--:B------:R-:W-:Y:S01]  /*1ce10*/  LEA.HI.X.SX32 R5, R0, R18.reuse, 0x1, P2 ;  /* 0x0000001200057211 */ /* 0x080fe200010f0eff */
[----:B-1----:R-:W-:Y:S01]  /*1ce20*/  IMAD R0, R49, 0x2, R2 ;  /* 0x0000000231007824 */ /* 0x002fe200078e0202 */
[-C--:B------:R-:W-:Y:S02]  /*1ce30*/  LEA R6, P2, R2, R3.reuse, 0x1 ;  /* 0x0000000302067211 */ /* 0x080fe400078408ff */
[----:B------:R-:W-:Y:S01]  /*1ce40*/  PRMT R15, R108, 0x7632, R15 ;  /* 0x000076326c0f7816 */ /* 0x000fe2000000000f */
[----:B------:R-:W-:Y:S01]  /*1ce50*/  STG.E.U16 desc[UR60][R12.64], R111 ;  /* 0x0000006f0c007986 */ /* 0x000fe2000c10153c */
[----:B------:R-:W-:Y:S01]  /*1ce60*/  LEA.HI.X.SX32 R7, R2, R18, 0x1, P2 ;  /* 0x0000001202077211 */ /* 0x000fe200010f0eff */
[----:B------:R-:W-:Y:S01]  /*1ce70*/  IMAD R2, R51, 0x2, R0 ;  /* 0x0000000233027824 */ /* 0x000fe200078e0200 */
[----:B------:R-:W-:Y:S01]  /*1ce80*/  LEA R14, P2, R0, R3, 0x1 ;  /* 0x00000003000e7211 */ /* 0x000fe200078408ff */
[----:B------:R1:W-:Y:S01]  /*1ce90*/  STG.E.U16 desc[UR60][R4.64], R15 ;  /* 0x0000000f04007986 */ /* 0x0003e2000c10153c */
[----:B------:R-:W-:Y:S01]  /*1cea0*/  PRMT R52, R109, 0x7632, R52 ;  /* 0x000076326d347816 */ /* 0x000fe20000000034 */
[----:B------:R-:W3:Y:S01]  /*1ceb0*/  LDC R49, c[0x0][0x278] ;  /* 0x00009e00ff317b82 */ /* 0x000ee20000000800 */
[----:B------:R-:W-:-:S02]  /*1cec0*/  PRMT R53, R110, 0x7632, R53 ;  /* 0x000076326e357816 */ /* 0x000fc40000000035 */
[----:B------:R-:W-:-:S05]  /*1ced0*/  PRMT R54, R111, 0x7632, R54 ;  /* 0x000076326f367816 */ /* 0x000fca0000000036 */
[----:B------:R-:W3:Y:S01]  /*1cee0*/  LDC R51, c[0x0][0x278] ;  /* 0x00009e00ff337b82 */ /* 0x000ee20000000800 */
[----:B-1----:R-:W-:Y:S01]  /*1cef0*/  LEA.HI.X.SX32 R15, R0, R18, 0x1, P2 ;  /* 0x00000012000f7211 */ /* 0x002fe200010f0eff */
[----:B0-----:R-:W-:Y:S01]  /*1cf00*/  IMAD R0, R23, 0x2, R2 ;  /* 0x0000000217007824 */ /* 0x001fe200078e0202 */
[----:B------:R-:W-:-:S04]  /*1cf10*/  LEA R22, P2, R2, R3, 0x1 ;  /* 0x0000000302167211 */ /* 0x000fc800078408ff */
[----:B------:R-:W-:Y:S02]  /*1cf20*/  LEA.HI.X.SX32 R23, R2, R18, 0x1, P2 ;  /* 0x0000001202177211 */ /* 0x000fe400010f0eff */
[----:B--2---:R-:W-:Y:S02]  /*1cf30*/  LEA R2, R19, R0, 0x1 ;  /* 0x0000000013027211 */ /* 0x004fe400078e08ff */
[----:B------:R-:W-:-:S03]  /*1cf40*/  LEA R4, P2, R0, R3, 0x1 ;  /* 0x0000000300047211 */ /* 0x000fc600078408ff */
[----:B----4-:R-:W-:Y:S01]  /*1cf50*/  IMAD R19, R21, 0x2, R2 ;  /* 0x0000000215137824 */ /* 0x010fe200078e0202 */
[----:B------:R0:W-:Y:S01]  /*1cf60*/  STG.E.U16 desc[UR60][R6.64], R52 ;  /* 0x0000003406007986 */ /* 0x0001e2000c10153c */
[----:B------:R-:W-:Y:S01]  /*1cf70*/  LEA.HI.X.SX32 R5, R0, R18, 0x1, P2 ;  /* 0x0000001200057211 */ /* 0x000fe200010f0eff */
[----:B------:R-:W1:Y:S02]  /*1cf80*/  LDC R21, c[0x0][0x278] ;  /* 0x00009e00ff157b82 */ /* 0x000e640000000800 */
[----:B0-----:R-:W-:-:S04]  /*1cf90*/  LEA R6, P2, R19, R3, 0x1 ;  /* 0x0000000313067211 */ /* 0x001fc800078408ff */
[----:B------:R-:W-:Y:S01]  /*1cfa0*/  LEA.HI.X.SX32 R7, R19, R18, 0x1, P2 ;  /* 0x0000001213077211 */ /* 0x000fe200010f0eff */
[----:B------:R-:W-:Y:S01]  /*1cfb0*/  IMAD R19, R48, 0x2, R19 ;  /* 0x0000000230137824 */ /* 0x000fe200078e0213 */
[----:B------:R0:W-:Y:S01]  /*1cfc0*/  STG.E.U16 desc[UR60][R14.64], R53 ;  /* 0x000000350e007986 */ /* 0x0001e2000c10153c */
[-C--:B------:R-:W-:Y:S01]  /*1cfd0*/  LEA R12, P3, R2, R3.reuse, 0x1 ;  /* 0x00000003020c7211 */ /* 0x080fe200078608ff */
[----:B------:R-:W2:Y:S02]  /*1cfe0*/  LDC R48, c[0x0][0x278] ;  /* 0x00009e00ff307b82 */ /* 0x000ea40000000800 */
[----:B------:R4:W-:Y:S01]  /*1cff0*/  STG.E.U16 desc[UR60][R22.64], R54 ;  /* 0x0000003616007986 */ /* 0x0009e2000c10153c */
[----:B---3--:R-:W-:Y:S01]  /*1d000*/  IMAD R0, R50, 0x2, R19 ;  /* 0x0000000232007824 */ /* 0x008fe200078e0213 */
[----:B0-----:R-:W-:-:S04]  /*1d010*/  LEA R14, P2, R19, R3, 0x1 ;  /* 0x00000003130e7211 */ /* 0x001fc800078408ff */
[----:B----4-:R-:W0:Y:S01]  /*1d020*/  LDC R23, c[0x0][0x278] ;  /* 0x00009e00ff177b82 */ /* 0x010e220000000800 */
[-C--:B------:R-:W-:Y:S01]  /*1d030*/  LEA.HI.X.SX32 R15, R19, R18.reuse, 0x1, P2 ;  /* 0x00000012130f7211 */ /* 0x080fe200010f0eff */
[----:B------:R3:W-:Y:S01]  /*1d040*/  STG.E.U16 desc[UR60][R4.64], R104 ;  /* 0x0000006804007986 */ /* 0x0007e2000c10153c */
[----:B------:R-:W-:Y:S01]  /*1d050*/  LEA.HI.X.SX32 R13, R2, R18, 0x1, P3 ;  /* 0x00000012020d7211 */ /* 0x000fe200018f0eff */
[----:B------:R-:W-:-:S04]  /*1d060*/  IMAD R2, R49, 0x2, R0 ;  /* 0x0000000231027824 */ /* 0x000fc800078e0200 */
[----:B------:R-:W4:Y:S01]  /*1d070*/  LDC R19, c[0x0][0x278] ;  /* 0x00009e00ff137b82 */ /* 0x000f220000000800 */
[----:B------:R1:W-:Y:S01]  /*1d080*/  STG.E.U16 desc[UR60][R12.64], R105 ;  /* 0x000000690c007986 */ /* 0x0003e2000c10153c */
[----:B---3--:R-:W-:-:S06]  /*1d090*/  LEA R4, P2, R0, R3, 0x1 ;  /* 0x0000000300047211 */ /* 0x008fcc00078408ff */
[----:B------:R-:W3:Y:S01]  /*1d0a0*/  LDC R49, c[0x0][0x278] ;  /* 0x00009e00ff317b82 */ /* 0x000ee20000000800 */
[----:B------:R2:W-:Y:S01]  /*1d0b0*/  STG.E.U16 desc[UR60][R6.64], R106 ;  /* 0x0000006a06007986 */ /* 0x0005e2000c10153c */
[----:B------:R-:W-:Y:S02]  /*1d0c0*/  LEA.HI.X.SX32 R5, R0, R18, 0x1, P2 ;  /* 0x0000001200057211 */ /* 0x000fe400010f0eff */
[----:B-1----:R-:W-:Y:S02]  /*1d0d0*/  LEA R0, R21, R2, 0x1 ;  /* 0x0000000215007211 */ /* 0x002fe400078e08ff */
[----:B------:R-:W-:Y:S01]  /*1d0e0*/  PRMT R13, R104, 0x7632, R13 ;  /* 0x00007632680d7816 */ /* 0x000fe2000000000d */
[----:B------:R-:W-:Y:S01]  /*1d0f0*/  STG.E.U16 desc[UR60][R14.64], R107 ;  /* 0x0000006b0e007986 */ /* 0x000fe2000c10153c */
[----:B------:R-:W1:Y:S01]  /*1d100*/  LDC R50, c[0x0][0x278] ;  /* 0x00009e00ff327b82 */ /* 0x000e620000000800 */
[----:B--2---:R-:W-:Y:S02]  /*1d110*/  LEA R6, P2, R2, R3, 0x1 ;  /* 0x0000000302067211 */ /* 0x004fe400078408ff */
[----:B------:R-:W-:-:S05]  /*1d120*/  PRMT R52, R105, 0x7632, R52 ;  /* 0x0000763269347816 */ /* 0x000fca0000000034 */
[----:B------:R-:W2:Y:S01]  /*1d130*/  LDC R21, c[0x0][0x278] ;  /* 0x00009e00ff157b82 */ /* 0x000ea20000000800 */
[-C--:B------:R-:W-:Y:S01]  /*1d140*/  LEA.HI.X.SX32 R7, R2, R18.reuse, 0x1, P2 ;  /* 0x0000001202077211 */ /* 0x080fe200010f0eff */
[----:B------:R-:W-:Y:S01]  /*1d150*/  IMAD R2, R51, 0x2, R0 ;  /* 0x0000000233027824 */ /* 0x000fe200078e0200 */
[-C--:B------:R-:W-:Y:S01]  /*1d160*/  LEA R12, P2, R0, R3.reuse, 0x1 ;  /* 0x00000003000c7211 */ /* 0x080fe200078408ff */
[----:B------:R0:W-:Y:S01]  /*1d170*/  STG.E.U16 desc[UR60][R4.64], R13 ;  /* 0x0000000d04007986 */ /* 0x0001e2000c10153c */
[----:B------:R-:W-:Y:S02]  /*1d180*/  PRMT R53, R106, 0x7632, R53 ;  /* 0x000076326a357816 */ /* 0x000fe40000000035 */
[----:B------:R-:W-:Y:S01]  /*1d190*/  PRMT R54, R107, 0x7632, R54 ;  /* 0x000076326b367816 */ /* 0x000fe20000000036 */
[----:B------:R-:W2:Y:S01]  /*1d1a0*/  LDC R51, c[0x0][0x278] ;  /* 0x00009e00ff337b82 */ /* 0x000ea20000000800 */
[----:B0-----:R-:W-:Y:S01]  /*1d1b0*/  LEA.HI.X.SX32 R13, R0, R18, 0x1, P2 ;  /* 0x00000012000d7211 */ /* 0x001fe200010f0eff */
[----:B------:R-:W-:Y:S01]  /*1d1c0*/  IMAD R0, R23, 0x2, R2 ;  /* 0x0000000217007824 */ /* 0x000fe200078e0202 */
[----:B------:R-:W-:-:S04]  /*1d1d0*/  LEA R22, P2, R2, R3, 0x1 ;  /* 0x0000000302167211 */ /* 0x000fc800078408ff */
[----:B------:R-:W-:Y:S01]  /*1d1e0*/  LEA.HI.X.SX32 R23, R2, R18, 0x1, P2 ;  /* 0x0000001202177211 */ /* 0x000fe200010f0eff */
[----:B----4-:R-:W-:Y:S01]  /*1d1f0*/  IMAD R2, R19, 0x2, R0 ;  /* 0x0000000213027824 */ /* 0x010fe200078e0200 */
[----:B------:R-:W-:-:S03]  /*1d200*/  LEA R4, P2, R0, R3, 0x1 ;  /* 0x0000000300047211 */ /* 0x000fc600078408ff */
[----:B---3--:R-:W-:Y:S01]  /*1d210*/  IMAD R19, R49, 0x2, R2 ;  /* 0x0000000231137824 */ /* 0x008fe200078e0202 */
[----:B------:R0:W-:Y:S01]  /*1d220*/  STG.E.U16 desc[UR60][R6.64], R52 ;  /* 0x0000003406007986 */ /* 0x0001e2000c10153c */
[----:B------:R-:W-:Y:S01]  /*1d230*/  LEA.HI.X.SX32 R5, R0, R18, 0x1, P2 ;  /* 0x0000001200057211 */ /* 0x000fe200010f0eff */
[----:B------:R-:W3:Y:S02]  /*1d240*/  LDC R49, c[0x0][0x278] ;  /* 0x00009e00ff317b82 */ /* 0x000ee40000000800 */
[----:B------:R4:W-:Y:S01]  /*1d250*/  STG.E.U16 desc[UR60][R12.64], R53 ;  /* 0x000000350c007986 */ /* 0x0009e2000c10153c */
[----:B0-----:R-:W-:-:S04]  /*1d260*/  LEA R6, P2, R19, R3, 0x1 ;  /* 0x0000000313067211 */ /* 0x001fc800078408ff */
[----:B------:R-:W-:Y:S02]  /*1d270*/  LEA.HI.X.SX32 R7, R19, R18, 0x1, P2 ;  /* 0x0000001213077211 */ /* 0x000fe400010f0eff */
[----:B------:R-:W-:Y:S01]  /*1d280*/  LEA R19, R48, R19, 0x1 ;  /* 0x0000001330137211 */ /* 0x000fe200078e08ff */
[----:B------:R0:W-:Y:S01]  /*1d290*/  STG.E.U16 desc[UR60][R22.64], R54 ;  /* 0x0000003616007986 */ /* 0x0001e2000c10153c */
[-C--:B------:R-:W-:Y:S01]  /*1d2a0*/  LEA R14, P3, R2, R3.reuse, 0x1 ;  /* 0x00000003020e7211 */ /* 0x080fe200078608ff */
[----:B------:R-:W3:Y:S01]  /*1d2b0*/  LDC R48, c[0x0][0x278] ;  /* 0x00009e00ff307b82 */ /* 0x000ee20000000800 */
[----:B----4-:R-:W-:Y:S01]  /*1d2c0*/  LEA R12, P2, R19, R3, 0x1 ;  /* 0x00000003130c7211 */ /* 0x010fe200078408ff */
[----:B-1----:R-:W-:-:S03]  /*1d2d0*/  IMAD R0, R50, 0x2, R19 ;  /* 0x0000000232007824 */ /* 0x002fc600078e0213 */
[----:B------:R-:W-:-:S03]  /*1d2e0*/  LEA.HI.X.SX32 R13, R19, R18, 0x1, P2 ;  /* 0x00000012130d7211 */ /* 0x000fc600010f0eff */
[----:B------:R-:W1:Y:S01]  /*1d2f0*/  LDC R19, c[0x0][0x278] ;  /* 0x00009e00ff137b82 */ /* 0x000e620000000800 */
[----:B------:R-:W-:-:S07]  /*1d300*/  LEA.HI.X.SX32 R15, R2, R18, 0x1, P3 ;  /* 0x00000012020f7211 */ /* 0x000fce00018f0eff */
[----:B0-----:R-:W0:Y:S01]  /*1d310*/  LDC R23, c[0x0][0x278] ;  /* 0x00009e00ff177b82 */ /* 0x001e220000000800 */
[----:B------:R4:W-:Y:S01]  /*1d320*/  STG.E.U16 desc[UR60][R4.64], R100 ;  /* 0x0000006404007986 */ /* 0x0009e2000c10153c */
[----:B--2---:R-:W-:-:S03]  /*1d330*/  IMAD R2, R21, 0x2, R0 ;  /* 0x0000000215027824 */ /* 0x004fc600078e0200 */
[----:B------:R-:W-:Y:S03]  /*1d340*/  STG.E.U16 desc[UR60][R14.64], R101 ;  /* 0x000000650e007986 */ /* 0x000fe6000c10153c */
[----:B------:R-:W2:Y:S01]  /*1d350*/  LDC R21, c[0x0][0x278] ;  /* 0x00009e00ff157b82 */ /* 0x000ea20000000800 */
[----:B------:R3:W-:Y:S01]  /*1d360*/  STG.E.U16 desc[UR60][R6.64], R102 ;  /* 0x0000006606007986 */ /* 0x0007e2000c10153c */
[----:B----4-:R-:W-:-:S06]  /*1d370*/  LEA R4, P2, R0, R3, 0x1 ;  /* 0x0000000300047211 */ /* 0x010fcc00078408ff */
[----:B------:R-:W4:Y:S01]  /*1d380*/  LDC R50, c[0x0][0x278] ;  /* 0x00009e00ff327b82 */ /* 0x000f220000000800 */
[-C--:B------:R-:W-:Y:S01]  /*1d390*/  LEA.HI.X.SX32 R5, R0, R18.reuse, 0x1, P2 ;  /* 0x0000001200057211 */ /* 0x080fe200010f0eff */
[----:B---3--:R-:W-:Y:S01]  /*1d3a0*/  IMAD R0, R49, 0x2, R2 ;  /* 0x0000000231007824 */ /* 0x008fe200078e0202 */
        /* <DEDUP_REMOVED lines=8> */
[----:B------:R-:W4:Y:S01]  /*1d430*/  LDC R49, c[0x0][0x278] ;  /* 0x00009e00ff317b82 */ /* 0x000f220000000800 */
[----:B------:R-:W-:-:S02]  /*1d440*/  PRMT R53, R102, 0x7632, R53 ;  /* 0x0000763266357816 */ /* 0x000fc40000000035 */
[----:B------:R-:W-:-:S05]  /*1d450*/  PRMT R54, R103, 0x7632, R54 ;  /* 0x0000763267367816 */ /* 0x000fca0000000036 */
[----:B------:R-:W4:Y:S01]  /*1d460*/  LDC R51, c[0x0][0x278] ;  /* 0x00009e00ff337b82 */ /* 0x000f220000000800 */
[----:B---3--:R-:W-:Y:S02]  /*1d470*/  LEA.HI.X.SX32 R15, R0, R18, 0x1, P2 ;  /* 0x00000012000f7211 */ /* 0x008fe400010f0eff */
[C---:B------:R-:W-:Y:S02]  /*1d480*/  LEA R22, P2, R2.reuse, R3, 0x1 ;  /* 0x0000000302167211 */ /* 0x040fe400078408ff */
[----:B0-----:R-:W-:Y:S02]  /*1d490*/  LEA R0, R23, R2, 0x1 ;  /* 0x0000000217007211 */ /* 0x001fe400078e08ff */
[----:B------:R-:W-:-:S03]  /*1d4a0*/  LEA.HI.X.SX32 R23, R2, R18, 0x1, P2 ;  /* 0x0000001202177211 */ /* 0x000fc600010f0eff */
[----:B-1----:R-:W-:Y:S01]  /*1d4b0*/  IMAD R2, R19, 0x2, R0 ;  /* 0x0000000213027824 */ /* 0x002fe200078e0200 */
[----:B------:R-:W-:-:S03]  /*1d4c0*/  LEA R4, P2, R0, R3, 0x1 ;  /* 0x0000000300047211 */ /* 0x000fc600078408ff */
[----:B--2---:R-:W-:Y:S01]  /*1d4d0*/  IMAD R19, R21, 0x2, R2 ;  /* 0x0000000215137824 */ /* 0x004fe200078e0202 */
        /* <DEDUP_REMOVED lines=10> */
[----:B----4-:R-:W-:Y:S01]  /*1d580*/  IMAD R0, R50, 0x2, R19 ;  /* 0x0000000232007824 */ /* 0x010fe200078e0213 */
[----:B0-----:R-:W-:-:S04]  /*1d590*/  LEA R14, P2, R19, R3, 0x1 ;  /* 0x00000003130e7211 */ /* 0x001fc800078408ff */
[----:B---3--:R-:W0:Y:S01]  /*1d5a0*/  LDC R23, c[0x0][0x278] ;  /* 0x00009e00ff177b82 */ /* 0x008e220000000800 */
[-C--:B------:R-:W-:Y:S01]  /*1d5b0*/  LEA.HI.X.SX32 R15, R19, R18.reuse, 0x1, P2 ;  /* 0x00000012130f7211 */ /* 0x080fe200010f0eff */
[----:B------:R3:W-:Y:S01]  /*1d5c0*/  STG.E.U16 desc[UR60][R4.64], R96 ;  /* 0x0000006004007986 */ /* 0x0007e2000c10153c */
[----:B------:R-:W-:-:S05]  /*1d5d0*/  LEA.HI.X.SX32 R13, R2, R18, 0x1, P3 ;  /* 0x00000012020d7211 */ /* 0x000fca00018f0eff */
[----:B------:R-:W4:Y:S01]  /*1d5e0*/  LDC R19, c[0x0][0x278] ;  /* 0x00009e00ff137b82 */ /* 0x000f220000000800 */
[----:B------:R-:W-:Y:S01]  /*1d5f0*/  LEA R2, R49, R0, 0x1 ;  /* 0x0000000031027211 */ /* 0x000fe200078e08ff */
[----:B------:R1:W-:Y:S01]  /*1d600*/  STG.E.U16 desc[UR60][R12.64], R97 ;  /* 0x000000610c007986 */ /* 0x0003e2000c10153c */
[----:B---3--:R-:W-:-:S05]  /*1d610*/  LEA R4, P2, R0, R3, 0x1 ;  /* 0x0000000300047211 */ /* 0x008fca00078408ff */
[----:B------:R-:W3:Y:S01]  /*1d620*/  LDC R49, c[0x0][0x278] ;  /* 0x00009e00ff317b82 */ /* 0x000ee20000000800 */
[----:B------:R2:W-:Y:S01]  /*1d630*/  STG.E.U16 desc[UR60][R6.64], R98 ;  /* 0x0000006206007986 */ /* 0x0005e2000c10153c */
[----:B------:R-:W-:Y:S01]  /*1d640*/  LEA.HI.X.SX32 R5, R0, R18, 0x1, P2 ;  /* 0x0000001200057211 */ /* 0x000fe200010f0eff */
[----:B-1----:R-:W-:Y:S01]  /*1d650*/  IMAD R0, R21, 0x2, R2 ;  /* 0x0000000215007824 */ /* 0x002fe200078e0202 */
[----:B------:R-:W-:Y:S01]  /*1d660*/  PRMT R13, R96, 0x7632, R13 ;  /* 0x00007632600d7816 */ /* 0x000fe2000000000d */
[----:B------:R-:W-:Y:S03]  /*1d670*/  STG.E.U16 desc[UR60][R14.64], R99 ;  /* 0x000000630e007986 */ /* 0x000fe6000c10153c */
        /* <DEDUP_REMOVED lines=16> */
[CC--:B------:R-:W-:Y:S01]  /*1d780*/  LEA R4, P2, R0.reuse, R3.reuse, 0x1 ;  /* 0x0000000300047211 */ /* 0x0c0fe200078408ff */
[----:B------:R0:W-:Y:S03]  /*1d790*/  STG.E.U16 desc[UR60][R6.64], R52 ;  /* 0x0000003406007986 */ /* 0x0001e6000c10153c */
[----:B---3--:R-:W-:Y:S02]  /*1d7a0*/  LEA R19, R49, R2, 0x1 ;  /* 0x0000000231137211 */ /* 0x008fe400078e08ff */
[----:B------:R-:W-:Y:S01]  /*1d7b0*/  LEA.HI.X.SX32 R5, R0, R18, 0x1, P2 ;  /* 0x0000001200057211 */ /* 0x000fe200010f0eff */
[----:B------:R-:W3:Y:S01]  /*1d7c0*/  LDC R49, c[0x0][0x278] ;  /* 0x00009e00ff317b82 */ /* 0x000ee20000000800 */
[----:B0-----:R-:W-:-:S04]  /*1d7d0*/  LEA R6, P2, R19, R3, 0x1 ;  /* 0x0000000313067211 */ /* 0x001fc800078408ff */
[----:B------:R-:W-:Y:S01]  /*1d7e0*/  LEA.HI.X.SX32 R7, R19, R18, 0x1, P2 ;  /* 0x0000001213077211 */ /* 0x000fe200010f0eff */
[----:B------:R-:W-:Y:S01]  /*1d7f0*/  IMAD R19, R48, 0x2, R19 ;  /* 0x0000000230137824 */ /* 0x000fe200078e0213 */
[----:B------:R0:W-:Y:S01]  /*1d800*/  STG.E.U16 desc[UR60][R12.64], R53 ;  /* 0x000000350c007986 */ /* 0x0001e2000c10153c */
[-C--:B------:R-:W-:Y:S01]  /*1d810*/  LEA R14, P3, R2, R3.reuse, 0x1 ;  /* 0x00000003020e7211 */ /* 0x080fe200078608ff */
[----:B------:R-:W4:Y:S02]  /*1d820*/  LDC R48, c[0x0][0x278] ;  /* 0x00009e00ff307b82 */ /* 0x000f240000000800 */
[----:B------:R2:W-:Y:S01]  /*1d830*/  STG.E.U16 desc[UR60][R22.64], R54 ;  /* 0x0000003616007986 */ /* 0x0005e2000c10153c */
[----:B-1----:R-:W-:Y:S01]  /*1d840*/  IMAD R0, R50, 0x2, R19 ;  /* 0x0000000232007824 */ /* 0x002fe200078e0213 */
[----:B0-----:R-:W-:-:S04]  /*1d850*/  LEA R12, P2, R19, R3, 0x1 ;  /* 0x00000003130c7211 */ /* 0x001fc800078408ff */
[----:B--2---:R-:W0:Y:S01]  /*1d860*/  LDC R23, c[0x0][0x278] ;  /* 0x00009e00ff177b82 */ /* 0x004e220000000800 */
[-C--:B------:R-:W-:Y:S01]  /*1d870*/  LEA.HI.X.SX32 R13, R19, R18.reuse, 0x1, P2 ;  /* 0x00000012130d7211 */ /* 0x080fe200010f0eff */
[----:B------:R1:W-:Y:S01]  /*1d880*/  STG.E.U16 desc[UR60][R4.64], R92 ;  /* 0x0000005c04007986 */ /* 0x0003e2000c10153c */
[----:B------:R-:W-:Y:S01]  /*1d890*/  LEA.HI.X.SX32 R15, R2, R18, 0x1, P3 ;  /* 0x00000012020f7211 */ /* 0x000fe200018f0eff */
[----:B------:R-:W-:-:S04]  /*1d8a0*/  IMAD R2, R21, 0x2, R0 ;  /* 0x0000000215027824 */ /* 0x000fc800078e0200 */
[----:B------:R-:W2:Y:S01]  /*1d8b0*/  LDC R19, c[0x0][0x278] ;  /* 0x00009e00ff137b82 */ /* 0x000ea20000000800 */
[----:B------:R3:W-:Y:S01]  /*1d8c0*/  STG.E.U16 desc[UR60][R14.64], R93 ;  /* 0x0000005d0e007986 */ /* 0x0007e2000c10153c */
[----:B-1----:R-:W-:-:S06]  /*1d8d0*/  LEA R4, P2, R0, R3, 0x1 ;  /* 0x0000000300047211 */ /* 0x002fcc00078408ff */
[----:B------:R-:W1:Y:S01]  /*1d8e0*/  LDC R21, c[0x0][0x278] ;  /* 0x00009e00ff157b82 */ /* 0x000e620000000800 */
[----:B------:R4:W-:Y:S01]  /*1d8f0*/  STG.E.U16 desc[UR60][R6.64], R94 ;  /* 0x0000005e06007986 */ /* 0x0009e2000c10153c */
[----:B------:R-:W-:Y:S01]  /*1d900*/  LEA.HI.X.SX32 R5, R0, R18, 0x1, P2 ;  /* 0x0000001200057211 */ /* 0x000fe200010f0eff */
[----:B---3--:R-:W-:Y:S01]  /*1d910*/  IMAD R0, R49, 0x2, R2 ;  /* 0x0000000231007824 */ /* 0x008fe200078e0202 */
[----:B------:R-:W-:Y:S01]  /*1d920*/  PRMT R15, R92, 0x7632, R15 ;  /* 0x000076325c0f7816 */ /* 0x000fe2000000000f */
[----:B------:R-:W-:Y:S03]  /*1d930*/  STG.E.U16 desc[UR60][R12.64], R95 ;  /* 0x0000005f0c007986 */ /* 0x000fe6000c10153c */
[----:B------:R-:W3:Y:S01]  /*1d940*/  LDC R50, c[0x0][0x278] ;  /* 0x00009e00ff327b82 */ /* 0x000ee20000000800 */
        /* <DEDUP_REMOVED lines=13> */
[----:B--2---:R-:W-:Y:S01]  /*1da20*/  IMAD R2, R19, 0x2, R0 ;  /* 0x0000000213027824 */ /* 0x004fe200078e0200 */
        /* <DEDUP_REMOVED lines=13> */
[C---:B--2---:R-:W-:Y:S02]  /*1db00*/  LEA R14, P2, R19.reuse, R3, 0x1 ;  /* 0x00000003130e7211 */ /* 0x044fe400078408ff */
[----:B---3--:R-:W-:Y:S02]  /*1db10*/  LEA R0, R50, R19, 0x1 ;  /* 0x0000001332007211 */ /* 0x008fe400078e08ff */
        /* <DEDUP_REMOVED lines=391> */
[----:B------:R-:W-:-:S03]  /*1f390*/  LEA R14, P3, R2, R3, 0x1 ;  /* 0x00000003020e7211 */ /* 0x000fc600078608ff */
[----:B------:R4:W-:Y:S01]  /*1f3a0*/  STG.E.U16 desc[UR60][R22.64], R54 ;  /* 0x0000003616007986 */ /* 0x0009e2000c10153c */
[----:B-1----:R-:W-:Y:S01]  /*1f3b0*/  IMAD R0, R50, 0x2, R19 ;  /* 0x0000000232007824 */ /* 0x002fe200078e0213 */
[CC--:B0-----:R-:W-:Y:S01]  /*1f3c0*/  LEA R12, P2, R19.reuse, R3.reuse, 0x1 ;  /* 0x00000003130c7211 */ /* 0x0c1fe200078408ff */
[----:B----4-:R-:W0:Y:S03]  /*1f3d0*/  LDC R23, c[0x0][0x278] ;  /* 0x00009e00ff177b82 */ /* 0x010e260000000800 */
[-C--:B------:R-:W-:Y:S01]  /*1f3e0*/  LEA.HI.X.SX32 R13, R19, R18.reuse, 0x1, P2 ;  /* 0x00000012130d7211 */ /* 0x080fe200010f0eff */
[----:B------:R1:W-:Y:S01]  /*1f3f0*/  STG.E.U16 desc[UR60][R4.64], R8 ;  /* 0x0000000804007986 */ /* 0x0003e2000c10153c */
[----:B------:R-:W-:Y:S01]  /*1f400*/  LEA.HI.X.SX32 R15, R2, R18, 0x1, P3 ;  /* 0x00000012020f7211 */ /* 0x000fe200018f0eff */
[----:B--2---:R-:W-:Y:S02]  /*1f410*/  IMAD R2, R21, 0x2, R0 ;  /* 0x0000000215027824 */ /* 0x004fe400078e0200 */
[----:B------:R-:W2:Y:S02]  /*1f420*/  LDC R19, c[0x0][0x278] ;  /* 0x00009e00ff137b82 */ /* 0x000ea40000000800 */
[----:B------:R4:W-:Y:S01]  /*1f430*/  STG.E.U16 desc[UR60][R14.64], R9 ;  /* 0x000000090e007986 */ /* 0x0009e2000c10153c */
[----:B-1----:R-:W-:-:S05]  /*1f440*/  LEA R4, P2, R0, R3, 0x1 ;  /* 0x0000000300047211 */ /* 0x002fca00078408ff */
[----:B------:R-:W1:Y:S01]  /*1f450*/  LDC R21, c[0x0][0x278] ;  /* 0x00009e00ff157b82 */ /* 0x000e620000000800 */
[----:B------:R4:W-:Y:S01]  /*1f460*/  STG.E.U16 desc[UR60][R6.64], R10 ;  /* 0x0000000a06007986 */ /* 0x0009e2000c10153c */
[----:B------:R-:W-:Y:S01]  /*1f470*/  LEA.HI.X.SX32 R5, R0, R18, 0x1, P2 ;  /* 0x0000001200057211 */ /* 0x000fe200010f0eff */
[----:B---3--:R-:W-:Y:S01]  /*1f480*/  IMAD R0, R49, 0x2, R2 ;  /* 0x0000000231007824 */ /* 0x008fe200078e0202 */
[----:B----4-:R-:W-:-:S04]  /*1f490*/  PRMT R15, R8, 0x7632, R15 ;  /* 0x00007632080f7816 */ /* 0x010fc8000000000f */
[----:B------:R-:W3:Y:S01]  /*1f4a0*/  LDC R49, c[0x0][0x278] ;  /* 0x00009e00ff317b82 */ /* 0x000ee20000000800 */
[----:B------:R-:W-:-:S04]  /*1f4b0*/  LEA R6, P2, R2, R3, 0x1 ;  /* 0x0000000302067211 */ /* 0x000fc800078408ff */
[----:B------:R-:W-:Y:S02]  /*1f4c0*/  LEA.HI.X.SX32 R7, R2, R18, 0x1, P2 ;  /* 0x0000001202077211 */ /* 0x000fe400010f0eff */
[CC--:B------:R-:W-:Y:S02]  /*1f4d0*/  LEA R8, P2, R0.reuse, R3.reuse, 0x1 ;  /* 0x0000000300087211 */ /* 0x0c0fe400078408ff */
[----:B------:R-:W-:Y:S02]  /*1f4e0*/  LEA R2, R51, R0, 0x1 ;  /* 0x0000000033027211 */ /* 0x000fe400078e08ff */
[----:B------:R-:W-:Y:S01]  /*1f4f0*/  PRMT R22, R9, 0x7632, R22 ;  /* 0x0000763209167816 */ /* 0x000fe20000000016 */
[----:B------:R4:W-:Y:S01]  /*1f500*/  STG.E.U16 desc[UR60][R12.64], R11 ;  /* 0x0000000b0c007986 */ /* 0x0009e2000c10153c */
[-C--:B------:R-:W-:Y:S01]  /*1f510*/  LEA.HI.X.SX32 R9, R0, R18.reuse, 0x1, P2 ;  /* 0x0000001200097211 */ /* 0x080fe200010f0eff */
[----:B0-----:R-:W-:Y:S01]  /*1f520*/  IMAD R0, R23, 0x2, R2 ;  /* 0x0000000217007824 */ /* 0x001fe200078e0202 */
[-C--:B------:R-:W-:Y:S01]  /*1f530*/  LEA R14, P2, R2, R3.reuse, 0x1 ;  /* 0x00000003020e7211 */ /* 0x080fe200078408ff */
[----:B------:R0:W-:Y:S01]  /*1f540*/  STG.E.U16 desc[UR60][R4.64], R15 ;  /* 0x0000000f04007986 */ /* 0x0001e2000c10153c */
[----:B------:R-:W-:Y:S01]  /*1f550*/  PRMT R48, R10, 0x7632, R48 ;  /* 0x000076320a307816 */ /* 0x000fe20000000030 */
[----:B------:R-:W3:Y:S08]  /*1f560*/  LDC R23, c[0x0][0x278] ;  /* 0x00009e00ff177b82 */ /* 0x000ef00000000800 */
[----:B----4-:R-:W4:Y:S01]  /*1f570*/  LDC R13, c[0x0][0x278] ;  /* 0x00009e00ff0d7b82 */ /* 0x010f220000000800 */
[----:B0-----:R-:W-:Y:S01]  /*1f580*/  LEA.HI.X.SX32 R15, R2, R18, 0x1, P2 ;  /* 0x00000012020f7211 */ /* 0x001fe200010f0eff */
[----:B--2---:R-:W-:Y:S01]  /*1f590*/  IMAD R2, R19, 0x2, R0 ;  /* 0x0000000213027824 */ /* 0x004fe200078e0200 */
[----:B------:R-:W-:-:S05]  /*1f5a0*/  LEA R4, P2, R0, R3, 0x1 ;  /* 0x0000000300047211 */ /* 0x000fca00078408ff */
[----:B------:R-:W0:Y:S01]  /*1f5b0*/  LDC R19, c[0x0][0x278] ;  /* 0x00009e00ff137b82 */ /* 0x000e220000000800 */
[----:B-1----:R-:W-:Y:S01]  /*1f5c0*/  IMAD R12, R21, 0x2, R2 ;  /* 0x00000002150c7824 */ /* 0x002fe200078e0202 */
[----:B------:R1:W-:Y:S01]  /*1f5d0*/  STG.E.U16 desc[UR60][R6.64], R22 ;  /* 0x0000001606007986 */ /* 0x0003e2000c10153c */
[----:B------:R-:W-:-:S05]  /*1f5e0*/  LEA.HI.X.SX32 R5, R0, R18, 0x1, P2 ;  /* 0x0000001200057211 */ /* 0x000fca00010f0eff */
[----:B------:R-:W2:Y:S01]  /*1f5f0*/  LDC R21, c[0x0][0x278] ;  /* 0x00009e00ff157b82 */ /* 0x000ea20000000800 */
[----:B------:R-:W-:Y:S02]  /*1f600*/  PRMT R50, R11, 0x7632, R50 ;  /* 0x000076320b327816 */ /* 0x000fe40000000032 */
[CC--:B-1----:R-:W-:Y:S01]  /*1f610*/  LEA R6, P2, R12.reuse, R3.reuse, 0x1 ;  /* 0x000000030c067211 */ /* 0x0c2fe200078408ff */
[----:B------:R1:W-:Y:S03]  /*1f620*/  STG.E.U16 desc[UR60][R8.64], R48 ;  /* 0x0000003008007986 */ /* 0x0003e6000c10153c */
[----:B------:R-:W-:Y:S01]  /*1f630*/  LEA.HI.X.SX32 R7, R12, R18, 0x1, P2 ;  /* 0x000000120c077211 */ /* 0x000fe200010f0eff */
[----:B---3--:R-:W-:Y:S01]  /*1f640*/  IMAD R12, R49, 0x2, R12 ;  /* 0x00000002310c7824 */ /* 0x008fe200078e020c */
[----:B------:R3:W-:Y:S01]  /*1f650*/  STG.E.U16 desc[UR60][R14.64], R50 ;  /* 0x000000320e007986 */ /* 0x0007e2000c10153c */
[----:B------:R-:W-:Y:S01]  /*1f660*/  LEA R10, P3, R2, R3, 0x1 ;  /* 0x00000003020a7211 */ /* 0x000fe200078608ff */
[----:B------:R-:W2:Y:S02]  /*1f670*/  LDC R49, c[0x0][0x278] ;  /* 0x00009e00ff317b82 */ /* 0x000ea40000000800 */
[----:B----4-:R-:W-:-:S02]  /*1f680*/  LEA R0, R13, R12, 0x1 ;  /* 0x0000000c0d007211 */ /* 0x010fc400078e08ff */
[----:B-1----:R-:W-:-:S04]  /*1f690*/  LEA R8, P2, R12, R3, 0x1 ;  /* 0x000000030c087211 */ /* 0x002fc800078408ff */
[----:B---3--:R-:W1:Y:S01]  /*1f6a0*/  LDC R15, c[0x0][0x278] ;  /* 0x00009e00ff0f7b82 */ /* 0x008e620000000800 */
[-C--:B------:R-:W-:Y:S01]  /*1f6b0*/  LEA.HI.X.SX32 R11, R2, R18.reuse, 0x1, P3 ;  /* 0x00000012020b7211 */ /* 0x080fe200018f0eff */
[----:B------:R3:W-:Y:S01]  /*1f6c0*/  STG.E.U16 desc[UR60][R4.64], R128 ;  /* 0x0000008004007986 */ /* 0x0007e2000c10153c */
[----:B------:R-:W-:Y:S01]  /*1f6d0*/  LEA.HI.X.SX32 R9, R12, R18, 0x1, P2 ;  /* 0x000000120c097211 */ /* 0x000fe200010f0eff */
[----:B0-----:R-:W-:Y:S02]  /*1f6e0*/  IMAD R2, R19, 0x2, R0 ;  /* 0x0000000213027824 */ /* 0x001fe400078e0200 */
[----:B------:R0:W-:Y:S02]  /*1f6f0*/  STG.E.U16 desc[UR60][R10.64], R129 ;  /* 0x000000810a007986 */ /* 0x0001e4000c10153c */
[----:B------:R-:W4:Y:S02]  /*1f700*/  LDC R19, c[0x0][0x278] ;  /* 0x00009e00ff137b82 */ /* 0x000f240000000800 */
[----:B------:R0:W-:Y:S01]  /*1f710*/  STG.E.U16 desc[UR60][R6.64], R130 ;  /* 0x0000008206007986 */ /* 0x0001e2000c10153c */
[----:B---3--:R-:W-:-:S04]  /*1f720*/  LEA R4, P2, R0, R3, 0x1 ;  /* 0x0000000300047211 */ /* 0x008fc800078408ff */
[-C--:B------:R-:W-:Y:S01]  /*1f730*/  LEA.HI.X.SX32 R5, R0, R18.reuse, 0x1, P2 ;  /* 0x0000001200057211 */ /* 0x080fe200010f0eff */
[----:B--2---:R-:W-:Y:S01]  /*1f740*/  IMAD R0, R21, 0x2, R2 ;  /* 0x0000000215007824 */ /* 0x004fe200078e0202 */
[----:B0-----:R-:W-:Y:S01]  /*1f750*/  PRMT R11, R128, 0x7632, R11 ;  /* 0x00007632800b7816 */ /* 0x001fe2000000000b */
[----:B------:R-:W-:Y:S01]  /*1f760*/  STG.E.U16 desc[UR60][R8.64], R131 ;  /* 0x0000008308007986 */ /* 0x000fe2000c10153c */
[CC--:B------:R-:W-:Y:S01]  /*1f770*/  LEA R6, P2, R2.reuse, R3.reuse, 0x1 ;  /* 0x0000000302067211 */ /* 0x0c0fe200078408ff */
[----:B------:R-:W0:Y:S03]  /*1f780*/  LDC R21, c[0x0][0x278] ;  /* 0x00009e00ff157b82 */ /* 0x000e260000000800 */
[----:B------:R-:W-:Y:S01]  /*1f790*/  LEA.HI.X.SX32 R7, R2, R18, 0x1, P2 ;  /* 0x0000001202077211 */ /* 0x000fe200010f0eff */
[----:B------:R-:W-:Y:S01]  /*1f7a0*/  IMAD R2, R23, 0x2, R0 ;  /* 0x0000000217027824 */ /* 0x000fe200078e0200 */
[----:B------:R-:W-:Y:S01]  /*1f7b0*/  LEA R10, P2, R0, R3, 0x1 ;  /* 0x00000003000a7211 */ /* 0x000fe200078408ff */
[----:B------:R2:W-:Y:S01]  /*1f7c0*/  STG.E.U16 desc[UR60][R4.64], R11 ;  /* 0x0000000b04007986 */ /* 0x0005e2000c10153c */
[----:B------:R-:W-:Y:S01]  /*1f7d0*/  PRMT R22, R129, 0x7632, R22 ;  /* 0x0000763281167816 */ /* 0x000fe20000000016 */
[----:B------:R-:W3:Y:S01]  /*1f7e0*/  LDC R23, c[0x0][0x278] ;  /* 0x00009e00ff177b82 */ /* 0x000ee20000000800 */
[----:B------:R-:W-:-:S03]  /*1f7f0*/  PRMT R13, R130, 0x7632, R13 ;  /* 0x00007632820d7816 */ /* 0x000fc6000000000d */
[----:B------:R-:W-:Y:S01]  /*1f800*/  STG.E.U16 desc[UR60][R6.64], R22 ;  /* 0x0000001606007986 */ /* 0x000fe2000c10153c */
[-C--:B--2---:R-:W-:Y:S01]  /*1f810*/  LEA.HI.X.SX32 R11, R0, R18.reuse, 0x1, P2 ;  /* 0x00000012000b7211 */ /* 0x084fe200010f0eff */
[----:B-1----:R-:W-:Y:S01]  /*1f820*/  IMAD R0, R15, 0x2, R2 ;  /* 0x000000020f007824 */ /* 0x002fe200078e0202 */
[C---:B------:R-:W-:Y:S01]  /*1f830*/  LEA R12, P2, R2.reuse, R3, 0x1 ;  /* 0x00000003020c7211 */ /* 0x040fe200078408ff */
[----:B------:R-:W1:Y:S02]  /*1f840*/  LDC R15, c[0x0][0x278] ;  /* 0x00009e00ff0f7b82 */ /* 0x000e640000000800 */
[----:B------:R2:W-:Y:S02]  /*1f850*/  STG.E.U16 desc[UR60][R10.64], R13 ;  /* 0x0000000d0a007986 */ /* 0x0005e4000c10153c */
[----:B--2---:R-:W-:Y:S02]  /*1f860*/  LEA.HI.X.SX32 R13, R2, R18, 0x1, P2 ;  /* 0x00000012020d7211 */ /* 0x004fe400010f0eff */
[----:B------:R-:W-:-:S02]  /*1f870*/  LEA R2, R49, R0, 0x1 ;  /* 0x0000000031027211 */ /* 0x000fc400078e08ff */
[----:B------:R-:W-:-:S03]  /*1f880*/  LEA R4, P2, R0, R3, 0x1 ;  /* 0x0000000300047211 */ /* 0x000fc600078408ff */
[----:B----4-:R-:W-:Y:S01]  /*1f890*/  IMAD R14, R19, 0x2, R2 ;  /* 0x00000002130e7824 */ /* 0x010fe200078e0202 */
[-C--:B------:R-:W-:Y:S01]  /*1f8a0*/  LEA.HI.X.SX32 R5, R0, R18.reuse, 0x1, P2 ;  /* 0x0000001200057211 */ /* 0x080fe200010f0eff */
[----:B------:R-:W2:Y:S03]  /*1f8b0*/  LDC R19, c[0x0][0x278] ;  /* 0x00009e00ff137b82 */ /* 0x000ea60000000800 */
[C---:B------:R-:W-:Y:S02]  /*1f8c0*/  LEA R6, P2, R14.reuse, R3, 0x1 ;  /* 0x000000030e067211 */ /* 0x040fe400078408ff */
[----:B------:R-:W-:Y:S02]  /*1f8d0*/  PRMT R48, R131, 0x7632, R48 ;  /* 0x0000763283307816 */ /* 0x000fe40000000030 */
[----:B------:R-:W-:Y:S01]  /*1f8e0*/  LEA.HI.X.SX32 R7, R14, R18, 0x1, P2 ;  /* 0x000000120e077211 */ /* 0x000fe200010f0eff */
[----:B0-----:R-:W-:-:S02]  /*1f8f0*/  IMAD R14, R21, 0x2, R14 ;  /* 0x00000002150e7824 */ /* 0x001fc400078e020e */
[----:B------:R-:W0:Y:S01]  /*1f900*/  LDC R21, c[0x0][0x278] ;  /* 0x00009e00ff157b82 */ /* 0x000e220000000800 */
[----:B------:R4:W-:Y:S01]  /*1f910*/  STG.E.U16 desc[UR60][R12.64], R48 ;  /* 0x000000300c007986 */ /* 0x0009e2000c10153c */
[-C--:B------:R-:W-:Y:S01]  /*1f920*/  LEA R8, P3, R2, R3.reuse, 0x1 ;  /* 0x0000000302087211 */ /* 0x080fe200078608ff */
[----:B-1----:R-:W-:Y:S01]  /*1f930*/  IMAD R0, R15, 0x2, R14 ;  /* 0x000000020f007824 */ /* 0x002fe200078e020e */
[----:B------:R-:W-:Y:S01]  /*1f940*/  LEA R10, P2, R14, R3, 0x1 ;  /* 0x000000030e0a7211 */ /* 0x000fe200078408ff */
[----:B------:R1:W-:Y:S01]  /*1f950*/  STG.E.U16 desc[UR60][R4.64], R132 ;  /* 0x0000008404007986 */ /* 0x0003e2000c10153c */
[-C--:B------:R-:W-:Y:S02]  /*1f960*/  LEA.HI.X.SX32 R9, R2, R18.reuse, 0x1, P3 ;  /* 0x0000001202097211 */ /* 0x080fe400018f0eff */
[----:B------:R-:W0:Y:S01]  /*1f970*/  LDC R15, c[0x0][0x278] ;  /* 0x00009e00ff0f7b82 */ /* 0x000e220000000800 */
[----:B------:R-:W-:-:S07]  /*1f980*/  LEA.HI.X.SX32 R11, R14, R18, 0x1, P2 ;  /* 0x000000120e0b7211 */ /* 0x000fce00010f0eff */
[----:B----4-:R-:W4:Y:S01]  /*1f990*/  LDC R13, c[0x0][0x278] ;  /* 0x00009e00ff0d7b82 */ /* 0x010f220000000800 */
[----:B---3--:R-:W-:Y:S01]  /*1f9a0*/  IMAD R2, R23, 0x2, R0 ;  /* 0x0000000217027824 */ /* 0x008fe200078e0200 */
[C---:B-1----:R-:W-:Y:S01]  /*1f9b0*/  LEA R4, P2, R0.reuse, R3, 0x1 ;  /* 0x0000000300047211 */ /* 0x042fe200078408ff */
[----:B------:R1:W-:Y:S05]  /*1f9c0*/  STG.E.U16 desc[UR60][R8.64], R133 ;  /* 0x0000008508007986 */ /* 0x0003ea000c10153c */
[----:B------:R-:W3:Y:S01]  /*1f9d0*/  LDC R23, c[0x0][0x278] ;  /* 0x00009e00ff177b82 */ /* 0x000ee20000000800 */
[----:B------:R0:W-:Y:S01]  /*1f9e0*/  STG.E.U16 desc[UR60][R6.64], R134 ;  /* 0x0000008606007986 */ /* 0x0001e2000c10153c */
[----:B------:R-:W-:-:S02]  /*1f9f0*/  LEA.HI.X.SX32 R5, R0, R18, 0x1, P2 ;  /* 0x0000001200057211 */ /* 0x000fc400010f0eff */
[----:B--2---:R-:W-:Y:S02]  /*1fa00*/  LEA R0, R19, R2, 0x1 ;  /* 0x0000000213007211 */ /* 0x004fe400078e08ff */
[----:B-1----:R-:W-:Y:S02]  /*1fa10*/  PRMT R9, R132, 0x7632, R9 ;  /* 0x0000763284097816 */ /* 0x002fe40000000009 */
[----:B------:R-:W1:Y:S01]  /*1fa20*/  LDC R19, c[0x0][0x278] ;  /* 0x00009e00ff137b82 */ /* 0x000e620000000800 */
[CC--:B0-----:R-:W-:Y:S01]  /*1fa30*/  LEA R6, P2, R2.reuse, R3.reuse, 0x1 ;  /* 0x0000000302067211 */ /* 0x0c1fe200078408ff */
[----:B------:R-:W-:Y:S03]  /*1fa40*/  STG.E.U16 desc[UR60][R10.64], R135 ;  /* 0x000000870a007986 */ /* 0x000fe6000c10153c */
[----:B------:R-:W-:Y:S01]  /*1fa50*/  LEA.HI.X.SX32 R7, R2, R18, 0x1, P2 ;  /* 0x0000001202077211 */ /* 0x000fe200010f0eff */
[----:B------:R-:W-:Y:S01]  /*1fa60*/  IMAD R2, R21, 0x2, R0 ;  /* 0x0000000215027824 */ /* 0x000fe200078e0200 */
[----:B------:R-:W-:Y:S01]  /*1fa70*/  LEA R8, P2, R0, R3, 0x1 ;  /* 0x0000000300087211 */ /* 0x000fe200078408ff */
[----:B------:R0:W-:Y:S01]  /*1fa80*/  STG.E.U16 desc[UR60][R4.64], R9 ;  /* 0x0000000904007986 */ /* 0x0001e2000c10153c */
[----:B------:R-:W2:Y:S01]  /*1fa90*/  LDC R21, c[0x0][0x278] ;  /* 0x00009e00ff157b82 */ /* 0x000ea20000000800 */
[----:B------:R-:W-:-:S02]  /*1faa0*/  PRMT R22, R133, 0x7632, R22 ;  /* 0x0000763285167816 */ /* 0x000fc40000000016 */
[----:B0-----:R-:W-:Y:S01]  /*1fab0*/  LEA.HI.X.SX32 R9, R0, R18, 0x1, P2 ;  /* 0x0000001200097211 */ /* 0x001fe200010f0eff */
[----:B----4-:R-:W-:Y:S01]  /*1fac0*/  IMAD R0, R13, 0x2, R2 ;  /* 0x000000020d007824 */ /* 0x010fe200078e0202 */
[----:B------:R-:W-:-:S04]  /*1fad0*/  LEA R12, P2, R2, R3, 0x1 ;  /* 0x00000003020c7211 */ /* 0x000fc800078408ff */
[-C--:B------:R-:W-:Y:S01]  /*1fae0*/  LEA.HI.X.SX32 R13, R2, R18.reuse, 0x1, P2 ;  /* 0x00000012020d7211 */ /* 0x080fe200010f0eff */
[----:B------:R-:W-:Y:S01]  /*1faf0*/  IMAD R2, R15, 0x2, R0 ;  /* 0x000000020f027824 */ /* 0x000fe200078e0200 */
[C---:B------:R-:W-:Y:S01]  /*1fb00*/  LEA R4, P2, R0.reuse, R3, 0x1 ;  /* 0x0000000300047211 */ /* 0x040fe200078408ff */
[----:B------:R-:W0:Y:S02]  /*1fb10*/  LDC R15, c[0x0][0x278] ;  /* 0x00009e00ff0f7b82 */ /* 0x000e240000000800 */
[----:B---3--:R-:W-:Y:S01]  /*1fb20*/  IMAD R14, R23, 0x2, R2 ;  /* 0x00000002170e7824 */ /* 0x008fe200078e0202 */
[----:B------:R3:W-:Y:S01]  /*1fb30*/  STG.E.U16 desc[UR60][R6.64], R22 ;  /* 0x0000001606007986 */ /* 0x0007e2000c10153c */
[----:B------:R-:W-:-:S04]  /*1fb40*/  LEA.HI.X.SX32 R5, R0, R18, 0x1, P2 ;  /* 0x0000001200057211 */ /* 0x000fc800010f0eff */
[----:B------:R-:W4:Y:S01]  /*1fb50*/  LDC R23, c[0x0][0x278] ;  /* 0x00009e00ff177b82 */ /* 0x000f220000000800 */
[----:B------:R-:W-:Y:S02]  /*1fb60*/  PRMT R48, R134, 0x7632, R48 ;  /* 0x0000763286307816 */ /* 0x000fe40000000030 */
[CC--:B---3--:R-:W-:Y:S02]  /*1fb70*/  LEA R6, P2, R14.reuse, R3.reuse, 0x1 ;  /* 0x000000030e067211 */ /* 0x0c8fe400078408ff */
[----:B------:R-:W-:Y:S02]  /*1fb80*/  PRMT R49, R135, 0x7632, R49 ;  /* 0x0000763287317816 */ /* 0x000fe40000000031 */
[----:B------:R-:W-:Y:S02]  /*1fb90*/  LEA.HI.X.SX32 R7, R14, R18, 0x1, P2 ;  /* 0x000000120e077211 */ /* 0x000fe400010f0eff */
[----:B-1----:R-:W-:Y:S02]  /*1fba0*/  LEA R14, R19, R14, 0x1 ;  /* 0x0000000e130e7211 */ /* 0x002fe400078e08ff */
[----:B------:R-:W1:Y:S01]  /*1fbb0*/  LDC R19, c[0x0][0x278] ;  /* 0x00009e00ff137b82 */ /* 0x000e620000000800 */
[----:B------:R3:W-:Y:S04]  /*1fbc0*/  STG.E.U16 desc[UR60][R8.64], R48 ;  /* 0x0000003008007986 */ /* 0x0007e8000c10153c */
[----:B------:R3:W-:Y:S01]  /*1fbd0*/  STG.E.U16 desc[UR60][R12.64], R49 ;  /* 0x000000310c007986 */ /* 0x0007e2000c10153c */
[----:B------:R-:W-:Y:S01]  /*1fbe0*/  LEA R10, P3, R2, R3, 0x1 ;  /* 0x00000003020a7211 */ /* 0x000fe200078608ff */
[----:B--2---:R-:W-:-:S02]  /*1fbf0*/  IMAD R0, R21, 0x2, R14 ;  /* 0x0000000215007824 */ /* 0x004fc400078e020e */
[----:B------:R-:W2:Y:S01]  /*1fc00*/  LDC R21, c[0x0][0x278] ;  /* 0x00009e00ff157b82 */ /* 0x000ea20000000800 */
[----:B------:R-:W-:Y:S02]  /*1fc10*/  LEA.HI.X.SX32 R11, R2, R18, 0x1, P3 ;  /* 0x00000012020b7211 */ /* 0x000fe400018f0eff */
[----:B---3--:R-:W-:-:S05]  /*1fc20*/  LEA R8, P2, R14, R3, 0x1 ;  /* 0x000000030e087211 */ /* 0x008fca00078408ff */
[----:B------:R-:W3:Y:S01]  /*1fc30*/  LDC R13, c[0x0][0x278] ;  /* 0x00009e00ff0d7b82 */ /* 0x000ee20000000800 */
[----:B------:R4:W-:Y:S01]  /*1fc40*/  STG.E.U16 desc[UR60][R4.64], R124 ;  /* 0x0000007c04007986 */ /* 0x0009e2000c10153c */
[----:B------:R-:W-:Y:S01]  /*1fc50*/  LEA.HI.X.SX32 R9, R14, R18, 0x1, P2 ;  /* 0x000000120e097211 */ /* 0x000fe200010f0eff */
[----:B0-----:R-:W-:Y:S02]  /*1fc60*/  IMAD R2, R15, 0x2, R0 ;  /* 0x000000020f027824 */ /* 0x001fe400078e0200 */
[----:B------:R0:W-:Y:S03]  /*1fc70*/  STG.E.U16 desc[UR60][R10.64], R125 ;  /* 0x0000007d0a007986 */ /* 0x0001e6000c10153c */
[----:B------:R-:W2:Y:S01]  /*1fc80*/  LDC R15, c[0x0][0x278] ;  /* 0x00009e00ff0f7b82 */ /* 0x000ea20000000800 */
[----:B------:R0:W-:Y:S01]  /*1fc90*/  STG.E.U16 desc[UR60][R6.64], R126 ;  /* 0x0000007e06007986 */ /* 0x0001e2000c10153c */
[----:B----4-:R-:W-:-:S04]  /*1fca0*/  LEA R4, P2, R0, R3, 0x1 ;  /* 0x0000000300047211 */ /* 0x010fc800078408ff */
[-C--:B------:R-:W-:Y:S01]  /*1fcb0*/  LEA.HI.X.SX32 R5, R0, R18.reuse, 0x1, P2 ;  /* 0x0000001200057211 */ /* 0x080fe200010f0eff */
[----:B------:R-:W-:Y:S01]  /*1fcc0*/  IMAD R0, R23, 0x2, R2 ;  /* 0x0000000217007824 */ /* 0x000fe200078e0202 */
[----:B0-----:R-:W-:Y:S01]  /*1fcd0*/  PRMT R11, R124, 0x7632, R11 ;  /* 0x000076327c0b7816 */ /* 0x001fe2000000000b */
[----:B------:R-:W0:Y:S01]  /*1fce0*/  LDC R23, c[0x0][0x278] ;  /* 0x00009e00ff177b82 */ /* 0x000e220000000800 */
[CC--:B------:R-:W-:Y:S01]  /*1fcf0*/  LEA R6, P2, R2.reuse, R3.reuse, 0x1 ;  /* 0x0000000302067211 */ /* 0x0c0fe200078408ff */
[----:B------:R-:W-:Y:S03]  /*1fd00*/  STG.E.U16 desc[UR60][R8.64], R127 ;  /* 0x0000007f08007986 */ /* 0x000fe6000c10153c */
[----:B------:R-:W-:Y:S01]  /*1fd10*/  LEA.HI.X.SX32 R7, R2, R18, 0x1, P2 ;  /* 0x0000001202077211 */ /* 0x000fe200010f0eff */
[----:B-1----:R-:W-:Y:S01]  /*1fd20*/  IMAD R2, R19, 0x2, R0 ;  /* 0x0000000213027824 */ /* 0x002fe200078e0200 */
[----:B------:R-:W-:Y:S01]  /*1fd30*/  LEA R10, P2, R0, R3, 0x1 ;  /* 0x00000003000a7211 */ /* 0x000fe200078408ff */
[----:B------:R1:W-:Y:S01]  /*1fd40*/  STG.E.U16 desc[UR60][R4.64], R11 ;  /* 0x0000000b04007986 */ /* 0x0003e2000c10153c */
[----:B------:R-:W4:Y:S01]  /*1fd50*/  LDC R19, c[0x0][0x278] ;  /* 0x00009e00ff137b82 */ /* 0x000f220000000800 */
[----:B------:R-:W-:-:S02]  /*1fd60*/  PRMT R22, R125, 0x7632, R22 ;  /* 0x000076327d167816 */ /* 0x000fc40000000016 */
[----:B-1----:R-:W-:Y:S02]  /*1fd70*/  LEA.HI.X.SX32 R11, R0, R18, 0x1, P2 ;  /* 0x00000012000b7211 */ /* 0x002fe400010f0eff */
[C---:B------:R-:W-:Y:S02]  /*1fd80*/  LEA R12, P2, R2.reuse, R3, 0x1 ;  /* 0x00000003020c7211 */ /* 0x040fe400078408ff */
[----:B---3--:R-:W-:Y:S02]  /*1fd90*/  LEA R0, R13, R2, 0x1 ;  /* 0x000000020d007211 */ /* 0x008fe400078e08ff */
[----:B------:R-:W-:-:S03]  /*1fda0*/  LEA.HI.X.SX32 R13, R2, R18, 0x1, P2 ;  /* 0x00000012020d7211 */ /* 0x000fc600010f0eff */
[----:B--2---:R-:W-:Y:S01]  /*1fdb0*/  IMAD R2, R21, 0x2, R0 ;  /* 0x0000000215027824 */ /* 0x004fe200078e0200 */
[C---:B------:R-:W-:Y:S01]  /*1fdc0*/  LEA R4, P2, R0.reuse, R3, 0x1 ;  /* 0x0000000300047211 */ /* 0x040fe200078408ff */
[----:B------:R-:W1:Y:S02]  /*1fdd0*/  LDC R21, c[0x0][0x278] ;  /* 0x00009e00ff157b82 */ /* 0x000e640000000800 */
[----:B------:R-:W-:Y:S01]  /*1fde0*/  IMAD R14, R15, 0x2, R2 ;  /* 0x000000020f0e7824 */ /* 0x000fe200078e0202 */
[----:B------:R2:W-:Y:S01]  /*1fdf0*/  STG.E.U16 desc[UR60][R6.64], R22 ;  /* 0x0000001606007986 */ /* 0x0005e2000c10153c */
[----:B------:R-:W-:-:S04]  /*1fe00*/  LEA.HI.X.SX32 R5, R0, R18, 0x1, P2 ;  /* 0x0000001200057211 */ /* 0x000fc800010f0eff */
[----:B------:R-:W3:Y:S01]  /*1fe10*/  LDC R15, c[0x0][0x278] ;  /* 0x00009e00ff0f7b82 */ /* 0x000ee20000000800 */
[----:B------:R-:W-:Y:S02]  /*1fe20*/  PRMT R48, R126, 0x7632, R48 ;  /* 0x000076327e307816 */ /* 0x000fe40000000030 */
[CC--:B--2---:R-:W-:Y:S02]  /*1fe30*/  LEA R6, P2, R14.reuse, R3.reuse, 0x1 ;  /* 0x000000030e067211 */ /* 0x0c4fe400078408ff */
[----:B------:R-:W-:Y:S02]  /*1fe40*/  PRMT R49, R127, 0x7632, R49 ;  /* 0x000076327f317816 */ /* 0x000fe40000000031 */
[----:B------:R-:W-:Y:S01]  /*1fe50*/  LEA.HI.X.SX32 R7, R14, R18, 0x1, P2 ;  /* 0x000000120e077211 */ /* 0x000fe200010f0eff */
[----:B0-----:R-:W-:Y:S02]  /*1fe60*/  IMAD R14, R23, 0x2, R14 ;  /* 0x00000002170e7824 */ /* 0x001fe400078e020e */
[----:B------:R-:W0:Y:S01]  /*1fe70*/  LDC R23, c[0x0][0x278] ;  /* 0x00009e00ff177b82 */ /* 0x000e220000000800 */
[----:B------:R2:W-:Y:S01]  /*1fe80*/  STG.E.U16 desc[UR60][R10.64], R48 ;  /* 0x000000300a007986 */ /* 0x0005e2000c10153c */
[----:B------:R-:W-:-:S03]  /*1fe90*/  LEA R8, P3, R2, R3, 0x1 ;  /* 0x0000000302087211 */ /* 0x000fc600078608ff */
[----:B------:R2:W-:Y:S01]  /*1fea0*/  STG.E.U16 desc[UR60][R12.64], R49 ;  /* 0x000000310c007986 */ /* 0x0005e2000c10153c */
[----:B----4-:R-:W-:Y:S02]  /*1feb0*/  IMAD R0, R19, 0x2, R14 ;  /* 0x0000000213007824 */ /* 0x010fe400078e020e */
[----:B------:R-:W4:Y:S01]  /*1fec0*/  LDC R19, c[0x0][0x278] ;  /* 0x00009e00ff137b82 */ /* 0x000f220000000800 */
[----:B------:R-:W-:Y:S02]  /*1fed0*/  LEA.HI.X.SX32 R9, R2, R18, 0x1, P3 ;  /* 0x0000001202097211 */ /* 0x000fe400018f0eff */
[----:B--2---:R-:W-:-:S05]  /*1fee0*/  LEA R10, P2, R14, R3, 0x1 ;  /* 0x000000030e0a7211 */ /* 0x004fca00078408ff */
[----:B------:R-:W2:Y:S01]  /*1fef0*/  LDC R13, c[0x0][0x278] ;  /* 0x00009e00ff0d7b82 */ /* 0x000ea20000000800 */
[----:B------:R3:W-:Y:S01]  /*1ff00*/  STG.E.U16 desc[UR60][R4.64], R136 ;  /* 0x0000008804007986 */ /* 0x0007e2000c10153c */
[----:B------:R-:W-:Y:S02]  /*1ff10*/  LEA.HI.X.SX32 R11, R14, R18, 0x1, P2 ;  /* 0x000000120e0b7211 */ /* 0x000fe400010f0eff */
[----:B-1----:R-:W-:Y:S01]  /*1ff20*/  LEA R2, R21, R0, 0x1 ;  /* 0x0000000015027211 */ /* 0x002fe200078e08ff */
[----:B------:R1:W-:Y:S03]  /*1ff30*/  STG.E.U16 desc[UR60][R8.64], R137 ;  /* 0x0000008908007986 */ /* 0x0003e6000c10153c */
[----:B------:R-:W4:Y:S01]  /*1ff40*/  LDC R21, c[0x0][0x278] ;  /* 0x00009e00ff157b82 */ /* 0x000f220000000800 */
[----:B------:R1:W-:Y:S01]  /*1ff50*/  STG.E.U16 desc[UR60][R6.64], R138 ;  /* 0x0000008a06007986 */ /* 0x0003e2000c10153c */
[----:B---3--:R-:W-:-:S04]  /*1ff60*/  LEA R4, P2, R0, R3, 0x1 ;  /* 0x0000000300047211 */ /* 0x008fc800078408ff */
[-C--:B------:R-:W-:Y:S01]  /*1ff70*/  LEA.HI.X.SX32 R5, R0, R18.reuse, 0x1, P2 ;  /* 0x0000001200057211 */ /* 0x080fe200010f0eff */
[----:B------:R-:W-:Y:S01]  /*1ff80*/  IMAD R0, R15, 0x2, R2 ;  /* 0x000000020f007824 */ /* 0x000fe200078e0202 */
[----:B-1----:R-:W-:Y:S01]  /*1ff90*/  PRMT R9, R136, 0x7632, R9 ;  /* 0x0000763288097816 */ /* 0x002fe20000000009 */
[----:B------:R-:W1:Y:S01]  /*1ffa0*/  LDC R15, c[0x0][0x278] ;  /* 0x00009e00ff0f7b82 */ /* 0x000e620000000800 */
[CC--:B------:R-:W-:Y:S01]  /*1ffb0*/  LEA R6, P2, R2.reuse, R3.reuse, 0x1 ;  /* 0x0000000302067211 */ /* 0x0c0fe200078408ff */
[----:B------:R-:W-:Y:S03]  /*1ffc0*/  STG.E.U16 desc[UR60][R10.64], R139 ;  /* 0x0000008b0a007986 */ /* 0x000fe6000c10153c */
[----:B------:R-:W-:Y:S01]  /*1ffd0*/  LEA.HI.X.SX32 R7, R2, R18, 0x1, P2 ;  /* 0x0000001202077211 */ /* 0x000fe200010f0eff */
[----:B0-----:R-:W-:Y:S01]  /*1ffe0*/  IMAD R2, R23, 0x2, R0 ;  /* 0x0000000217027824 */ /* 0x001fe200078e0200 */
[----:B------:R-:W-:Y:S01]  /*1fff0*/  LEA R8, P2, R0, R3, 0x1 ;  /* 0x0000000300087211 */ /* 0x000fe200078408ff */
[----:B------:R0:W-:Y:S01]  /*20000*/  STG.E.U16 desc[UR60][R4.64], R9 ;  /* 0x0000000904007986 */ /* 0x0001e2000c10153c */
[----:B------:R-:W3:Y:S01]  /*20010*/  LDC R23, c[0x0][0x278] ;  /* 0x00009e00ff177b82 */ /* 0x000ee20000000800 */
[----:B------:R-:W-:-:S02]  /*20020*/  PRMT R22, R137, 0x7632, R22 ;  /* 0x0000763289167816 */ /* 0x000fc40000000016 */
[----:B0-----:R-:W-:Y:S01]  /*20030*/  LEA.HI.X.SX32 R9, R0, R18, 0x1, P2 ;  /* 0x0000001200097211 */ /* 0x001fe200010f0eff */
[----:B--2---:R-:W-:Y:S01]  /*20040*/  IMAD R0, R13, 0x2, R2 ;  /* 0x000000020d007824 */ /* 0x004fe200078e0202 */
[----:B------:R-:W-:-:S04]  /*20050*/  LEA R12, P2, R2, R3, 0x1 ;  /* 0x00000003020c7211 */ /* 0x000fc800078408ff */
[----:B------:R-:W-:Y:S01]  /*20060*/  LEA.HI.X.SX32 R13, R2, R18, 0x1, P2 ;  /* 0x00000012020d7211 */ /* 0x000fe200010f0eff */
[----:B----4-:R-:W-:Y:S01]  /*20070*/  IMAD R2, R19, 0x2, R0 ;  /* 0x0000000213027824 */ /* 0x010fe200078e0200 */
[C---:B------:R-:W-:Y:S01]  /*20080*/  LEA R4, P2, R0.reuse, R3, 0x1 ;  /* 0x0000000300047211 */ /* 0x040fe200078408ff */
[----:B------:R-:W0:Y:S03]  /*20090*/  LDC R19, c[0x0][0x278] ;  /* 0x00009e00ff137b82 */ /* 0x000e260000000800 */
[----:B------:R-:W-:Y:S01]  /*200a0*/  LEA R14, R21, R2, 0x1 ;  /* 0x00000002150e7211 */ /* 0x000fe200078e08ff */
[----:B------:R2:W-:Y:S01]  /*200b0*/  STG.E.U16 desc[UR60][R6.64], R22 ;  /* 0x0000001606007986 */ /* 0x0005e2000c10153c */
[----:B------:R-:W-:-:S03]  /*200c0*/  LEA.HI.X.SX32 R5, R0, R18, 0x1, P2 ;  /* 0x0000001200057211 */ /* 0x000fc600010f0eff */
[----:B------:R-:W4:Y:S01]  /*200d0*/  LDC R21, c[0x0][0x278] ;  /* 0x00009e00ff157b82 */ /* 0x000f220000000800 */
[----:B------:R-:W-:Y:S02]  /*200e0*/  PRMT R48, R138, 0x7632, R48 ;  /* 0x000076328a307816 */ /* 0x000fe40000000030 */
[----:B------:R-:W-:Y:S02]  /*200f0*/  PRMT R49, R139, 0x7632, R49 ;  /* 0x000076328b317816 */ /* 0x000fe40000000031 */
[----:B--2---:R-:W-:-:S04]  /*20100*/  LEA R6, P2, R14, R3, 0x1 ;  /* 0x000000030e067211 */ /* 0x004fc800078408ff */
[----:B------:R-:W-:Y:S01]  /*20110*/  LEA.HI.X.SX32 R7, R14, R18, 0x1, P2 ;  /* 0x000000120e077211 */ /* 0x000fe200010f0eff */
[----:B-1----:R-:W-:Y:S02]  /*20120*/  IMAD R14, R15, 0x2, R14 ;  /* 0x000000020f0e7824 */ /* 0x002fe400078e020e */
[----:B------:R-:W1:Y:S01]  /*20130*/  LDC R15, c[0x0][0x278] ;  /* 0x00009e00ff0f7b82 */ /* 0x000e620000000800 */
[----:B------:R2:W-:Y:S01]  /*20140*/  STG.E.U16 desc[UR60][R8.64], R48 ;  /* 0x0000003008007986 */ /* 0x0005e2000c10153c */
[----:B------:R-:W-:-:S03]  /*20150*/  LEA R10, P3, R2, R3, 0x1 ;  /* 0x00000003020a7211 */ /* 0x000fc600078608ff */
[----:B------:R2:W-:Y:S01]  /*20160*/  STG.E.U16 desc[UR60][R12.64], R49 ;  /* 0x000000310c007986 */ /* 0x0005e2000c10153c */
[----:B---3--:R-:W-:Y:S02]  /*20170*/  IMAD R0, R23, 0x2, R14 ;  /* 0x0000000217007824 */ /* 0x008fe400078e020e */
[----:B------:R-:W3:Y:S01]  /*20180*/  LDC R23, c[0x0][0x278] ;  /* 0x00009e00ff177b82 */ /* 0x000ee20000000800 */
[----:B------:R-:W-:Y:S02]  /*20190*/  LEA.HI.X.SX32 R11, R2, R18, 0x1, P3 ;  /* 0x00000012020b7211 */ /* 0x000fe400018f0eff */
[----:B--2---:R-:W-:-:S05]  /*201a0*/  LEA R8, P2, R14, R3, 0x1 ;  /* 0x000000030e087211 */ /* 0x004fca00078408ff */
[----:B------:R-:W2:Y:S01]  /*201b0*/  LDC R13, c[0x0][0x278] ;  /* 0x00009e00ff0d7b82 */ /* 0x000ea20000000800 */
[----:B------:R4:W-:Y:S01]  /*201c0*/  STG.E.U16 desc[UR60][R4.64], R140 ;  /* 0x0000008c04007986 */ /* 0x0009e2000c10153c */
[----:B------:R-:W-:Y:S01]  /*201d0*/  LEA.HI.X.SX32 R9, R14, R18, 0x1, P2 ;  /* 0x000000120e097211 */ /* 0x000fe200010f0eff */
[----:B0-----:R-:W-:Y:S02]  /*201e0*/  IMAD R2, R19, 0x2, R0 ;  /* 0x0000000213027824 */ /* 0x001fe400078e0200 */
[----:B------:R0:W-:Y:S03]  /*201f0*/  STG.E.U16 desc[UR60][R10.64], R141 ;  /* 0x0000008d0a007986 */ /* 0x0001e6000c10153c */
[----:B------:R-:W3:Y:S01]  /*20200*/  LDC R19, c[0x0][0x278] ;  /* 0x00009e00ff137b82 */ /* 0x000ee20000000800 */
        /* <DEDUP_REMOVED lines=8> */
[----:B------:R-:W-:Y:S02]  /*20290*/  LEA.HI.X.SX32 R7, R2, R18, 0x1, P2 ;  /* 0x0000001202077211 */ /* 0x000fe400010f0eff */
[----:B------:R-:W-:-:S02]  /*202a0*/  LEA R10, P2, R0, R3, 0x1 ;  /* 0x00000003000a7211 */ /* 0x000fc400078408ff */
[----:B-1----:R-:W-:Y:S01]  /*202b0*/  LEA R2, R15, R0, 0x1 ;  /* 0x000000000f027211 */ /* 0x002fe200078e08ff */
[----:B------:R1:W-:Y:S01]  /*202c0*/  STG.E.U16 desc[UR60][R4.64], R11 ;  /* 0x0000000b04007986 */ /* 0x0003e2000c10153c */
[----:B------:R-:W4:Y:S01]  /*202d0*/  LDC R15, c[0x0][0x278] ;  /* 0x00009e00ff0f7b82 */ /* 0x000f220000000800 */
[----:B------:R-:W-:Y:S02]  /*202e0*/  PRMT R22, R141, 0x7632, R22 ;  /* 0x000076328d167816 */ /* 0x000fe40000000016 */
[----:B-1----:R-:W-:Y:S01]  /*202f0*/  LEA.HI.X.SX32 R11, R0, R18, 0x1, P2 ;  /* 0x00000012000b7211 */ /* 0x002fe200010f0eff */
[----:B--2---:R-:W-:Y:S01]  /*20300*/  IMAD R0, R13, 0x2, R2 ;  /* 0x000000020d007824 */ /* 0x004fe200078e0202 */
[----:B------:R-:W-:-:S04]  /*20310*/  LEA R12, P2, R2, R3, 0x1 ;  /* 0x00000003020c7211 */ /* 0x000fc800078408ff */
[-C--:B------:R-:W-:Y:S01]  /*20320*/  LEA.HI.X.SX32 R13, R2, R18.reuse, 0x1, P2 ;  /* 0x00000012020d7211 */ /* 0x080fe200010f0eff */
[----:B---3--:R-:W-:Y:S01]  /*20330*/  IMAD R2, R23, 0x2, R0 ;  /* 0x0000000217027824 */ /* 0x008fe200078e0200 */
        /* <DEDUP_REMOVED lines=12> */
[----:B------:R2:W-:Y:S04]  /*20400*/  STG.E.U16 desc[UR60][R10.64], R48 ;  /* 0x000000300a007986 */ /* 0x0005e8000c10153c */
[----:B------:R1:W-:Y:S01]  /*20410*/  STG.E.U16 desc[UR60][R12.64], R49 ;  /* 0x000000310c007986 */ /* 0x0003e2000c10153c */
[----:B------:R-:W-:-:S02]  /*20420*/  LEA R8, P3, R2, R3, 0x1 ;  /* 0x0000000302087211 */ /* 0x000fc400078608ff */
[----:B----4-:R-:W-:Y:S02]  /*20430*/  LEA R0, R15, R14, 0x1 ;  /* 0x0000000e0f007211 */ /* 0x010fe400078e08ff */
[----:B------:R-:W4:Y:S01]  /*20440*/  LDC R15, c[0x0][0x278] ;  /* 0x00009e00ff0f7b82 */ /* 0x000f220000000800 */
[----:B--2---:R-:W-:-:S07]  /*20450*/  LEA R10, P2, R14, R3, 0x1 ;  /* 0x000000030e0a7211 */ /* 0x004fce00078408ff */
[----:B-1----:R-:W1:Y:S01]  /*20460*/  LDC R13, c[0x0][0x278] ;  /* 0x00009e00ff0d7b82 */ /* 0x002e620000000800 */
[-C--:B------:R-:W-:Y:S01]  /*20470*/  LEA.HI.X.SX32 R9, R2, R18.reuse, 0x1, P3 ;  /* 0x0000001202097211 */ /* 0x080fe200018f0eff */
[----:B------:R2:W-:Y:S01]  /*20480*/  STG.E.U16 desc[UR60][R4.64], R24 ;  /* 0x0000001804007986 */ /* 0x0005e2000c10153c */
[----:B------:R-:W-:Y:S01]  /*20490*/  LEA.HI.X.SX32 R11, R14, R18, 0x1, P2 ;  /* 0x000000120e0b7211 */ /* 0x000fe200010f0eff */
[----:B------:R-:W-:Y:S02]  /*204a0*/  IMAD R2, R23, 0x2, R0 ;  /* 0x0000000217027824 */ /* 0x000fe400078e0200 */
[----:B------:R3:W-:Y:S02]  /*204b0*/  STG.E.U16 desc[UR60][R8.64], R25 ;  /* 0x0000001908007986 */ /* 0x0007e4000c10153c */
[----:B------:R-:W4:Y:S02]  /*204c0*/  LDC R23, c[0x0][0x278] ;  /* 0x00009e00ff177b82 */ /* 0x000f240000000800 */
[----:B------:R3:W-:Y:S01]  /*204d0*/  STG.E.U16 desc[UR60][R6.64], R26 ;  /* 0x0000001a06007986 */ /* 0x0007e2000c10153c */
[----:B--2---:R-:W-:-:S04]  /*204e0*/  LEA R4, P2, R0, R3, 0x1 ;  /* 0x0000000300047211 */ /* 0x004fc800078408ff */
[-C--:B------:R-:W-:Y:S01]  /*204f0*/  LEA.HI.X.SX32 R5, R0, R18.reuse, 0x1, P2 ;  /* 0x0000001200057211 */ /* 0x080fe200010f0eff */
[----:B---3--:R-:W-:Y:S01]  /*20500*/  IMAD R0, R19, 0x2, R2 ;  /* 0x0000000213007824 */ /* 0x008fe200078e0202 */
[----:B------:R-:W-:Y:S01]  /*20510*/  PRMT R9, R24, 0x7632, R9 ;  /* 0x0000763218097816 */ /* 0x000fe20000000009 */
[----:B------:R-:W2:Y:S01]  /*20520*/  LDC R19, c[0x0][0x278] ;  /* 0x00009e00ff137b82 */ /* 0x000ea20000000800 */
        /* <DEDUP_REMOVED lines=9> */
[----:B-1----:R-:W-:Y:S01]  /*205c0*/  IMAD R0, R13, 0x2, R2 ;  /* 0x000000020d007824 */ /* 0x002fe200078e0202 */
[----:B------:R-:W-:-:S04]  /*205d0*/  LEA R12, P2, R2, R3, 0x1 ;  /* 0x00000003020c7211 */ /* 0x000fc800078408ff */
[----:B------:R-:W-:Y:S02]  /*205e0*/  LEA.HI.X.SX32 R13, R2, R18, 0x1, P2 ;  /* 0x00000012020d7211 */ /* 0x000fe400010f0eff */
[----:B----4-:R-:W-:Y:S02]  /*205f0*/  LEA R2, R15, R0, 0x1 ;  /* 0x000000000f027211 */ /* 0x010fe400078e08ff */
[----:B------:R-:W0:Y:S01]  /*20600*/  LDC R15, c[0x0][0x278] ;  /* 0x00009e00ff0f7b82 */ /* 0x000e220000000800 */
[C---:B------:R-:W-:Y:S02]  /*20610*/  LEA R4, P2, R0.reuse, R3, 0x1 ;  /* 0x0000000300047211 */ /* 0x040fe400078408ff */
[----:B------:R-:W-:Y:S01]  /*20620*/  IMAD R14, R23, 0x2, R2 ;  /* 0x00000002170e7824 */ /* 0x000fe200078e0202 */
[----:B------:R1:W-:Y:S01]  /*20630*/  STG.E.U16 desc[UR60][R6.64], R22 ;  /* 0x0000001606007986 */ /* 0x0003e2000c10153c */
[----:B------:R-:W-:-:S03]  /*20640*/  LEA.HI.X.SX32 R5, R0, R18, 0x1, P2 ;  /* 0x0000001200057211 */ /* 0x000fc600010f0eff */
[----:B------:R-:W4:Y:S01]  /*20650*/  LDC R23, c[0x0][0x278] ;  /* 0x00009e00ff177b82 */ /* 0x000f220000000800 */
[----:B------:R-:W-:Y:S02]  /*20660*/  PRMT R24, R26, 0x7632, R24 ;  /* 0x000076321a187816 */ /* 0x000fe40000000018 */
[CC--:B-1----:R-:W-:Y:S02]  /*20670*/  LEA R6, P2, R14.reuse, R3.reuse, 0x1 ;  /* 0x000000030e067211 */ /* 0x0c2fe400078408ff */
[----:B------:R-:W-:Y:S02]  /*20680*/  PRMT R25, R27, 0x7632, R25 ;  /* 0x000076321b197816 */ /* 0x000fe40000000019 */
[----:B------:R-:W-:Y:S01]  /*20690*/  LEA.HI.X.SX32 R7, R14, R18, 0x1, P2 ;  /* 0x000000120e077211 */ /* 0x000fe200010f0eff */
[----:B--2---:R-:W-:Y:S01]  /*206a0*/  IMAD R14, R19, 0x2, R14 ;  /* 0x00000002130e7824 */ /* 0x004fe200078e020e */
[----:B------:R1:W-:Y:S01]  /*206b0*/  STG.E.U16 desc[UR60][R8.64], R24 ;  /* 0x0000001808007986 */ /* 0x0003e2000c10153c */
[----:B------:R-:W2:Y:S03]  /*206c0*/  LDC R19, c[0x0][0x278] ;  /* 0x00009e00ff137b82 */ /* 0x000ea60000000800 */
[----:B------:R1:W-:Y:S01]  /*206d0*/  STG.E.U16 desc[UR60][R12.64], R25 ;  /* 0x000000190c007986 */ /* 0x0003e2000c10153c */
[----:B------:R-:W-:Y:S01]  /*206e0*/  LEA R10, P3, R2, R3, 0x1 ;  /* 0x00000003020a7211 */ /* 0x000fe200078608ff */
[----:B---3--:R-:W-:-:S03]  /*206f0*/  IMAD R0, R21, 0x2, R14 ;  /* 0x0000000215007824 */ /* 0x008fc600078e020e */
[----:B------:R-:W3:Y:S01]  /*20700*/  LDC R21, c[0x0][0x278] ;  /* 0x00009e00ff157b82 */ /* 0x000ee20000000800 */
[----:B-1----:R-:W-:-:S07]  /*20710*/  LEA R8, P2, R14, R3, 0x1 ;  /* 0x000000030e087211 */ /* 0x002fce00078408ff */
[----:B------:R-:W1:Y:S01]  /*20720*/  LDC R13, c[0x0][0x278] ;  /* 0x00009e00ff0d7b82 */ /* 0x000e620000000800 */
[-C--:B------:R-:W-:Y:S01]  /*20730*/  LEA.HI.X.SX32 R11, R2, R18.reuse, 0x1, P3 ;  /* 0x00000012020b7211 */ /* 0x080fe200018f0eff */
[----:B------:R4:W-:Y:S01]  /*20740*/  STG.E.U16 desc[UR60][R4.64], R28 ;  /* 0x0000001c04007986 */ /* 0x0009e2000c10153c */
[----:B------:R-:W-:Y:S01]  /*20750*/  LEA.HI.X.SX32 R9, R14, R18, 0x1, P2 ;  /* 0x000000120e097211 */ /* 0x000fe200010f0eff */
[----:B0-----:R-:W-:-:S04]  /*20760*/  IMAD R2, R15, 0x2, R0 ;  /* 0x000000020f027824 */ /* 0x001fc800078e0200 */
[----:B------:R-:W0:Y:S01]  /*20770*/  LDC R15, c[0x0][0x278] ;  /* 0x00009e00ff0f7b82 */ /* 0x000e220000000800 */
[----:B------:R2:W-:Y:S01]  /*20780*/  STG.E.U16 desc[UR60][R10.64], R29 ;  /* 0x0000001d0a007986 */ /* 0x0005e2000c10153c */
[----:B----4-:R-:W-:-:S03]  /*20790*/  LEA R4, P2, R0, R3, 0x1 ;  /* 0x0000000300047211 */ /* 0x010fc600078408ff */
[----:B------:R4:W-:Y:S01]  /*207a0*/  STG.E.U16 desc[UR60][R6.64], R30 ;  /* 0x0000001e06007986 */ /* 0x0009e2000c10153c */
[----:B------:R-:W-:Y:S02]  /*207b0*/  PRMT R22, R29, 0x7632, R22 ;  /* 0x000076321d167816 */ /* 0x000fe40000000016 */
[----:B------:R-:W0:Y:S01]  /*207c0*/  LDC R27, c[0x0][0x278] ;  /* 0x00009e00ff1b7b82 */ /* 0x000e220000000800 */
[----:B------:R-:W-:Y:S02]  /*207d0*/  LEA.HI.X.SX32 R5, R0, R18, 0x1, P2 ;  /* 0x0000001200057211 */ /* 0x000fe400010f0eff */
[----:B------:R-:W-:Y:S02]  /*207e0*/  LEA R0, R23, R2, 0x1 ;  /* 0x0000000217007211 */ /* 0x000fe400078e08ff */
[----:B--2---:R-:W-:Y:S01]  /*207f0*/  PRMT R11, R28, 0x7632, R11 ;  /* 0x000076321c0b7816 */ /* 0x004fe2000000000b */
[----:B------:R-:W-:Y:S02]  /*20800*/  STG.E.U16 desc[UR60][R8.64], R31 ;  /* 0x0000001f08007986 */ /* 0x000fe4000c10153c */
[----:B------:R-:W2:Y:S01]  /*20810*/  LDC R23, c[0x0][0x278] ;  /* 0x00009e00ff177b82 */ /* 0x000ea20000000800 */
[----:B----4-:R-:W-:-:S04]  /*20820*/  LEA R6, P2, R2, R3, 0x1 ;  /* 0x0000000302067211 */ /* 0x010fc800078408ff */
[----:B------:R-:W-:Y:S01]  /*20830*/  LEA.HI.X.SX32 R7, R2, R18, 0x1, P2 ;  /* 0x0000001202077211 */ /* 0x000fe200010f0eff */
[----:B------:R-:W-:Y:S01]  /*20840*/  IMAD R2, R19, 0x2, R0 ;  /* 0x0000000213027824 */ /* 0x000fe200078e0200 */
[----:B------:R-:W-:Y:S01]  /*20850*/  LEA R10, P2, R0, R3, 0x1 ;  /* 0x00000003000a7211 */ /* 0x000fe200078408ff */
[----:B------:R4:W-:Y:S01]  /*20860*/  STG.E.U16 desc[UR60][R4.64], R11 ;  /* 0x0000000b04007986 */ /* 0x0009e2000c10153c */
[----:B------:R-:W2:Y:S01]  /*20870*/  LDC R19, c[0x0][0x278] ;  /* 0x00009e00ff137b82 */ /* 0x000ea20000000800 */
[----:B------:R-:W-:Y:S02]  /*20880*/  PRMT R24, R30, 0x7632, R24 ;  /* 0x000076321e187816 */ /* 0x000fe40000000018 */
[----:B------:R-:W-:Y:S02]  /*20890*/  PRMT R25, R31, 0x7632, R25 ;  /* 0x000076321f197816 */ /* 0x000fe40000000019 */
[----:B------:R-:W-:-:S03]  /*208a0*/  PRMT R26, R43, 0x7632, R26 ;  /* 0x000076322b1a7816 */ /* 0x000fc6000000001a */
[----:B------:R-:W2:Y:S01]  /*208b0*/  LDC R29, c[0x0][0x278] ;  /* 0x00009e00ff1d7b82 */ /* 0x000ea20000000800 */
[----:B----4-:R-:W-:Y:S01]  /*208c0*/  LEA.HI.X.SX32 R11, R0, R18, 0x1, P2 ;  /* 0x00000012000b7211 */ /* 0x010fe200010f0eff */
[----:B-1----:R-:W-:Y:S01]  /*208d0*/  IMAD R0, R13, 0x2, R2 ;  /* 0x000000020d007824 */ /* 0x002fe200078e0202 */
[----:B------:R-:W-:-:S04]  /*208e0*/  LEA R12, P2, R2, R3, 0x1 ;  /* 0x00000003020c7211 */ /* 0x000fc800078408ff */
[-C--:B------:R-:W-:Y:S01]  /*208f0*/  LEA.HI.X.SX32 R13, R2, R18.reuse, 0x1, P2 ;  /* 0x00000012020d7211 */ /* 0x080fe200010f0eff */
[----:B---3--:R-:W-:Y:S01]  /*20900*/  IMAD R2, R21, 0x2, R0 ;  /* 0x0000000215027824 */ /* 0x008fe200078e0200 */
[C---:B------:R-:W-:Y:S01]  /*20910*/  LEA R4, P2, R0.reuse, R3, 0x1 ;  /* 0x0000000300047211 */ /* 0x040fe200078408ff */
[----:B------:R-:W1:Y:S02]  /*20920*/  LDC R21, c[0x0][0x278] ;  /* 0x00009e00ff157b82 */ /* 0x000e640000000800 */
[----:B0-----:R-:W-:Y:S01]  /*20930*/  IMAD R14, R15, 0x2, R2 ;  /* 0x000000020f0e7824 */ /* 0x001fe200078e0202 */
[----:B------:R0:W-:Y:S01]  /*20940*/  STG.E.U16 desc[UR60][R6.64], R22 ;  /* 0x0000001606007986 */ /* 0x0001e2000c10153c */
[----:B------:R-:W-:-:S04]  /*20950*/  LEA.HI.X.SX32 R5, R0, R18, 0x1, P2 ;  /* 0x0000001200057211 */ /* 0x000fc800010f0eff */
[----:B------:R-:W3:Y:S01]  /*20960*/  LDC R15, c[0x0][0x278] ;  /* 0x00009e00ff0f7b82 */ /* 0x000ee20000000800 */
[----:B0-----:R-:W-:-:S04]  /*20970*/  LEA R6, P2, R14, R3, 0x1 ;  /* 0x000000030e067211 */ /* 0x001fc800078408ff */
[----:B------:R-:W-:Y:S02]  /*20980*/  LEA.HI.X.SX32 R7, R14, R18, 0x1, P2 ;  /* 0x000000120e077211 */ /* 0x000fe400010f0eff */
[----:B--2---:R-:W-:Y:S02]  /*20990*/  LEA R14, R23, R14, 0x1 ;  /* 0x0000000e170e7211 */ /* 0x004fe400078e08ff */
[----:B------:R-:W0:Y:S01]  /*209a0*/  LDC R23, c[0x0][0x278] ;  /* 0x00009e00ff177b82 */ /* 0x000e220000000800 */
[----:B------:R2:W-:Y:S04]  /*209b0*/  STG.E.U16 desc[UR60][R10.64], R24 ;  /* 0x000000180a007986 */ /* 0x0005e8000c10153c */
[----:B------:R4:W-:Y:S01]  /*209c0*/  STG.E.U16 desc[UR60][R12.64], R25 ;  /* 0x000000190c007986 */ /* 0x0009e2000c10153c */
[----:B------:R-:W-:Y:S01]  /*209d0*/  LEA R8, P3, R2, R3, 0x1 ;  /* 0x0000000302087211 */ /* 0x000fe200078608ff */
[----:B------:R-:W-:-:S02]  /*209e0*/  IMAD R0, R19, 0x2, R14 ;  /* 0x0000000213007824 */ /* 0x000fc400078e020e */
[----:B------:R-:W0:Y:S01]  /*209f0*/  LDC R19, c[0x0][0x278] ;  /* 0x00009e00ff137b82 */ /* 0x000e220000000800 */
[----:B------:R-:W-:Y:S02]  /*20a00*/  LEA.HI.X.SX32 R9, R2, R18, 0x1, P3 ;  /* 0x0000001202097211 */ /* 0x000fe400018f0eff */
[----:B--2---:R-:W-:-:S05]  /*20a10*/  LEA R10, P2, R14, R3, 0x1 ;  /* 0x000000030e0a7211 */ /* 0x004fca00078408ff */
[----:B----4-:R-:W2:Y:S01]  /*20a20*/  LDC R13, c[0x0][0x278] ;  /* 0x00009e00ff0d7b82 */ /* 0x010ea20000000800 */
[----:B------:R4:W-:Y:S01]  /*20a30*/  STG.E.U16 desc[UR60][R4.64], R32 ;  /* 0x0000002004007986 */ /* 0x0009e2000c10153c */
[----:B------:R-:W-:Y:S01]  /*20a40*/  LEA.HI.X.SX32 R11, R14, R18, 0x1, P2 ;  /* 0x000000120e0b7211 */ /* 0x000fe200010f0eff */
[----:B-1----:R-:W-:Y:S02]  /*20a50*/  IMAD R2, R21, 0x2, R0 ;  /* 0x0000000215027824 */ /* 0x002fe400078e0200 */
[----:B------:R1:W-:Y:S03]  /*20a60*/  STG.E.U16 desc[UR60][R8.64], R33 ;  /* 0x0000002108007986 */ /* 0x0003e6000c10153c */
[----:B------:R-:W2:Y:S01]  /*20a70*/  LDC R21, c[0x0][0x278] ;  /* 0x00009e00ff157b82 */ /* 0x000ea20000000800 */
[----:B------:R1:W-:Y:S01]  /*20a80*/  STG.E.U16 desc[UR60][R6.64], R34 ;  /* 0x0000002206007986 */ /* 0x0003e2000c10153c */
[----:B----4-:R-:W-:-:S04]  /*20a90*/  LEA R4, P2, R0, R3, 0x1 ;  /* 0x0000000300047211 */ /* 0x010fc800078408ff */
[-C--:B------:R-:W-:Y:S01]  /*20aa0*/  LEA.HI.X.SX32 R5, R0, R18.reuse, 0x1, P2 ;  /* 0x0000001200057211 */ /* 0x080fe200010f0eff */
[----:B---3--:R-:W-:Y:S01]  /*20ab0*/  IMAD R0, R15, 0x2, R2 ;  /* 0x000000020f007824 */ /* 0x008fe200078e0202 */
        /* <DEDUP_REMOVED lines=10> */
[----:B0-----:R-:W-:Y:S02]  /*20b60*/  LEA.HI.X.SX32 R9, R0, R18, 0x1, P2 ;  /* 0x0000001200097211 */ /* 0x001fe400010f0eff */
[C---:B------:R-:W-:Y:S02]  /*20b70*/  LEA R12, P2, R2.reuse, R3, 0x1 ;  /* 0x00000003020c7211 */ /* 0x040fe400078408ff */
[----:B--2---:R-:W-:Y:S02]  /*20b80*/  LEA R0, R13, R2, 0x1 ;  /* 0x000000020d007211 */ /* 0x004fe400078e08ff */
[----:B------:R-:W-:-:S03]  /*20b90*/  LEA.HI.X.SX32 R13, R2, R18, 0x1, P2 ;  /* 0x00000012020d7211 */ /* 0x000fc600010f0eff */
[----:B------:R-:W-:Y:S01]  /*20ba0*/  IMAD R2, R19, 0x2, R0 ;  /* 0x0000000213027824 */ /* 0x000fe200078e0200 */
[C---:B------:R-:W-:Y:S01]  /*20bb0*/  LEA R4, P2, R0.reuse, R3, 0x1 ;  /* 0x0000000300047211 */ /* 0x040fe200078408ff */
[----:B------:R-:W0:Y:S02]  /*20bc0*/  LDC R19, c[0x0][0x278] ;  /* 0x00009e00ff137b82 */ /* 0x000e240000000800 */
[----:B------:R-:W-:Y:S01]  /*20bd0*/  IMAD R14, R21, 0x2, R2 ;  /* 0x00000002150e7824 */ /* 0x000fe200078e0202 */
[----:B------:R2:W-:Y:S01]  /*20be0*/  STG.E.U16 desc[UR60][R6.64], R22 ;  /* 0x0000001606007986 */ /* 0x0005e2000c10153c */
[----:B------:R-:W-:-:S04]  /*20bf0*/  LEA.HI.X.SX32 R5, R0, R18, 0x1, P2 ;  /* 0x0000001200057211 */ /* 0x000fc800010f0eff */
[----:B------:R-:W4:Y:S01]  /*20c00*/  LDC R21, c[0x0][0x278] ;  /* 0x00009e00ff157b82 */ /* 0x000f220000000800 */
[----:B------:R-:W-:Y:S02]  /*20c10*/  PRMT R24, R34, 0x7632, R24 ;  /* 0x0000763222187816 */ /* 0x000fe40000000018 */
[CC--:B--2---:R-:W-:Y:S02]  /*20c20*/  LEA R6, P2, R14.reuse, R3.reuse, 0x1 ;  /* 0x000000030e067211 */ /* 0x0c4fe400078408ff */
[----:B------:R-:W-:Y:S02]  /*20c30*/  PRMT R25, R35, 0x7632, R25 ;  /* 0x0000763223197816 */ /* 0x000fe40000000019 */
        /* <DEDUP_REMOVED lines=12> */
[----:B------:R-:W-:Y:S02]  /*20d00*/  LEA.HI.X.SX32 R9, R14, R18, 0x1, P2 ;  /* 0x000000120e097211 */ /* 0x000fe400010f0eff */
[----:B0-----:R-:W-:Y:S01]  /*20d10*/  LEA R2, R19, R0, 0x1 ;  /* 0x0000000013027211 */ /* 0x001fe200078e08ff */
        /* <DEDUP_REMOVED lines=16> */
[----:B-1----:R-:W-:Y:S01]  /*20e20*/  LEA.HI.X.SX32 R11, R0, R18, 0x1, P2 ;  /* 0x00000012000b7211 */ /* 0x002fe200010f0eff */
[----:B--2---:R-:W-:Y:S01]  /*20e30*/  IMAD R0, R13, 0x2, R2 ;  /* 0x000000020d007824 */ /* 0x004fe200078e0202 */
[----:B------:R-:W-:-:S04]  /*20e40*/  LEA R12, P2, R2, R3, 0x1 ;  /* 0x00000003020c7211 */ /* 0x000fc800078408ff */
[----:B------:R-:W-:Y:S01]  /*20e50*/  LEA.HI.X.SX32 R13, R2, R18, 0x1, P2 ;  /* 0x00000012020d7211 */ /* 0x000fe200010f0eff */
[----:B---3--:R-:W-:Y:S01]  /*20e60*/  IMAD R2, R23, 0x2, R0 ;  /* 0x0000000217027824 */ /* 0x008fe200078e0200 */
[C---:B------:R-:W-:Y:S01]  /*20e70*/  LEA R4, P2, R0.reuse, R3, 0x1 ;  /* 0x0000000300047211 */ /* 0x040fe200078408ff */
[----:B------:R-:W1:Y:S03]  /*20e80*/  LDC R23, c[0x0][0x278] ;  /* 0x00009e00ff177b82 */ /* 0x000e660000000800 */
[----:B------:R-:W-:Y:S01]  /*20e90*/  LEA R14, R19, R2, 0x1 ;  /* 0x00000002130e7211 */ /* 0x000fe200078e08ff */
[----:B------:R2:W-:Y:S01]  /*20ea0*/  STG.E.U16 desc[UR60][R6.64], R22 ;  /* 0x0000001606007986 */ /* 0x0005e2000c10153c */
[----:B------:R-:W-:-:S03]  /*20eb0*/  LEA.HI.X.SX32 R5, R0, R18, 0x1, P2 ;  /* 0x0000001200057211 */ /* 0x000fc600010f0eff */
[----:B------:R-:W3:Y:S01]  /*20ec0*/  LDC R19, c[0x0][0x278] ;  /* 0x00009e00ff137b82 */ /* 0x000ee20000000800 */
[----:B------:R-:W-:Y:S02]  /*20ed0*/  PRMT R24, R38, 0x7632, R24 ;  /* 0x0000763226187816 */ /* 0x000fe40000000018 */
[----:B------:R-:W-:Y:S02]  /*20ee0*/  PRMT R25, R39, 0x7632, R25 ;  /* 0x0000763227197816 */ /* 0x000fe40000000019 */
[----:B--2---:R-:W-:-:S04]  /*20ef0*/  LEA R6, P2, R14, R3, 0x1 ;  /* 0x000000030e067211 */ /* 0x004fc800078408ff */
        /* <DEDUP_REMOVED lines=8> */
[----:B------:R-:W-:Y:S01]  /*20f80*/  LEA.HI.X.SX32 R9, R2, R18, 0x1, P3 ;  /* 0x0000001202097211 */ /* 0x000fe200018f0eff */
[----:B-1----:R-:W-:Y:S01]  /*20f90*/  IMAD R2, R23, 0x2, R0 ;  /* 0x0000000217027824 */ /* 0x002fe200078e0200 */
[----:B--2---:R-:W-:-:S05]  /*20fa0*/  LEA R10, P2, R14, R3, 0x1 ;  /* 0x000000030e0a7211 */ /* 0x004fca00078408ff */
[----:B------:R-:W1:Y:S01]  /*20fb0*/  LDC R13, c[0x0][0x278] ;  /* 0x00009e00ff0d7b82 */ /* 0x000e620000000800 */
[----:B------:R2:W-:Y:S01]  /*20fc0*/  STG.E.U16 desc[UR60][R4.64], R40 ;  /* 0x0000002804007986 */ /* 0x0005e2000c10153c */
[----:B------:R-:W-:-:S06]  /*20fd0*/  LEA.HI.X.SX32 R11, R14, R18, 0x1, P2 ;  /* 0x000000120e0b7211 */ /* 0x000fcc00010f0eff */
[----:B------:R-:W4:Y:S01]  /*20fe0*/  LDC R23, c[0x0][0x278] ;  /* 0x00009e00ff177b82 */ /* 0x000f220000000800 */
[----:B------:R0:W-:Y:S01]  /*20ff0*/  STG.E.U16 desc[UR60][R8.64], R41 ;  /* 0x0000002908007986 */ /* 0x0001e2000c10153c */
[----:B--2---:R-:W-:-:S03]  /*21000*/  LEA R4, P2, R0, R3, 0x1 ;  /* 0x0000000300047211 */ /* 0x004fc600078408ff */
[----:B------:R2:W-:Y:S01]  /*21010*/  STG.E.U16 desc[UR60][R6.64], R42 ;  /* 0x0000002a06007986 */ /* 0x0005e2000c10153c */
[----:B------:R-:W-:Y:S02]  /*21020*/  PRMT R22, R41, 0x7632, R22 ;  /* 0x0000763229167816 */ /* 0x000fe40000000016 */
[----:B------:R-:W4:Y:S01]  /*21030*/  LDC R25, c[0x0][0x278] ;  /* 0x00009e00ff197b82 */ /* 0x000f220000000800 */
[----:B------:R-:W-:Y:S01]  /*21040*/  LEA.HI.X.SX32 R5, R0, R18, 0x1, P2 ;  /* 0x0000001200057211 */ /* 0x000fe200010f0eff */
[----:B---3--:R-:W-:Y:S01]  /*21050*/  IMAD R0, R19, 0x2, R2 ;  /* 0x0000000213007824 */ /* 0x008fe200078e0202 */
[----:B0-----:R-:W-:-:S05]  /*21060*/  PRMT R9, R40, 0x7632, R9 ;  /* 0x0000763228097816 */ /* 0x001fca0000000009 */
[----:B------:R-:W0:Y:S01]  /*21070*/  LDC R19, c[0x0][0x278] ;  /* 0x00009e00ff137b82 */ /* 0x000e220000000800 */
[CC--:B--2---:R-:W-:Y:S01]  /*21080*/  LEA R6, P2, R2.reuse, R3.reuse, 0x1 ;  /* 0x0000000302067211 */ /* 0x0c4fe200078408ff */
[----:B------:R-:W-:Y:S03]  /*21090*/  STG.E.U16 desc[UR60][R10.64], R43 ;  /* 0x0000002b0a007986 */ /* 0x000fe6000c10153c */
[----:B------:R-:W-:Y:S02]  /*210a0*/  LEA.HI.X.SX32 R7, R2, R18, 0x1, P2 ;  /* 0x0000001202077211 */ /* 0x000fe400010f0eff */
[C---:B------:R-:W-:Y:S02]  /*210b0*/  LEA R8, P2, R0.reuse, R3, 0x1 ;  /* 0x0000000300087211 */ /* 0x040fe400078408ff */
[----:B------:R-:W-:Y:S01]  /*210c0*/  LEA R2, R21, R0, 0x1 ;  /* 0x0000000015027211 */ /* 0x000fe200078e08ff */
[----:B------:R2:W-:Y:S01]  /*210d0*/  STG.E.U16 desc[UR60][R4.64], R9 ;  /* 0x0000000904007986 */ /* 0x0005e2000c10153c */
[----:B------:R-:W3:Y:S01]  /*210e0*/  LDC R21, c[0x0][0x278] ;  /* 0x00009e00ff157b82 */ /* 0x000ee20000000800 */
[----:B--2---:R-:W-:-:S02]  /*210f0*/  LEA.HI.X.SX32 R9, R0, R18, 0x1, P2 ;  /* 0x0000001200097211 */ /* 0x004fc400010f0eff */
[----:B-1----:R-:W-:Y:S01]  /*21100*/  IMAD R0, R13, 0x2, R2 ;  /* 0x000000020d007824 */ /* 0x002fe200078e0202 */
[----:B------:R-:W-:-:S03]  /*21110*/  LEA R12, P2, R2, R3, 0x1 ;  /* 0x00000003020c7211 */ /* 0x000fc600078408ff */
[----:B----4-:R-:W-:Y:S01]  /*21120*/  IMAD R14, R15, 0x2, R0 ;  /* 0x000000020f0e7824 */ /* 0x010fe200078e0200 */
[-C--:B------:R-:W-:Y:S01]  /*21130*/  LEA.HI.X.SX32 R13, R2, R18.reuse, 0x1, P2 ;  /* 0x00000012020d7211 */ /* 0x080fe200010f0eff */
[----:B------:R-:W1:Y:S01]  /*21140*/  LDC R15, c[0x0][0x278] ;  /* 0x00009e00ff0f7b82 */ /* 0x000e620000000800 */
[CC--:B------:R-:W-:Y:S01]  /*21150*/  LEA R10, P3, R0.reuse, R3.reuse, 0x1 ;  /* 0x00000003000a7211 */ /* 0x0c0fe200078608ff */
[----:B------:R-:W-:Y:S01]  /*21160*/  IMAD R2, R23, 0x2, R14 ;  /* 0x0000000217027824 */ /* 0x000fe200078e020e */
[----:B------:R2:W-:Y:S02]  /*21170*/  STG.E.U16 desc[UR60][R6.64], R22 ;  /* 0x0000001606007986 */ /* 0x0005e4000c10153c */
[----:B------:R-:W-:Y:S02]  /*21180*/  LEA.HI.X.SX32 R11, R0, R18, 0x1, P3 ;  /* 0x00000012000b7211 */ /* 0x000fe400018f0eff */
        /* <DEDUP_REMOVED lines=8> */
[----:B------:R-:W-:Y:S02]  /*21210*/  LEA.HI.X.SX32 R5, R14, R18, 0x1, P2 ;  /* 0x000000120e057211 */ /* 0x000fe400010f0eff */
[----:B---3--:R-:W-:Y:S01]  /*21220*/  LEA R0, R21, R2, 0x1 ;  /* 0x0000000215007211 */ /* 0x008fe200078e08ff */
[----:B------:R-:W-:Y:S01]  /*21230*/  STG.E.U16 desc[UR60][R10.64], R44 ;  /* 0x0000002c0a007986 */ /* 0x000fe2000c10153c */
[C---:B--2---:R-:W-:Y:S01]  /*21240*/  LEA R8, P2, R2.reuse, R3, 0x1 ;  /* 0x0000000302087211 */ /* 0x044fe200078408ff */
[----:B----4-:R-:W2:Y:S02]  /*21250*/  LDC R13, c[0x0][0x278] ;  /* 0x00009e00ff0d7b82 */ /* 0x010ea40000000800 */
[----:B------:R3:W-:Y:S01]  /*21260*/  STG.E.U16 desc[UR60][R4.64], R45 ;  /* 0x0000002d04007986 */ /* 0x0007e2000c10153c */
[----:B------:R-:W-:Y:S01]  /*21270*/  LEA.HI.X.SX32 R9, R2, R18, 0x1, P2 ;  /* 0x0000001202097211 */ /* 0x000fe200010f0eff */
[----:B-1----:R-:W-:-:S02]  /*21280*/  IMAD R2, R15, 0x2, R0 ;  /* 0x000000020f027824 */ /* 0x002fc400078e0200 */
[----:B------:R-:W1:Y:S02]  /*21290*/  LDS.128 R20, [R20] ;  /* 0x0000000014147984 */ /* 0x000e640000000c00 */
[----:B------:R-:W4:Y:S02]  /*212a0*/  LDC R15, c[0x0][0x278] ;  /* 0x00009e00ff0f7b82 */ /* 0x000f240000000800 */
[----:B------:R0:W-:Y:S01]  /*212b0*/  STG.E.U16 desc[UR60][R6.64], R46 ;  /* 0x0000002e06007986 */ /* 0x0001e2000c10153c */
[----:B---3--:R-:W-:-:S04]  /*212c0*/  LEA R4, P2, R0, R3, 0x1 ;  /* 0x0000000300047211 */ /* 0x008fc800078408ff */
[-C--:B------:R-:W-:Y:S01]  /*212d0*/  LEA.HI.X.SX32 R5, R0, R18.reuse, 0x1, P2 ;  /* 0x0000001200057211 */ /* 0x080fe200010f0eff */
[----:B------:R-:W-:Y:S02]  /*212e0*/  IMAD R0, R25, 0x2, R2 ;  /* 0x0000000219007824 */ /* 0x000fe400078e0202 */
[----:B------:R-:W3:Y:S01]  /*212f0*/  LDC R25, c[0x0][0x278] ;  /* 0x00009e00ff197b82 */ /* 0x000ee20000000800 */
[-C--:B0-----:R-:W-:Y:S02]  /*21300*/  LEA R6, P2, R2, R3.reuse, 0x1 ;  /* 0x0000000302067211 */ /* 0x081fe400078408ff */
[----:B------:R-:W-:Y:S02]  /*21310*/  PRMT R11, R44, 0x7632, R11 ;  /* 0x000076322c0b7816 */ /* 0x000fe4000000000b */
[----:B------:R-:W-:Y:S01]  /*21320*/  LEA.HI.X.SX32 R7, R2, R18, 0x1, P2 ;  /* 0x0000001202077211 */ /* 0x000fe200010f0eff */
[----:B------:R-:W-:Y:S01]  /*21330*/  IMAD R2, R19, 0x2, R0 ;  /* 0x0000000213027824 */ /* 0x000fe200078e0200 */
[----:B------:R-:W-:Y:S01]  /*21340*/  LEA R10, P2, R0, R3, 0x1 ;  /* 0x00000003000a7211 */ /* 0x000fe200078408ff */
[----:B------:R-:W-:Y:S01]  /*21350*/  STG.E.U16 desc[UR60][R8.64], R47 ;  /* 0x0000002f08007986 */ /* 0x000fe2000c10153c */
[----:B------:R-:W0:Y:S03]  /*21360*/  LDC R19, c[0x0][0x278] ;  /* 0x00009e00ff137b82 */ /* 0x000e260000000800 */
[----:B------:R2:W-:Y:S01]  /*21370*/  STG.E.U16 desc[UR60][R4.64], R11 ;  /* 0x0000000b04007986 */ /* 0x0005e2000c10153c */
[----:B------:R-:W-:-:S02]  /*21380*/  PRMT R14, R45, 0x7632, R14 ;  /* 0x000076322d0e7816 */ /* 0x000fc4000000000e */
[----:B--2---:R-:W-:Y:S01]  /*21390*/  LEA.HI.X.SX32 R11, R0, R18, 0x1, P2 ;  /* 0x00000012000b7211 */ /* 0x004fe200010f0eff */
[----:B------:R-:W-:Y:S01]  /*213a0*/  IMAD R0, R13, 0x2, R2 ;  /* 0x000000020d007824 */ /* 0x000fe200078e0202 */
[----:B------:R-:W-:-:S04]  /*213b0*/  LEA R12, P2, R2, R3, 0x1 ;  /* 0x00000003020c7211 */ /* 0x000fc800078408ff */
[----:B------:R-:W-:Y:S02]  /*213c0*/  LEA.HI.X.SX32 R13, R2, R18, 0x1, P2 ;  /* 0x00000012020d7211 */ /* 0x000fe400010f0eff */
[C---:B------:R-:W-:Y:S02]  /*213d0*/  LEA R4, P2, R0.reuse, R3, 0x1 ;  /* 0x0000000300047211 */ /* 0x040fe400078408ff */
[----:B------:R-:W-:Y:S02]  /*213e0*/  LEA R2, R27, R0, 0x1 ;  /* 0x000000001b027211 */ /* 0x000fe400078e08ff */
[----:B------:R-:W2:Y:S01]  /*213f0*/  LDC R27, c[0x0][0x278] ;  /* 0x00009e00ff1b7b82 */ /* 0x000ea20000000800 */
[----:B------:R1:W-:Y:S01]  /*21400*/  STG.E.U16 desc[UR60][R6.64], R14 ;  /* 0x0000000e06007986 */ /* 0x0003e2000c10153c */
[----:B------:R-:W-:Y:S01]  /*21410*/  LEA.HI.X.SX32 R5, R0, R18, 0x1, P2 ;  /* 0x0000001200057211 */ /* 0x000fe200010f0eff */
[----:B----4-:R-:W-:Y:S01]  /*21420*/  IMAD R0, R15, 0x2, R2 ;  /* 0x000000020f007824 */ /* 0x010fe200078e0202 */
[----:B------:R-:W-:-:S02]  /*21430*/  PRMT R24, R46, 0x7632, R24 ;  /* 0x000076322e187816 */ /* 0x000fc40000000018 */
[-C--:B-1----:R-:W-:Y:S02]  /*21440*/  LEA R6, P2, R2, R3.reuse, 0x1 ;  /* 0x0000000302067211 */ /* 0x082fe400078408ff */
[----:B------:R-:W1:Y:S01]  /*21450*/  LDC R14, c[0x0][0x278] ;  /* 0x00009e00ff0e7b82 */ /* 0x000e620000000800 */
[----:B------:R-:W-:Y:S02]  /*21460*/  LEA R8, P3, R0, R3, 0x1 ;  /* 0x0000000300087211 */ /* 0x000fe400078608ff */
[-C--:B------:R-:W-:Y:S01]  /*21470*/  LEA.HI.X.SX32 R7, R2, R18.reuse, 0x1, P2 ;  /* 0x0000001202077211 */ /* 0x080fe200010f0eff */
[----:B---3--:R-:W-:Y:S01]  /*21480*/  IMAD R2, R25, 0x2, R0 ;  /* 0x0000000219027824 */ /* 0x008fe200078e0200 */
[----:B------:R3:W-:Y:S01]  /*21490*/  STG.E.U16 desc[UR60][R10.64], R24 ;  /* 0x000000180a007986 */ /* 0x0007e2000c10153c */
[----:B------:R-:W-:Y:S02]  /*214a0*/  LEA.HI.X.SX32 R9, R0, R18, 0x1, P3 ;  /* 0x0000001200097211 */ /* 0x000fe400018f0eff */
[----:B0-----:R-:W-:Y:S01]  /*214b0*/  IMAD R0, R19, 0x2, R2 ;  /* 0x0000000213007824 */ /* 0x001fe200078e0202 */
[----:B------:R-:W-:-:S02]  /*214c0*/  PRMT R26, R47, 0x7632, R26 ;  /* 0x000076322f1a7816 */ /* 0x000fc4000000001a */
[----:B---3--:R-:W-:-:S03]  /*214d0*/  LEA R10, P2, R2, R3, 0x1 ;  /* 0x00000003020a7211 */ /* 0x008fc600078408ff */
[----:B------:R0:W-:Y:S01]  /*214e0*/  STG.E.U16 desc[UR60][R12.64], R26 ;  /* 0x0000001a0c007986 */ /* 0x0001e2000c10153c */
[----:B------:R-:W-:Y:S01]  /*214f0*/  LEA.HI.X.SX32 R11, R2, R18, 0x1, P2 ;  /* 0x00000012020b7211 */ /* 0x000fe200010f0eff */
[----:B------:R-:W-:Y:S02]  /*21500*/  IMAD R2, R29, 0x2, R0 ;  /* 0x000000021d027824 */ /* 0x000fe400078e0200 */
[----:B------:R-:W-:Y:S04]  /*21510*/  STG.E.U16 desc[UR60][R4.64], R20 ;  /* 0x0000001404007986 */ /* 0x000fe8000c10153c */
[----:B------:R2:W-:Y:S01]  /*21520*/  STG.E.U16 desc[UR60][R6.64], R21 ;  /* 0x0000001506007986 */ /* 0x0005e2000c10153c */
[----:B0-----:R-:W-:-:S03]  /*21530*/  LEA R12, P2, R0, R3, 0x1 ;  /* 0x00000003000c7211 */ /* 0x001fc600078408ff */
[----:B------:R1:W-:Y:S01]  /*21540*/  STG.E.U16 desc[UR60][R8.64], R22 ;  /* 0x0000001608007986 */ /* 0x0003e2000c10153c */
[----:B------:R-:W-:Y:S02]  /*21550*/  LEA.HI.X.SX32 R13, R0, R18, 0x1, P2 ;  /* 0x00000012000d7211 */ /* 0x000fe400010f0eff */
[----:B--2---:R-:W-:Y:S02]  /*21560*/  LEA R7, R27, R2, 0x1 ;  /* 0x000000021b077211 */ /* 0x004fe400078e08ff */
[----:B------:R-:W-:-:S03]  /*21570*/  LEA R4, P2, R2, R3, 0x1 ;  /* 0x0000000302047211 */ /* 0x000fc600078408ff */
[----:B-1----:R-:W-:Y:S01]  /*21580*/  IMAD R8, R14, 0x2, R7 ;  /* 0x000000020e087824 */ /* 0x002fe200078e0207 */
[----:B------:R-:W-:Y:S02]  /*21590*/  LEA.HI.X.SX32 R5, R2, R18, 0x1, P2 ;  /* 0x0000001202057211 */ /* 0x000fe400010f0eff */
[-C--:B------:R-:W-:Y:S02]  /*215a0*/  LEA R2, P2, R7, R3.reuse, 0x1 ;  /* 0x0000000307027211 */ /* 0x080fe400078408ff */
[----:B------:R-:W-:Y:S02]  /*215b0*/  LEA R6, P3, R8, R3, 0x1 ;  /* 0x0000000308067211 */ /* 0x000fe400078608ff */
[----:B------:R-:W-:Y:S02]  /*215c0*/  PRMT R15, R20, 0x7632, R15 ;  /* 0x00007632140f7816 */ /* 0x000fe4000000000f */
[----:B------:R-:W-:Y:S02]  /*215d0*/  PRMT R19, R21, 0x7632, R19 ;  /* 0x0000763215137816 */ /* 0x000fe40000000013 */
[----:B------:R-:W-:-:S02]  /*215e0*/  PRMT R24, R22, 0x7632, R24 ;  /* 0x0000763216187816 */ /* 0x000fc40000000018 */
[-C--:B------:R-:W-:Y:S01]  /*215f0*/  LEA.HI.X.SX32 R3, R7, R18.reuse, 0x1, P2 ;  /* 0x0000001207037211 */ /* 0x080fe200010f0eff */
[----:B------:R0:W-:Y:S01]  /*21600*/  STG.E.U16 desc[UR60][R10.64], R23 ;  /* 0x000000170a007986 */ /* 0x0001e2000c10153c */
[----:B------:R-:W-:Y:S02]  /*21610*/  PRMT R20, R23, 0x7632, R20 ;  /* 0x0000763217147816 */ /* 0x000fe40000000014 */
[----:B------:R-:W-:Y:S01]  /*21620*/  LEA.HI.X.SX32 R7, R8, R18, 0x1, P3 ;  /* 0x0000001208077211 */ /* 0x000fe200018f0eff */
[----:B------:R0:W-:Y:S04]  /*21630*/  STG.E.U16 desc[UR60][R12.64], R15 ;  /* 0x0000000f0c007986 */ /* 0x0001e8000c10153c */
[----:B------:R0:W-:Y:S04]  /*21640*/  STG.E.U16 desc[UR60][R4.64], R19 ;  /* 0x0000001304007986 */ /* 0x0001e8000c10153c */
[----:B------:R0:W-:Y:S04]  /*21650*/  STG.E.U16 desc[UR60][R2.64], R24 ;  /* 0x0000001802007986 */ /* 0x0001e8000c10153c */
[----:B------:R0:W-:Y:S01]  /*21660*/  STG.E.U16 desc[UR60][R6.64], R20 ;  /* 0x0000001406007986 */ /* 0x0001e2000c10153c */
[----:B------:R-:W-:-:S02]  /*21670*/  FSEL R9, R222, -INF , P0 ;  /* 0xff800000de097808 */ /* 0x000fc40000000000 */
[----:B------:R-:W-:-:S03]  /*21680*/  FSEL R0, R211, -INF , P5 ;  /* 0xff800000d3007808 */ /* 0x000fc60002800000 */
[----:B------:R-:W-:Y:S02]  /*21690*/  FFMA R16, R9, 0.69314718246459960938, R16 ;  /* 0x3f31721809107823 */ /* 0x000fe40000000010 */
[----:B------:R-:W-:Y:S01]  /*216a0*/  FFMA R17, R0, 0.69314718246459960938, R17 ;  /* 0x3f31721800117823 */ /* 0x000fe20000000011 */
[----:B------:R-:W-:Y:S08]  /*216b0*/  BAR.SYNC.DEFER_BLOCKING 0x0 ;  /* 0x0000000000007b1d */ /* 0x000ff00000010000 */
[----:B------:R-:W1:Y:S01]  /*216c0*/  LDC R0, c[0x0][0x27c] ;  /* 0x00009f00ff007b82 */ /* 0x000e620000000800 */
[----:B------:R0:W-:Y:S07]  /*216d0*/  STS.64 [R157], R16 ;  /* 0x000000109d007388 */ /* 0x0001ee0000000a00 */
[----:B------:R-:W-:Y:S06]  /*216e0*/  BAR.SYNC.DEFER_BLOCKING 0x0 ;  /* 0x0000000000007b1d */ /* 0x000fec0000010000 */
[----:B------:R-:W-:Y:S05]  /*216f0*/  @P1 EXIT ;  /* 0x000000000000194d */ /* 0x000fea0003800000 */
[----:B0-----:R-:W2:Y:S01]  /*21700*/  LDL.LU R157, [R1+0x200] ;  /* 0x00020000019d7983 */ /* 0x001ea20000300800 */
[----:B------:R-:W0:Y:S01]  /*21710*/  LDC.64 R6, c[0x0][0x230] ;  /* 0x00008c00ff067b82 */ /* 0x000e220000000a00 */
[----:B-1----:R-:W-:Y:S02]  /*21720*/  IMAD R0, R147, R0, RZ ;  /* 0x0000000093007224 */ /* 0x002fe400078e02ff */
[----:B------:R-:W-:Y:S02]  /*21730*/  IMAD.SHL.U32 R2, R146, 0x4, RZ ;  /* 0x0000000492027824 */ /* 0x000fe400078e00ff */
[C---:B------:R-:W-:Y:S02]  /*21740*/  IMAD.SHL.U32 R3, R0.reuse, 0x4, RZ ;  /* 0x0000000400037824 */ /* 0x040fe400078e00ff */
[----:B------:R-:W-:-:S04]  /*21750*/  IMAD.HI R0, R0, 0x4, RZ ;  /* 0x0000000400007827 */ /* 0x000fc800078e02ff */
[----:B------:R-:W-:Y:S01]  /*21760*/  IMAD.HI R4, R146, 0x4, RZ ;  /* 0x0000000492047827 */ /* 0x000fe200078e02ff */
[----:B0-----:R-:W-:-:S04]  /*21770*/  IADD3 R2, P0, P1, R2, R6, R3 ;  /* 0x0000000602027210 */ /* 0x001fc8000791e003 */
[----:B------:R-:W-:Y:S01]  /*21780*/  IADD3.X R3, R4, R7, R0, P0, P1 ;  /* 0x0000000704037210 */ /* 0x000fe200007e2400 */
[----:B--2---:R-:W0:Y:S04]  /*21790*/  LDS R5, [R157] ;  /* 0x000000009d057984 */ /* 0x004e280000000800 */
[----:B0-----:R-:W-:Y:S01]  /*217a0*/  STG.E desc[UR60][R2.64], R5 ;  /* 0x0000000502007986 */ /* 0x001fe2000c10193c */
[----:B------:R-:W-:Y:S05]  /*217b0*/  EXIT ;  /* 0x000000000000794d */ /* 0x000fea0003800000 */
.L_x_2:
[----:B------:R-:W-:-:S00]  /*217c0*/  BRA `(.L_x_2) ;  /* 0xfffffffc00fc7947 */ /* 0x000fc0000383ffff */
[----:B------:R-:W-:-:S00]  /*217d0*/  NOP ;  /* 0x0000000000007918 */ /* 0x000fc00000000000 */
        /* <DEDUP_REMOVED lines=10> */
.L_x_3:


//--------------------- .nv.global.init           --------------------------
	.section	.nv.global.init,"aw",@progbits
.nv.global.init:
	.type		_$_str,@object
	.size		_$_str,(.L_0 - _$_str)
_$_str:
        /*0000*/ 	.byte	0x5f, 0x5f, 0x43, 0x55, 0x44, 0x41, 0x5f, 0x46, 0x54, 0x5a, 0x00
.L_0:


//--------------------- .nv.shared.attn_fwd       --------------------------
	.section	.nv.shared.attn_fwd,"aw",@nobits
	.sectionflags	@""
	.align	16
	.zero		1024


//--------------------- .nv.shared.reserved.0     --------------------------
	.section	.nv.shared.reserved.0,"aw",@nobits
	.weak		__nv_reservedSMEM_offset_0_alias
	.size		__nv_reservedSMEM_offset_0_alias, 0, 0
	.other		__nv_reservedSMEM_offset_0_alias,@"STO_CUDA_RESERVED_SHARED STV_DEFAULT"
__nv_reservedSMEM_offset_0_alias:
	.zero		0


//--------------------- .nv.constant0.attn_fwd    --------------------------
	.section	.nv.constant0.attn_fwd,"a",@progbits
	.sectionflags	@""
	.align	4
.nv.constant0.attn_fwd:
	.zero		664


//--------------------- SYMBOLS --------------------------

	.type		.nv.reservedSmem.offset0,@object
	.size		.nv.reservedSmem.offset0,0x4
